//
// Generated by NVIDIA NVVM Compiler
//
// Compiler Build ID: CL-36424714
// Cuda compilation tools, release 13.0, V13.0.88
// Based on NVVM 20.0.0
//

.version 9.0
.target sm_100
.address_size 64

	// .globl	_Z31calculate_distances_and_targetsPfS_S_P10DistTargetii
// _ZZN3cub18CUB_300001_SM_10006detail10merge_sort30DeviceMergeSortBlockSortKernelINS2_10policy_hubIN6thrust24THRUST_300001_SM_1000_NS10device_ptrI10DistTargetEEE9Policy600ES9_PNS0_8NullTypeES9_SD_jN4cuda3std3__44lessIS8_EES8_SC_EEvbT0_T1_T2_T3_T4_PT6_PT7_T5_NS1_7vsmem_tEE19static_temp_storage has been demoted
// _ZZN3cub18CUB_300001_SM_10006detail10merge_sort26DeviceMergeSortMergeKernelINS2_10policy_hubIN6thrust24THRUST_300001_SM_1000_NS10device_ptrI10DistTargetEEE9Policy600ES9_PNS0_8NullTypeES9_SD_jN4cuda3std3__44lessIS8_EES8_SC_EEvbT2_T3_T4_PT6_PT7_T5_PSL_SL_NS1_7vsmem_tEE19static_temp_storage has been demoted
// _ZZN3cub18CUB_300001_SM_10006detail10merge_sort30DeviceMergeSortBlockSortKernelINS2_10policy_hubIN6thrust24THRUST_300001_SM_1000_NS10device_ptrI10DistTargetEEE9Policy600ES9_PNS0_8NullTypeES9_SD_mN4cuda3std3__44lessIS8_EES8_SC_EEvbT0_T1_T2_T3_T4_PT6_PT7_T5_NS1_7vsmem_tEE19static_temp_storage has been demoted
// _ZZN3cub18CUB_300001_SM_10006detail10merge_sort26DeviceMergeSortMergeKernelINS2_10policy_hubIN6thrust24THRUST_300001_SM_1000_NS10device_ptrI10DistTargetEEE9Policy600ES9_PNS0_8NullTypeES9_SD_mN4cuda3std3__44lessIS8_EES8_SC_EEvbT2_T3_T4_PT6_PT7_T5_PSL_SL_NS1_7vsmem_tEE19static_temp_storage has been demoted
.global .align 1 .b8 _ZN34_INTERNAL_021e77e1_4_k_cu_5555dcd44cuda3std3__45__cpo5beginE[1];
.global .align 1 .b8 _ZN34_INTERNAL_021e77e1_4_k_cu_5555dcd44cuda3std3__45__cpo3endE[1];
.global .align 1 .b8 _ZN34_INTERNAL_021e77e1_4_k_cu_5555dcd44cuda3std3__45__cpo6cbeginE[1];
.global .align 1 .b8 _ZN34_INTERNAL_021e77e1_4_k_cu_5555dcd44cuda3std3__45__cpo4cendE[1];
.global .align 1 .b8 _ZN34_INTERNAL_021e77e1_4_k_cu_5555dcd44cuda3std3__45__cpo6rbeginE[1];
.global .align 1 .b8 _ZN34_INTERNAL_021e77e1_4_k_cu_5555dcd44cuda3std3__45__cpo4rendE[1];
.global .align 1 .b8 _ZN34_INTERNAL_021e77e1_4_k_cu_5555dcd44cuda3std3__45__cpo7crbeginE[1];
.global .align 1 .b8 _ZN34_INTERNAL_021e77e1_4_k_cu_5555dcd44cuda3std3__45__cpo5crendE[1];
.global .align 1 .b8 _ZN34_INTERNAL_021e77e1_4_k_cu_5555dcd44cuda3std3__436_GLOBAL__N__021e77e1_4_k_cu_5555dcd46ignoreE[1];
.global .align 1 .b8 _ZN34_INTERNAL_021e77e1_4_k_cu_5555dcd44cuda3std3__419piecewise_constructE[1];
.global .align 1 .b8 _ZN34_INTERNAL_021e77e1_4_k_cu_5555dcd44cuda3std3__48in_placeE[1];
.global .align 1 .b8 _ZN34_INTERNAL_021e77e1_4_k_cu_5555dcd44cuda3std3__420unreachable_sentinelE[1];
.global .align 1 .b8 _ZN34_INTERNAL_021e77e1_4_k_cu_5555dcd44cuda3std3__47nulloptE[1];
.global .align 1 .b8 _ZN34_INTERNAL_021e77e1_4_k_cu_5555dcd44cuda3std3__48unexpectE[1];
.global .align 1 .b8 _ZN34_INTERNAL_021e77e1_4_k_cu_5555dcd44cuda3std6ranges3__45__cpo4swapE[1];
.global .align 1 .b8 _ZN34_INTERNAL_021e77e1_4_k_cu_5555dcd44cuda3std6ranges3__45__cpo9iter_moveE[1];
.global .align 1 .b8 _ZN34_INTERNAL_021e77e1_4_k_cu_5555dcd44cuda3std6ranges3__45__cpo5beginE[1];
.global .align 1 .b8 _ZN34_INTERNAL_021e77e1_4_k_cu_5555dcd44cuda3std6ranges3__45__cpo3endE[1];
.global .align 1 .b8 _ZN34_INTERNAL_021e77e1_4_k_cu_5555dcd44cuda3std6ranges3__45__cpo6cbeginE[1];
.global .align 1 .b8 _ZN34_INTERNAL_021e77e1_4_k_cu_5555dcd44cuda3std6ranges3__45__cpo4cendE[1];
.global .align 1 .b8 _ZN34_INTERNAL_021e77e1_4_k_cu_5555dcd44cuda3std6ranges3__45__cpo7advanceE[1];
.global .align 1 .b8 _ZN34_INTERNAL_021e77e1_4_k_cu_5555dcd44cuda3std6ranges3__45__cpo9iter_swapE[1];
.global .align 1 .b8 _ZN34_INTERNAL_021e77e1_4_k_cu_5555dcd44cuda3std6ranges3__45__cpo4nextE[1];
.global .align 1 .b8 _ZN34_INTERNAL_021e77e1_4_k_cu_5555dcd44cuda3std6ranges3__45__cpo4prevE[1];
.global .align 1 .b8 _ZN34_INTERNAL_021e77e1_4_k_cu_5555dcd44cuda3std6ranges3__45__cpo4dataE[1];
.global .align 1 .b8 _ZN34_INTERNAL_021e77e1_4_k_cu_5555dcd44cuda3std6ranges3__45__cpo5cdataE[1];
.global .align 1 .b8 _ZN34_INTERNAL_021e77e1_4_k_cu_5555dcd44cuda3std6ranges3__45__cpo4sizeE[1];
.global .align 1 .b8 _ZN34_INTERNAL_021e77e1_4_k_cu_5555dcd44cuda3std6ranges3__45__cpo5ssizeE[1];
.global .align 1 .b8 _ZN34_INTERNAL_021e77e1_4_k_cu_5555dcd44cuda3std6ranges3__45__cpo8distanceE[1];
.global .align 1 .b8 _ZN34_INTERNAL_021e77e1_4_k_cu_5555dcd46thrust24THRUST_300001_SM_1000_NS8cuda_cub3parE[1];
.global .align 1 .b8 _ZN34_INTERNAL_021e77e1_4_k_cu_5555dcd46thrust24THRUST_300001_SM_1000_NS8cuda_cub10par_nosyncE[1];
.global .align 1 .b8 _ZN34_INTERNAL_021e77e1_4_k_cu_5555dcd46thrust24THRUST_300001_SM_1000_NS6system6detail10sequential3seqE[1];
.global .align 1 .b8 _ZN34_INTERNAL_021e77e1_4_k_cu_5555dcd46thrust24THRUST_300001_SM_1000_NS6system3cpp3parE[1];
.global .align 1 .b8 _ZN34_INTERNAL_021e77e1_4_k_cu_5555dcd46thrust24THRUST_300001_SM_1000_NS12placeholders2_1E[1];
.global .align 1 .b8 _ZN34_INTERNAL_021e77e1_4_k_cu_5555dcd46thrust24THRUST_300001_SM_1000_NS12placeholders2_2E[1];
.global .align 1 .b8 _ZN34_INTERNAL_021e77e1_4_k_cu_5555dcd46thrust24THRUST_300001_SM_1000_NS12placeholders2_3E[1];
.global .align 1 .b8 _ZN34_INTERNAL_021e77e1_4_k_cu_5555dcd46thrust24THRUST_300001_SM_1000_NS12placeholders2_4E[1];
.global .align 1 .b8 _ZN34_INTERNAL_021e77e1_4_k_cu_5555dcd46thrust24THRUST_300001_SM_1000_NS12placeholders2_5E[1];
.global .align 1 .b8 _ZN34_INTERNAL_021e77e1_4_k_cu_5555dcd46thrust24THRUST_300001_SM_1000_NS12placeholders2_6E[1];
.global .align 1 .b8 _ZN34_INTERNAL_021e77e1_4_k_cu_5555dcd46thrust24THRUST_300001_SM_1000_NS12placeholders2_7E[1];
.global .align 1 .b8 _ZN34_INTERNAL_021e77e1_4_k_cu_5555dcd46thrust24THRUST_300001_SM_1000_NS12placeholders2_8E[1];
.global .align 1 .b8 _ZN34_INTERNAL_021e77e1_4_k_cu_5555dcd46thrust24THRUST_300001_SM_1000_NS12placeholders2_9E[1];
.global .align 1 .b8 _ZN34_INTERNAL_021e77e1_4_k_cu_5555dcd46thrust24THRUST_300001_SM_1000_NS12placeholders3_10E[1];
.global .align 1 .b8 _ZN34_INTERNAL_021e77e1_4_k_cu_5555dcd46thrust24THRUST_300001_SM_1000_NS3seqE[1];
.global .align 1 .b8 _ZN34_INTERNAL_021e77e1_4_k_cu_5555dcd46thrust24THRUST_300001_SM_1000_NS6deviceE[1];

.visible .entry _Z31calculate_distances_and_targetsPfS_S_P10DistTargetii(
	.param .u64 .ptr .align 1 _Z31calculate_distances_and_targetsPfS_S_P10DistTargetii_param_0,
	.param .u64 .ptr .align 1 _Z31calculate_distances_and_targetsPfS_S_P10DistTargetii_param_1,
	.param .u64 .ptr .align 1 _Z31calculate_distances_and_targetsPfS_S_P10DistTargetii_param_2,
	.param .u64 .ptr .align 1 _Z31calculate_distances_and_targetsPfS_S_P10DistTargetii_param_3,
	.param .u32 _Z31calculate_distances_and_targetsPfS_S_P10DistTargetii_param_4,
	.param .u32 _Z31calculate_distances_and_targetsPfS_S_P10DistTargetii_param_5
)
{
	.reg .pred 	%p<11>;
	.reg .b32 	%r<38>;
	.reg .b32 	%f<143>;
	.reg .b64 	%rd<35>;

	ld.param.u64 	%rd12, [_Z31calculate_distances_and_targetsPfS_S_P10DistTargetii_param_0];
	ld.param.u64 	%rd13, [_Z31calculate_distances_and_targetsPfS_S_P10DistTargetii_param_1];
	ld.param.u64 	%rd10, [_Z31calculate_distances_and_targetsPfS_S_P10DistTargetii_param_2];
	ld.param.u64 	%rd11, [_Z31calculate_distances_and_targetsPfS_S_P10DistTargetii_param_3];
	ld.param.u32 	%r23, [_Z31calculate_distances_and_targetsPfS_S_P10DistTargetii_param_4];
	ld.param.u32 	%r24, [_Z31calculate_distances_and_targetsPfS_S_P10DistTargetii_param_5];
	cvta.to.global.u64 	%rd1, %rd13;
	cvta.to.global.u64 	%rd2, %rd12;
	mov.u32 	%r25, %ctaid.x;
	mov.u32 	%r26, %ntid.x;
	mov.u32 	%r27, %tid.x;
	mad.lo.s32 	%r1, %r25, %r26, %r27;
	setp.ge.s32 	%p1, %r1, %r24;
	@%p1 bra 	$L__BB0_15;
	setp.lt.s32 	%p2, %r23, 1;
	mov.f32 	%f142, 0f00000000;
	@%p2 bra 	$L__BB0_14;
	mul.lo.s32 	%r2, %r23, %r1;
	and.b32  	%r3, %r23, 15;
	setp.lt.u32 	%p3, %r23, 16;
	mov.f32 	%f142, 0f00000000;
	mov.b32 	%r34, 0;
	@%p3 bra 	$L__BB0_5;
	and.b32  	%r34, %r23, 2147483632;
	neg.s32 	%r32, %r34;
	add.s64 	%rd33, %rd2, 32;
	add.s64 	%rd4, %rd1, 32;
	mov.f32 	%f142, 0f00000000;
	mov.u32 	%r31, %r2;
$L__BB0_4:
	.pragma "nounroll";
	mul.wide.s32 	%rd14, %r31, 4;
	add.s64 	%rd15, %rd4, %rd14;
	ld.global.f32 	%f18, [%rd33+-32];
	ld.global.f32 	%f19, [%rd15+-32];
	sub.f32 	%f20, %f18, %f19;
	fma.rn.f32 	%f21, %f20, %f20, %f142;
	ld.global.f32 	%f22, [%rd33+-28];
	ld.global.f32 	%f23, [%rd15+-28];
	sub.f32 	%f24, %f22, %f23;
	fma.rn.f32 	%f25, %f24, %f24, %f21;
	ld.global.f32 	%f26, [%rd33+-24];
	ld.global.f32 	%f27, [%rd15+-24];
	sub.f32 	%f28, %f26, %f27;
	fma.rn.f32 	%f29, %f28, %f28, %f25;
	ld.global.f32 	%f30, [%rd33+-20];
	ld.global.f32 	%f31, [%rd15+-20];
	sub.f32 	%f32, %f30, %f31;
	fma.rn.f32 	%f33, %f32, %f32, %f29;
	ld.global.f32 	%f34, [%rd33+-16];
	ld.global.f32 	%f35, [%rd15+-16];
	sub.f32 	%f36, %f34, %f35;
	fma.rn.f32 	%f37, %f36, %f36, %f33;
	ld.global.f32 	%f38, [%rd33+-12];
	ld.global.f32 	%f39, [%rd15+-12];
	sub.f32 	%f40, %f38, %f39;
	fma.rn.f32 	%f41, %f40, %f40, %f37;
	ld.global.f32 	%f42, [%rd33+-8];
	ld.global.f32 	%f43, [%rd15+-8];
	sub.f32 	%f44, %f42, %f43;
	fma.rn.f32 	%f45, %f44, %f44, %f41;
	ld.global.f32 	%f46, [%rd33+-4];
	ld.global.f32 	%f47, [%rd15+-4];
	sub.f32 	%f48, %f46, %f47;
	fma.rn.f32 	%f49, %f48, %f48, %f45;
	ld.global.f32 	%f50, [%rd33];
	ld.global.f32 	%f51, [%rd15];
	sub.f32 	%f52, %f50, %f51;
	fma.rn.f32 	%f53, %f52, %f52, %f49;
	ld.global.f32 	%f54, [%rd33+4];
	ld.global.f32 	%f55, [%rd15+4];
	sub.f32 	%f56, %f54, %f55;
	fma.rn.f32 	%f57, %f56, %f56, %f53;
	ld.global.f32 	%f58, [%rd33+8];
	ld.global.f32 	%f59, [%rd15+8];
	sub.f32 	%f60, %f58, %f59;
	fma.rn.f32 	%f61, %f60, %f60, %f57;
	ld.global.f32 	%f62, [%rd33+12];
	ld.global.f32 	%f63, [%rd15+12];
	sub.f32 	%f64, %f62, %f63;
	fma.rn.f32 	%f65, %f64, %f64, %f61;
	ld.global.f32 	%f66, [%rd33+16];
	ld.global.f32 	%f67, [%rd15+16];
	sub.f32 	%f68, %f66, %f67;
	fma.rn.f32 	%f69, %f68, %f68, %f65;
	ld.global.f32 	%f70, [%rd33+20];
	ld.global.f32 	%f71, [%rd15+20];
	sub.f32 	%f72, %f70, %f71;
	fma.rn.f32 	%f73, %f72, %f72, %f69;
	ld.global.f32 	%f74, [%rd33+24];
	ld.global.f32 	%f75, [%rd15+24];
	sub.f32 	%f76, %f74, %f75;
	fma.rn.f32 	%f77, %f76, %f76, %f73;
	ld.global.f32 	%f78, [%rd33+28];
	ld.global.f32 	%f79, [%rd15+28];
	sub.f32 	%f80, %f78, %f79;
	fma.rn.f32 	%f142, %f80, %f80, %f77;
	add.s32 	%r32, %r32, 16;
	add.s64 	%rd33, %rd33, 64;
	add.s32 	%r31, %r31, 16;
	setp.ne.s32 	%p4, %r32, 0;
	@%p4 bra 	$L__BB0_4;
$L__BB0_5:
	setp.eq.s32 	%p5, %r3, 0;
	@%p5 bra 	$L__BB0_14;
	and.b32  	%r11, %r23, 7;
	setp.lt.u32 	%p6, %r3, 8;
	@%p6 bra 	$L__BB0_8;
	mul.wide.u32 	%rd16, %r34, 4;
	add.s64 	%rd17, %rd2, %rd16;
	ld.global.f32 	%f82, [%rd17];
	add.s32 	%r29, %r34, %r2;
	mul.wide.s32 	%rd18, %r29, 4;
	add.s64 	%rd19, %rd1, %rd18;
	ld.global.f32 	%f83, [%rd19];
	sub.f32 	%f84, %f82, %f83;
	fma.rn.f32 	%f85, %f84, %f84, %f142;
	ld.global.f32 	%f86, [%rd17+4];
	ld.global.f32 	%f87, [%rd19+4];
	sub.f32 	%f88, %f86, %f87;
	fma.rn.f32 	%f89, %f88, %f88, %f85;
	ld.global.f32 	%f90, [%rd17+8];
	ld.global.f32 	%f91, [%rd19+8];
	sub.f32 	%f92, %f90, %f91;
	fma.rn.f32 	%f93, %f92, %f92, %f89;
	ld.global.f32 	%f94, [%rd17+12];
	ld.global.f32 	%f95, [%rd19+12];
	sub.f32 	%f96, %f94, %f95;
	fma.rn.f32 	%f97, %f96, %f96, %f93;
	ld.global.f32 	%f98, [%rd17+16];
	ld.global.f32 	%f99, [%rd19+16];
	sub.f32 	%f100, %f98, %f99;
	fma.rn.f32 	%f101, %f100, %f100, %f97;
	ld.global.f32 	%f102, [%rd17+20];
	ld.global.f32 	%f103, [%rd19+20];
	sub.f32 	%f104, %f102, %f103;
	fma.rn.f32 	%f105, %f104, %f104, %f101;
	ld.global.f32 	%f106, [%rd17+24];
	ld.global.f32 	%f107, [%rd19+24];
	sub.f32 	%f108, %f106, %f107;
	fma.rn.f32 	%f109, %f108, %f108, %f105;
	ld.global.f32 	%f110, [%rd17+28];
	ld.global.f32 	%f111, [%rd19+28];
	sub.f32 	%f112, %f110, %f111;
	fma.rn.f32 	%f142, %f112, %f112, %f109;
	add.s32 	%r34, %r34, 8;
$L__BB0_8:
	setp.eq.s32 	%p7, %r11, 0;
	@%p7 bra 	$L__BB0_14;
	and.b32  	%r14, %r23, 3;
	setp.lt.u32 	%p8, %r11, 4;
	@%p8 bra 	$L__BB0_11;
	mul.wide.u32 	%rd20, %r34, 4;
	add.s64 	%rd21, %rd2, %rd20;
	ld.global.f32 	%f114, [%rd21];
	add.s32 	%r30, %r34, %r2;
	mul.wide.s32 	%rd22, %r30, 4;
	add.s64 	%rd23, %rd1, %rd22;
	ld.global.f32 	%f115, [%rd23];
	sub.f32 	%f116, %f114, %f115;
	fma.rn.f32 	%f117, %f116, %f116, %f142;
	ld.global.f32 	%f118, [%rd21+4];
	ld.global.f32 	%f119, [%rd23+4];
	sub.f32 	%f120, %f118, %f119;
	fma.rn.f32 	%f121, %f120, %f120, %f117;
	ld.global.f32 	%f122, [%rd21+8];
	ld.global.f32 	%f123, [%rd23+8];
	sub.f32 	%f124, %f122, %f123;
	fma.rn.f32 	%f125, %f124, %f124, %f121;
	ld.global.f32 	%f126, [%rd21+12];
	ld.global.f32 	%f127, [%rd23+12];
	sub.f32 	%f128, %f126, %f127;
	fma.rn.f32 	%f142, %f128, %f128, %f125;
	add.s32 	%r34, %r34, 4;
$L__BB0_11:
	setp.eq.s32 	%p9, %r14, 0;
	@%p9 bra 	$L__BB0_14;
	add.s32 	%r37, %r34, %r2;
	mul.wide.u32 	%rd24, %r34, 4;
	add.s64 	%rd34, %rd2, %rd24;
	neg.s32 	%r36, %r14;
$L__BB0_13:
	.pragma "nounroll";
	mul.wide.s32 	%rd25, %r37, 4;
	add.s64 	%rd26, %rd1, %rd25;
	ld.global.f32 	%f129, [%rd34];
	ld.global.f32 	%f130, [%rd26];
	sub.f32 	%f131, %f129, %f130;
	fma.rn.f32 	%f142, %f131, %f131, %f142;
	add.s32 	%r37, %r37, 1;
	add.s64 	%rd34, %rd34, 4;
	add.s32 	%r36, %r36, 1;
	setp.ne.s32 	%p10, %r36, 0;
	@%p10 bra 	$L__BB0_13;
$L__BB0_14:
	sqrt.rn.f32 	%f132, %f142;
	cvta.to.global.u64 	%rd27, %rd11;
	mul.wide.s32 	%rd28, %r1, 8;
	add.s64 	%rd29, %rd27, %rd28;
	st.global.f32 	[%rd29], %f132;
	cvta.to.global.u64 	%rd30, %rd10;
	mul.wide.s32 	%rd31, %r1, 4;
	add.s64 	%rd32, %rd30, %rd31;
	ld.global.f32 	%f133, [%rd32];
	st.global.f32 	[%rd29+4], %f133;
$L__BB0_15:
	ret;

}
	// .globl	_Z13sum_k_targetsP10DistTargetPfi
.visible .entry _Z13sum_k_targetsP10DistTargetPfi(
	.param .u64 .ptr .align 1 _Z13sum_k_targetsP10DistTargetPfi_param_0,
	.param .u64 .ptr .align 1 _Z13sum_k_targetsP10DistTargetPfi_param_1,
	.param .u32 _Z13sum_k_targetsP10DistTargetPfi_param_2
)
{
	.reg .pred 	%p<11>;
	.reg .b32 	%r<28>;
	.reg .b32 	%f<85>;
	.reg .b64 	%rd<19>;

	ld.param.u64 	%rd9, [_Z13sum_k_targetsP10DistTargetPfi_param_0];
	ld.param.u64 	%rd8, [_Z13sum_k_targetsP10DistTargetPfi_param_1];
	ld.param.u32 	%r16, [_Z13sum_k_targetsP10DistTargetPfi_param_2];
	cvta.to.global.u64 	%rd1, %rd9;
	mov.u32 	%r17, %ctaid.x;
	mov.u32 	%r18, %ntid.x;
	mul.lo.s32 	%r19, %r17, %r18;
	mov.u32 	%r20, %tid.x;
	neg.s32 	%r21, %r20;
	setp.ne.s32 	%p1, %r19, %r21;
	@%p1 bra 	$L__BB1_15;
	setp.lt.s32 	%p2, %r16, 1;
	mov.f32 	%f84, 0f00000000;
	@%p2 bra 	$L__BB1_14;
	and.b32  	%r1, %r16, 15;
	setp.lt.u32 	%p3, %r16, 16;
	mov.f32 	%f84, 0f00000000;
	mov.b32 	%r25, 0;
	@%p3 bra 	$L__BB1_5;
	and.b32  	%r25, %r16, 2147483632;
	neg.s32 	%r23, %r25;
	add.s64 	%rd17, %rd1, 68;
	mov.f32 	%f84, 0f00000000;
$L__BB1_4:
	.pragma "nounroll";
	ld.global.f32 	%f18, [%rd17+-64];
	add.f32 	%f19, %f84, %f18;
	ld.global.f32 	%f20, [%rd17+-56];
	add.f32 	%f21, %f19, %f20;
	ld.global.f32 	%f22, [%rd17+-48];
	add.f32 	%f23, %f21, %f22;
	ld.global.f32 	%f24, [%rd17+-40];
	add.f32 	%f25, %f23, %f24;
	ld.global.f32 	%f26, [%rd17+-32];
	add.f32 	%f27, %f25, %f26;
	ld.global.f32 	%f28, [%rd17+-24];
	add.f32 	%f29, %f27, %f28;
	ld.global.f32 	%f30, [%rd17+-16];
	add.f32 	%f31, %f29, %f30;
	ld.global.f32 	%f32, [%rd17+-8];
	add.f32 	%f33, %f31, %f32;
	ld.global.f32 	%f34, [%rd17];
	add.f32 	%f35, %f33, %f34;
	ld.global.f32 	%f36, [%rd17+8];
	add.f32 	%f37, %f35, %f36;
	ld.global.f32 	%f38, [%rd17+16];
	add.f32 	%f39, %f37, %f38;
	ld.global.f32 	%f40, [%rd17+24];
	add.f32 	%f41, %f39, %f40;
	ld.global.f32 	%f42, [%rd17+32];
	add.f32 	%f43, %f41, %f42;
	ld.global.f32 	%f44, [%rd17+40];
	add.f32 	%f45, %f43, %f44;
	ld.global.f32 	%f46, [%rd17+48];
	add.f32 	%f47, %f45, %f46;
	ld.global.f32 	%f48, [%rd17+56];
	add.f32 	%f84, %f47, %f48;
	add.s32 	%r23, %r23, 16;
	add.s64 	%rd17, %rd17, 128;
	setp.ne.s32 	%p4, %r23, 0;
	@%p4 bra 	$L__BB1_4;
$L__BB1_5:
	setp.eq.s32 	%p5, %r1, 0;
	@%p5 bra 	$L__BB1_14;
	and.b32  	%r7, %r16, 7;
	setp.lt.u32 	%p6, %r1, 8;
	@%p6 bra 	$L__BB1_8;
	mul.wide.u32 	%rd10, %r25, 8;
	add.s64 	%rd11, %rd1, %rd10;
	ld.global.f32 	%f50, [%rd11+4];
	add.f32 	%f51, %f84, %f50;
	ld.global.f32 	%f52, [%rd11+12];
	add.f32 	%f53, %f51, %f52;
	ld.global.f32 	%f54, [%rd11+20];
	add.f32 	%f55, %f53, %f54;
	ld.global.f32 	%f56, [%rd11+28];
	add.f32 	%f57, %f55, %f56;
	ld.global.f32 	%f58, [%rd11+36];
	add.f32 	%f59, %f57, %f58;
	ld.global.f32 	%f60, [%rd11+44];
	add.f32 	%f61, %f59, %f60;
	ld.global.f32 	%f62, [%rd11+52];
	add.f32 	%f63, %f61, %f62;
	ld.global.f32 	%f64, [%rd11+60];
	add.f32 	%f84, %f63, %f64;
	add.s32 	%r25, %r25, 8;
$L__BB1_8:
	setp.eq.s32 	%p7, %r7, 0;
	@%p7 bra 	$L__BB1_14;
	and.b32  	%r10, %r16, 3;
	setp.lt.u32 	%p8, %r7, 4;
	@%p8 bra 	$L__BB1_11;
	mul.wide.u32 	%rd12, %r25, 8;
	add.s64 	%rd13, %rd1, %rd12;
	ld.global.f32 	%f66, [%rd13+4];
	add.f32 	%f67, %f84, %f66;
	ld.global.f32 	%f68, [%rd13+12];
	add.f32 	%f69, %f67, %f68;
	ld.global.f32 	%f70, [%rd13+20];
	add.f32 	%f71, %f69, %f70;
	ld.global.f32 	%f72, [%rd13+28];
	add.f32 	%f84, %f71, %f72;
	add.s32 	%r25, %r25, 4;
$L__BB1_11:
	setp.eq.s32 	%p9, %r10, 0;
	@%p9 bra 	$L__BB1_14;
	mul.wide.u32 	%rd14, %r25, 8;
	add.s64 	%rd15, %rd14, %rd1;
	add.s64 	%rd18, %rd15, 4;
	neg.s32 	%r27, %r10;
$L__BB1_13:
	.pragma "nounroll";
	ld.global.f32 	%f73, [%rd18];
	add.f32 	%f84, %f84, %f73;
	add.s64 	%rd18, %rd18, 8;
	add.s32 	%r27, %r27, 1;
	setp.ne.s32 	%p10, %r27, 0;
	@%p10 bra 	$L__BB1_13;
$L__BB1_14:
	cvt.rn.f32.s32 	%f74, %r16;
	div.rn.f32 	%f75, %f84, %f74;
	cvta.to.global.u64 	%rd16, %rd8;
	st.global.f32 	[%rd16], %f75;
$L__BB1_15:
	ret;

}
	// .globl	_ZN3cub18CUB_300001_SM_10006detail11EmptyKernelIvEEvv
.visible .entry _ZN3cub18CUB_300001_SM_10006detail11EmptyKernelIvEEvv()
{


	ret;

}
	// .globl	_ZN3cub18CUB_300001_SM_10006detail10merge_sort30DeviceMergeSortBlockSortKernelINS2_10policy_hubIN6thrust24THRUST_300001_SM_1000_NS10device_ptrI10DistTargetEEE9Policy600ES9_PNS0_8NullTypeES9_SD_jN4cuda3std3__44lessIS8_EES8_SC_EEvbT0_T1_T2_T3_T4_PT6_PT7_T5_NS1_7vsmem_tE
.visible .entry _ZN3cub18CUB_300001_SM_10006detail10merge_sort30DeviceMergeSortBlockSortKernelINS2_10policy_hubIN6thrust24THRUST_300001_SM_1000_NS10device_ptrI10DistTargetEEE9Policy600ES9_PNS0_8NullTypeES9_SD_jN4cuda3std3__44lessIS8_EES8_SC_EEvbT0_T1_T2_T3_T4_PT6_PT7_T5_NS1_7vsmem_tE(
	.param .u8 _ZN3cub18CUB_300001_SM_10006detail10merge_sort30DeviceMergeSortBlockSortKernelINS2_10policy_hubIN6thrust24THRUST_300001_SM_1000_NS10device_ptrI10DistTargetEEE9Policy600ES9_PNS0_8NullTypeES9_SD_jN4cuda3std3__44lessIS8_EES8_SC_EEvbT0_T1_T2_T3_T4_PT6_PT7_T5_NS1_7vsmem_tE_param_0,
	.param .align 8 .b8 _ZN3cub18CUB_300001_SM_10006detail10merge_sort30DeviceMergeSortBlockSortKernelINS2_10policy_hubIN6thrust24THRUST_300001_SM_1000_NS10device_ptrI10DistTargetEEE9Policy600ES9_PNS0_8NullTypeES9_SD_jN4cuda3std3__44lessIS8_EES8_SC_EEvbT0_T1_T2_T3_T4_PT6_PT7_T5_NS1_7vsmem_tE_param_1[8],
	.param .u64 .ptr .align 1 _ZN3cub18CUB_300001_SM_10006detail10merge_sort30DeviceMergeSortBlockSortKernelINS2_10policy_hubIN6thrust24THRUST_300001_SM_1000_NS10device_ptrI10DistTargetEEE9Policy600ES9_PNS0_8NullTypeES9_SD_jN4cuda3std3__44lessIS8_EES8_SC_EEvbT0_T1_T2_T3_T4_PT6_PT7_T5_NS1_7vsmem_tE_param_2,
	.param .align 8 .b8 _ZN3cub18CUB_300001_SM_10006detail10merge_sort30DeviceMergeSortBlockSortKernelINS2_10policy_hubIN6thrust24THRUST_300001_SM_1000_NS10device_ptrI10DistTargetEEE9Policy600ES9_PNS0_8NullTypeES9_SD_jN4cuda3std3__44lessIS8_EES8_SC_EEvbT0_T1_T2_T3_T4_PT6_PT7_T5_NS1_7vsmem_tE_param_3[8],
	.param .u64 .ptr .align 1 _ZN3cub18CUB_300001_SM_10006detail10merge_sort30DeviceMergeSortBlockSortKernelINS2_10policy_hubIN6thrust24THRUST_300001_SM_1000_NS10device_ptrI10DistTargetEEE9Policy600ES9_PNS0_8NullTypeES9_SD_jN4cuda3std3__44lessIS8_EES8_SC_EEvbT0_T1_T2_T3_T4_PT6_PT7_T5_NS1_7vsmem_tE_param_4,
	.param .u32 _ZN3cub18CUB_300001_SM_10006detail10merge_sort30DeviceMergeSortBlockSortKernelINS2_10policy_hubIN6thrust24THRUST_300001_SM_1000_NS10device_ptrI10DistTargetEEE9Policy600ES9_PNS0_8NullTypeES9_SD_jN4cuda3std3__44lessIS8_EES8_SC_EEvbT0_T1_T2_T3_T4_PT6_PT7_T5_NS1_7vsmem_tE_param_5,
	.param .u64 .ptr .align 1 _ZN3cub18CUB_300001_SM_10006detail10merge_sort30DeviceMergeSortBlockSortKernelINS2_10policy_hubIN6thrust24THRUST_300001_SM_1000_NS10device_ptrI10DistTargetEEE9Policy600ES9_PNS0_8NullTypeES9_SD_jN4cuda3std3__44lessIS8_EES8_SC_EEvbT0_T1_T2_T3_T4_PT6_PT7_T5_NS1_7vsmem_tE_param_6,
	.param .u64 .ptr .align 1 _ZN3cub18CUB_300001_SM_10006detail10merge_sort30DeviceMergeSortBlockSortKernelINS2_10policy_hubIN6thrust24THRUST_300001_SM_1000_NS10device_ptrI10DistTargetEEE9Policy600ES9_PNS0_8NullTypeES9_SD_jN4cuda3std3__44lessIS8_EES8_SC_EEvbT0_T1_T2_T3_T4_PT6_PT7_T5_NS1_7vsmem_tE_param_7,
	.param .align 1 .b8 _ZN3cub18CUB_300001_SM_10006detail10merge_sort30DeviceMergeSortBlockSortKernelINS2_10policy_hubIN6thrust24THRUST_300001_SM_1000_NS10device_ptrI10DistTargetEEE9Policy600ES9_PNS0_8NullTypeES9_SD_jN4cuda3std3__44lessIS8_EES8_SC_EEvbT0_T1_T2_T3_T4_PT6_PT7_T5_NS1_7vsmem_tE_param_8[1],
	.param .align 8 .b8 _ZN3cub18CUB_300001_SM_10006detail10merge_sort30DeviceMergeSortBlockSortKernelINS2_10policy_hubIN6thrust24THRUST_300001_SM_1000_NS10device_ptrI10DistTargetEEE9Policy600ES9_PNS0_8NullTypeES9_SD_jN4cuda3std3__44lessIS8_EES8_SC_EEvbT0_T1_T2_T3_T4_PT6_PT7_T5_NS1_7vsmem_tE_param_9[8]
)
.maxntid 256
{
	.reg .pred 	%p<236>;
	.reg .b16 	%rs<4>;
	.reg .b32 	%r<475>;
	.reg .b32 	%f<961>;
	.reg .b64 	%rd<36>;
	// demoted variable
	.shared .align 16 .b8 _ZZN3cub18CUB_300001_SM_10006detail10merge_sort30DeviceMergeSortBlockSortKernelINS2_10policy_hubIN6thrust24THRUST_300001_SM_1000_NS10device_ptrI10DistTargetEEE9Policy600ES9_PNS0_8NullTypeES9_SD_jN4cuda3std3__44lessIS8_EES8_SC_EEvbT0_T1_T2_T3_T4_PT6_PT7_T5_NS1_7vsmem_tEE19static_temp_storage[16912];
	ld.param.u64 	%rd8, [_ZN3cub18CUB_300001_SM_10006detail10merge_sort30DeviceMergeSortBlockSortKernelINS2_10policy_hubIN6thrust24THRUST_300001_SM_1000_NS10device_ptrI10DistTargetEEE9Policy600ES9_PNS0_8NullTypeES9_SD_jN4cuda3std3__44lessIS8_EES8_SC_EEvbT0_T1_T2_T3_T4_PT6_PT7_T5_NS1_7vsmem_tE_param_3];
	ld.param.u64 	%rd9, [_ZN3cub18CUB_300001_SM_10006detail10merge_sort30DeviceMergeSortBlockSortKernelINS2_10policy_hubIN6thrust24THRUST_300001_SM_1000_NS10device_ptrI10DistTargetEEE9Policy600ES9_PNS0_8NullTypeES9_SD_jN4cuda3std3__44lessIS8_EES8_SC_EEvbT0_T1_T2_T3_T4_PT6_PT7_T5_NS1_7vsmem_tE_param_1];
	ld.param.u32 	%r111, [_ZN3cub18CUB_300001_SM_10006detail10merge_sort30DeviceMergeSortBlockSortKernelINS2_10policy_hubIN6thrust24THRUST_300001_SM_1000_NS10device_ptrI10DistTargetEEE9Policy600ES9_PNS0_8NullTypeES9_SD_jN4cuda3std3__44lessIS8_EES8_SC_EEvbT0_T1_T2_T3_T4_PT6_PT7_T5_NS1_7vsmem_tE_param_5];
	cvta.to.global.u64 	%rd1, %rd9;
	cvta.to.global.u64 	%rd2, %rd8;
	mov.u32 	%r112, %ctaid.x;
	mov.u32 	%r113, %nctaid.x;
	shl.b32 	%r1, %r112, 11;
	add.s32 	%r114, %r113, -1;
	setp.ge.u32 	%p33, %r112, %r114;
	@%p33 bra 	$L__BB3_102;
	// begin inline asm
	griddepcontrol.wait;
	// end inline asm
	cvt.u64.u32 	%rd22, %r1;
	mov.u32 	%r2, %tid.x;
	and.b32  	%r3, %r2, 31;
	shl.b32 	%r313, %r2, 3;
	and.b32  	%r4, %r313, 7936;
	or.b32  	%r314, %r4, %r3;
	cvt.u64.u32 	%rd23, %r314;
	add.s64 	%rd3, %rd23, %rd22;
	shl.b64 	%rd24, %rd3, 3;
	add.s64 	%rd25, %rd1, %rd24;
	ld.global.f32 	%f547, [%rd25];
	ld.global.f32 	%f548, [%rd25+4];
	ld.global.f32 	%f549, [%rd25+256];
	ld.global.f32 	%f550, [%rd25+260];
	ld.global.f32 	%f551, [%rd25+512];
	ld.global.f32 	%f552, [%rd25+516];
	ld.global.f32 	%f553, [%rd25+768];
	ld.global.f32 	%f554, [%rd25+772];
	ld.global.f32 	%f555, [%rd25+1024];
	ld.global.f32 	%f556, [%rd25+1028];
	ld.global.f32 	%f557, [%rd25+1280];
	ld.global.f32 	%f558, [%rd25+1284];
	ld.global.f32 	%f559, [%rd25+1536];
	ld.global.f32 	%f560, [%rd25+1540];
	ld.global.f32 	%f561, [%rd25+1792];
	ld.global.f32 	%f562, [%rd25+1796];
	// begin inline asm
	mov.u32 %r312, %laneid;
	// end inline asm
	add.s32 	%r315, %r312, %r4;
	shr.s32 	%r316, %r315, 5;
	add.s32 	%r317, %r316, %r315;
	shl.b32 	%r318, %r317, 3;
	mov.u32 	%r319, _ZZN3cub18CUB_300001_SM_10006detail10merge_sort30DeviceMergeSortBlockSortKernelINS2_10policy_hubIN6thrust24THRUST_300001_SM_1000_NS10device_ptrI10DistTargetEEE9Policy600ES9_PNS0_8NullTypeES9_SD_jN4cuda3std3__44lessIS8_EES8_SC_EEvbT0_T1_T2_T3_T4_PT6_PT7_T5_NS1_7vsmem_tEE19static_temp_storage;
	add.s32 	%r5, %r319, %r318;
	st.shared.v2.f32 	[%r5], {%f547, %f548};
	add.s32 	%r320, %r315, 32;
	shr.s32 	%r321, %r320, 5;
	add.s32 	%r322, %r321, %r315;
	shl.b32 	%r323, %r322, 3;
	add.s32 	%r6, %r319, %r323;
	st.shared.v2.f32 	[%r6+256], {%f549, %f550};
	add.s32 	%r324, %r315, 64;
	shr.s32 	%r325, %r324, 5;
	add.s32 	%r326, %r325, %r315;
	shl.b32 	%r327, %r326, 3;
	add.s32 	%r7, %r319, %r327;
	st.shared.v2.f32 	[%r7+512], {%f551, %f552};
	add.s32 	%r328, %r315, 96;
	shr.s32 	%r329, %r328, 5;
	add.s32 	%r330, %r329, %r315;
	shl.b32 	%r331, %r330, 3;
	add.s32 	%r8, %r319, %r331;
	st.shared.v2.f32 	[%r8+768], {%f553, %f554};
	add.s32 	%r332, %r315, 128;
	shr.s32 	%r333, %r332, 5;
	add.s32 	%r334, %r333, %r315;
	shl.b32 	%r335, %r334, 3;
	add.s32 	%r9, %r319, %r335;
	st.shared.v2.f32 	[%r9+1024], {%f555, %f556};
	add.s32 	%r336, %r315, 160;
	shr.s32 	%r337, %r336, 5;
	add.s32 	%r338, %r337, %r315;
	shl.b32 	%r339, %r338, 3;
	add.s32 	%r10, %r319, %r339;
	st.shared.v2.f32 	[%r10+1280], {%f557, %f558};
	add.s32 	%r340, %r315, 192;
	shr.s32 	%r341, %r340, 5;
	add.s32 	%r342, %r341, %r315;
	shl.b32 	%r343, %r342, 3;
	add.s32 	%r11, %r319, %r343;
	st.shared.v2.f32 	[%r11+1536], {%f559, %f560};
	add.s32 	%r344, %r315, 224;
	shr.s32 	%r345, %r344, 5;
	add.s32 	%r346, %r345, %r315;
	shl.b32 	%r347, %r346, 3;
	add.s32 	%r12, %r319, %r347;
	st.shared.v2.f32 	[%r12+1792], {%f561, %f562};
	bar.warp.sync 	-1;
	mad.lo.s32 	%r348, %r312, 7, %r315;
	shr.s32 	%r349, %r348, 5;
	add.s32 	%r350, %r349, %r348;
	shl.b32 	%r351, %r350, 3;
	add.s32 	%r13, %r319, %r351;
	ld.shared.v2.f32 	{%f628, %f627}, [%r13];
	add.s32 	%r352, %r348, 1;
	shr.s32 	%r353, %r352, 5;
	add.s32 	%r354, %r353, %r348;
	shl.b32 	%r355, %r354, 3;
	add.s32 	%r14, %r319, %r355;
	ld.shared.v2.f32 	{%f3, %f4}, [%r14+8];
	add.s32 	%r356, %r348, 2;
	shr.s32 	%r357, %r356, 5;
	add.s32 	%r358, %r357, %r348;
	shl.b32 	%r359, %r358, 3;
	add.s32 	%r15, %r319, %r359;
	ld.shared.v2.f32 	{%f604, %f603}, [%r15+16];
	add.s32 	%r360, %r348, 3;
	shr.s32 	%r361, %r360, 5;
	add.s32 	%r362, %r361, %r348;
	shl.b32 	%r363, %r362, 3;
	add.s32 	%r16, %r319, %r363;
	ld.shared.v2.f32 	{%f7, %f8}, [%r16+24];
	add.s32 	%r364, %r348, 4;
	shr.s32 	%r365, %r364, 5;
	add.s32 	%r366, %r365, %r348;
	shl.b32 	%r367, %r366, 3;
	add.s32 	%r17, %r319, %r367;
	ld.shared.v2.f32 	{%f608, %f607}, [%r17+32];
	add.s32 	%r368, %r348, 5;
	shr.s32 	%r369, %r368, 5;
	add.s32 	%r370, %r369, %r348;
	shl.b32 	%r371, %r370, 3;
	add.s32 	%r18, %r319, %r371;
	ld.shared.v2.f32 	{%f11, %f12}, [%r18+40];
	add.s32 	%r372, %r348, 6;
	shr.s32 	%r373, %r372, 5;
	add.s32 	%r374, %r373, %r348;
	shl.b32 	%r375, %r374, 3;
	add.s32 	%r19, %r319, %r375;
	ld.shared.v2.f32 	{%f612, %f611}, [%r19+48];
	add.s32 	%r376, %r348, 7;
	shr.s32 	%r377, %r376, 5;
	add.s32 	%r378, %r377, %r348;
	shl.b32 	%r379, %r378, 3;
	add.s32 	%r20, %r319, %r379;
	ld.shared.v2.f32 	{%f15, %f16}, [%r20+56];
	bar.sync 	0;
	// begin inline asm
	griddepcontrol.launch_dependents;
	// end inline asm
	setp.geu.f32 	%p147, %f3, %f628;
	mov.f32 	%f615, %f4;
	mov.f32 	%f616, %f3;
	@%p147 bra 	$L__BB3_3;
	mov.f32 	%f615, %f627;
	mov.f32 	%f616, %f628;
	mov.f32 	%f627, %f4;
	mov.f32 	%f628, %f3;
$L__BB3_3:
	setp.geu.f32 	%p148, %f7, %f604;
	mov.f32 	%f619, %f8;
	mov.f32 	%f620, %f7;
	@%p148 bra 	$L__BB3_5;
	mov.f32 	%f619, %f603;
	mov.f32 	%f620, %f604;
	mov.f32 	%f603, %f8;
	mov.f32 	%f604, %f7;
$L__BB3_5:
	setp.geu.f32 	%p149, %f11, %f608;
	mov.f32 	%f623, %f12;
	mov.f32 	%f624, %f11;
	@%p149 bra 	$L__BB3_7;
	mov.f32 	%f623, %f607;
	mov.f32 	%f624, %f608;
	mov.f32 	%f607, %f12;
	mov.f32 	%f608, %f11;
$L__BB3_7:
	setp.geu.f32 	%p150, %f15, %f612;
	mov.f32 	%f609, %f16;
	mov.f32 	%f610, %f15;
	@%p150 bra 	$L__BB3_9;
	mov.f32 	%f609, %f611;
	mov.f32 	%f610, %f612;
	mov.f32 	%f611, %f16;
	mov.f32 	%f612, %f15;
$L__BB3_9:
	setp.geu.f32 	%p151, %f604, %f616;
	mov.f32 	%f631, %f603;
	mov.f32 	%f632, %f604;
	@%p151 bra 	$L__BB3_11;
	mov.f32 	%f631, %f615;
	mov.f32 	%f632, %f616;
	mov.f32 	%f615, %f603;
	mov.f32 	%f616, %f604;
$L__BB3_11:
	setp.geu.f32 	%p152, %f608, %f620;
	mov.f32 	%f635, %f607;
	mov.f32 	%f636, %f608;
	@%p152 bra 	$L__BB3_13;
	mov.f32 	%f635, %f619;
	mov.f32 	%f636, %f620;
	mov.f32 	%f619, %f607;
	mov.f32 	%f620, %f608;
$L__BB3_13:
	setp.geu.f32 	%p153, %f612, %f624;
	mov.f32 	%f639, %f611;
	mov.f32 	%f640, %f612;
	@%p153 bra 	$L__BB3_15;
	mov.f32 	%f639, %f623;
	mov.f32 	%f640, %f624;
	mov.f32 	%f623, %f611;
	mov.f32 	%f624, %f612;
$L__BB3_15:
	setp.geu.f32 	%p154, %f616, %f628;
	mov.f32 	%f643, %f615;
	mov.f32 	%f644, %f616;
	@%p154 bra 	$L__BB3_17;
	mov.f32 	%f643, %f627;
	mov.f32 	%f644, %f628;
	mov.f32 	%f627, %f615;
	mov.f32 	%f628, %f616;
$L__BB3_17:
	setp.geu.f32 	%p155, %f620, %f632;
	mov.f32 	%f647, %f619;
	mov.f32 	%f648, %f620;
	@%p155 bra 	$L__BB3_19;
	mov.f32 	%f647, %f631;
	mov.f32 	%f648, %f632;
	mov.f32 	%f631, %f619;
	mov.f32 	%f632, %f620;
$L__BB3_19:
	setp.geu.f32 	%p156, %f624, %f636;
	mov.f32 	%f651, %f623;
	mov.f32 	%f652, %f624;
	@%p156 bra 	$L__BB3_21;
	mov.f32 	%f651, %f635;
	mov.f32 	%f652, %f636;
	mov.f32 	%f635, %f623;
	mov.f32 	%f636, %f624;
$L__BB3_21:
	setp.geu.f32 	%p157, %f610, %f640;
	mov.f32 	%f637, %f609;
	mov.f32 	%f638, %f610;
	@%p157 bra 	$L__BB3_23;
	mov.f32 	%f637, %f639;
	mov.f32 	%f638, %f640;
	mov.f32 	%f639, %f609;
	mov.f32 	%f640, %f610;
$L__BB3_23:
	setp.geu.f32 	%p158, %f632, %f644;
	mov.f32 	%f659, %f631;
	mov.f32 	%f660, %f632;
	@%p158 bra 	$L__BB3_25;
	mov.f32 	%f659, %f643;
	mov.f32 	%f660, %f644;
	mov.f32 	%f643, %f631;
	mov.f32 	%f644, %f632;
$L__BB3_25:
	setp.geu.f32 	%p159, %f636, %f648;
	mov.f32 	%f663, %f635;
	mov.f32 	%f664, %f636;
	@%p159 bra 	$L__BB3_27;
	mov.f32 	%f663, %f647;
	mov.f32 	%f664, %f648;
	mov.f32 	%f647, %f635;
	mov.f32 	%f648, %f636;
$L__BB3_27:
	setp.geu.f32 	%p160, %f640, %f652;
	mov.f32 	%f667, %f639;
	mov.f32 	%f668, %f640;
	@%p160 bra 	$L__BB3_29;
	mov.f32 	%f667, %f651;
	mov.f32 	%f668, %f652;
	mov.f32 	%f651, %f639;
	mov.f32 	%f652, %f640;
$L__BB3_29:
	setp.geu.f32 	%p161, %f644, %f628;
	mov.f32 	%f671, %f643;
	mov.f32 	%f672, %f644;
	@%p161 bra 	$L__BB3_31;
	mov.f32 	%f671, %f627;
	mov.f32 	%f672, %f628;
	mov.f32 	%f627, %f643;
	mov.f32 	%f628, %f644;
$L__BB3_31:
	setp.geu.f32 	%p162, %f648, %f660;
	mov.f32 	%f675, %f647;
	mov.f32 	%f676, %f648;
	@%p162 bra 	$L__BB3_33;
	mov.f32 	%f675, %f659;
	mov.f32 	%f676, %f660;
	mov.f32 	%f659, %f647;
	mov.f32 	%f660, %f648;
$L__BB3_33:
	setp.geu.f32 	%p163, %f652, %f664;
	mov.f32 	%f679, %f651;
	mov.f32 	%f680, %f652;
	@%p163 bra 	$L__BB3_35;
	mov.f32 	%f679, %f663;
	mov.f32 	%f680, %f664;
	mov.f32 	%f663, %f651;
	mov.f32 	%f664, %f652;
$L__BB3_35:
	setp.geu.f32 	%p164, %f638, %f668;
	mov.f32 	%f665, %f637;
	mov.f32 	%f666, %f638;
	@%p164 bra 	$L__BB3_37;
	mov.f32 	%f665, %f667;
	mov.f32 	%f666, %f668;
	mov.f32 	%f667, %f637;
	mov.f32 	%f668, %f638;
$L__BB3_37:
	setp.geu.f32 	%p165, %f660, %f672;
	mov.f32 	%f687, %f659;
	mov.f32 	%f688, %f660;
	@%p165 bra 	$L__BB3_39;
	mov.f32 	%f687, %f671;
	mov.f32 	%f688, %f672;
	mov.f32 	%f671, %f659;
	mov.f32 	%f672, %f660;
$L__BB3_39:
	setp.geu.f32 	%p166, %f664, %f676;
	mov.f32 	%f691, %f663;
	mov.f32 	%f692, %f664;
	@%p166 bra 	$L__BB3_41;
	mov.f32 	%f691, %f675;
	mov.f32 	%f692, %f676;
	mov.f32 	%f675, %f663;
	mov.f32 	%f676, %f664;
$L__BB3_41:
	setp.geu.f32 	%p167, %f668, %f680;
	mov.f32 	%f695, %f667;
	mov.f32 	%f696, %f668;
	@%p167 bra 	$L__BB3_43;
	mov.f32 	%f695, %f679;
	mov.f32 	%f696, %f680;
	mov.f32 	%f679, %f667;
	mov.f32 	%f680, %f668;
$L__BB3_43:
	setp.geu.f32 	%p168, %f672, %f628;
	mov.f32 	%f699, %f671;
	mov.f32 	%f700, %f672;
	@%p168 bra 	$L__BB3_45;
	mov.f32 	%f699, %f627;
	mov.f32 	%f700, %f628;
	mov.f32 	%f627, %f671;
	mov.f32 	%f628, %f672;
$L__BB3_45:
	setp.geu.f32 	%p169, %f676, %f688;
	mov.f32 	%f703, %f675;
	mov.f32 	%f704, %f676;
	@%p169 bra 	$L__BB3_47;
	mov.f32 	%f703, %f687;
	mov.f32 	%f704, %f688;
	mov.f32 	%f687, %f675;
	mov.f32 	%f688, %f676;
$L__BB3_47:
	setp.geu.f32 	%p170, %f680, %f692;
	mov.f32 	%f707, %f679;
	mov.f32 	%f708, %f680;
	@%p170 bra 	$L__BB3_49;
	mov.f32 	%f707, %f691;
	mov.f32 	%f708, %f692;
	mov.f32 	%f691, %f679;
	mov.f32 	%f692, %f680;
$L__BB3_49:
	setp.geu.f32 	%p171, %f666, %f696;
	mov.f32 	%f709, %f665;
	mov.f32 	%f710, %f666;
	@%p171 bra 	$L__BB3_51;
	mov.f32 	%f709, %f695;
	mov.f32 	%f710, %f696;
	mov.f32 	%f695, %f665;
	mov.f32 	%f696, %f666;
$L__BB3_51:
	setp.geu.f32 	%p172, %f688, %f700;
	mov.f32 	%f719, %f687;
	mov.f32 	%f720, %f688;
	@%p172 bra 	$L__BB3_53;
	mov.f32 	%f719, %f699;
	mov.f32 	%f720, %f700;
	mov.f32 	%f699, %f687;
	mov.f32 	%f700, %f688;
$L__BB3_53:
	setp.geu.f32 	%p173, %f692, %f704;
	mov.f32 	%f715, %f691;
	mov.f32 	%f716, %f692;
	@%p173 bra 	$L__BB3_55;
	mov.f32 	%f715, %f703;
	mov.f32 	%f716, %f704;
	mov.f32 	%f703, %f691;
	mov.f32 	%f704, %f692;
$L__BB3_55:
	setp.geu.f32 	%p174, %f696, %f708;
	mov.f32 	%f711, %f695;
	mov.f32 	%f712, %f696;
	@%p174 bra 	$L__BB3_57;
	mov.f32 	%f711, %f707;
	mov.f32 	%f712, %f708;
	mov.f32 	%f707, %f695;
	mov.f32 	%f708, %f696;
$L__BB3_57:
	mov.b32 	%r467, 2;
	shl.b32 	%r382, %r2, 6;
	mov.u32 	%r383, _ZZN3cub18CUB_300001_SM_10006detail10merge_sort30DeviceMergeSortBlockSortKernelINS2_10policy_hubIN6thrust24THRUST_300001_SM_1000_NS10device_ptrI10DistTargetEEE9Policy600ES9_PNS0_8NullTypeES9_SD_jN4cuda3std3__44lessIS8_EES8_SC_EEvbT0_T1_T2_T3_T4_PT6_PT7_T5_NS1_7vsmem_tEE19static_temp_storage;
	add.s32 	%r384, %r383, %r382;
$L__BB3_58:
	bar.sync 	0;
	add.s32 	%r381, %r467, -1;
	st.shared.v4.f32 	[%r384], {%f628, %f627, %f700, %f699};
	st.shared.v4.f32 	[%r384+16], {%f720, %f719, %f704, %f703};
	st.shared.v4.f32 	[%r384+32], {%f716, %f715, %f708, %f707};
	st.shared.v4.f32 	[%r384+48], {%f712, %f711, %f710, %f709};
	bar.sync 	0;
	neg.s32 	%r385, %r467;
	and.b32  	%r386, %r2, %r385;
	shl.b32 	%r387, %r386, 3;
	shl.b32 	%r388, %r467, 2;
	and.b32  	%r389, %r381, %r2;
	shl.b32 	%r390, %r389, 3;
	min.u32 	%r22, %r390, 2048;
	min.u32 	%r23, %r387, 2048;
	add.s32 	%r391, %r23, %r388;
	min.u32 	%r24, %r391, 2048;
	add.s32 	%r392, %r24, %r388;
	min.u32 	%r25, %r392, 2048;
	sub.s32 	%r393, %r24, %r23;
	sub.s32 	%r394, %r25, %r24;
	setp.lt.s32 	%p175, %r22, %r394;
	sub.s32 	%r395, %r22, %r394;
	selp.b32 	%r470, 0, %r395, %p175;
	min.s32 	%r468, %r393, %r22;
	setp.ge.s32 	%p176, %r470, %r468;
	@%p176 bra 	$L__BB3_61;
	add.s32 	%r28, %r24, %r22;
$L__BB3_60:
	sub.s32 	%r396, %r468, %r470;
	shr.u32 	%r397, %r396, 31;
	add.s32 	%r398, %r396, %r397;
	shr.s32 	%r399, %r398, 1;
	add.s32 	%r400, %r399, %r470;
	add.s32 	%r401, %r400, %r23;
	shl.b32 	%r402, %r401, 3;
	mov.u32 	%r403, _ZZN3cub18CUB_300001_SM_10006detail10merge_sort30DeviceMergeSortBlockSortKernelINS2_10policy_hubIN6thrust24THRUST_300001_SM_1000_NS10device_ptrI10DistTargetEEE9Policy600ES9_PNS0_8NullTypeES9_SD_jN4cuda3std3__44lessIS8_EES8_SC_EEvbT0_T1_T2_T3_T4_PT6_PT7_T5_NS1_7vsmem_tEE19static_temp_storage;
	add.s32 	%r404, %r403, %r402;
	ld.shared.f32 	%f563, [%r404];
	not.b32 	%r405, %r400;
	add.s32 	%r406, %r28, %r405;
	shl.b32 	%r407, %r406, 3;
	add.s32 	%r408, %r403, %r407;
	ld.shared.f32 	%f564, [%r408];
	setp.geu.f32 	%p177, %f564, %f563;
	add.s32 	%r409, %r400, 1;
	selp.b32 	%r470, %r409, %r470, %p177;
	selp.b32 	%r468, %r468, %r400, %p177;
	setp.lt.s32 	%p178, %r470, %r468;
	@%p178 bra 	$L__BB3_60;
$L__BB3_61:
	add.s32 	%r34, %r470, %r23;
	add.s32 	%r410, %r24, %r22;
	sub.s32 	%r35, %r410, %r470;
	shl.b32 	%r411, %r34, 3;
	mov.u32 	%r412, _ZZN3cub18CUB_300001_SM_10006detail10merge_sort30DeviceMergeSortBlockSortKernelINS2_10policy_hubIN6thrust24THRUST_300001_SM_1000_NS10device_ptrI10DistTargetEEE9Policy600ES9_PNS0_8NullTypeES9_SD_jN4cuda3std3__44lessIS8_EES8_SC_EEvbT0_T1_T2_T3_T4_PT6_PT7_T5_NS1_7vsmem_tEE19static_temp_storage;
	add.s32 	%r36, %r412, %r411;
	ld.shared.v2.f32 	{%f731, %f732}, [%r36];
	shl.b32 	%r413, %r35, 3;
	add.s32 	%r37, %r412, %r413;
	ld.shared.v2.f32 	{%f725, %f726}, [%r37];
	setp.ge.s32 	%p180, %r35, %r25;
	mov.pred 	%p220, 0;
	@%p180 bra 	$L__BB3_63;
	setp.ge.s32 	%p181, %r34, %r24;
	setp.lt.f32 	%p182, %f725, %f731;
	or.pred  	%p220, %p181, %p182;
$L__BB3_63:
	selp.f32 	%f627, %f726, %f732, %p220;
	selp.f32 	%f628, %f725, %f731, %p220;
	selp.u32 	%r414, 1, 0, %p220;
	add.s32 	%r38, %r35, %r414;
	not.pred 	%p183, %p220;
	selp.u32 	%r415, 1, 0, %p183;
	add.s32 	%r39, %r34, %r415;
	@%p183 bra 	$L__BB3_65;
	ld.shared.v2.f32 	{%f725, %f726}, [%r37+8];
	bra.uni 	$L__BB3_66;
$L__BB3_65:
	ld.shared.v2.f32 	{%f731, %f732}, [%r36+8];
$L__BB3_66:
	setp.ge.s32 	%p185, %r38, %r25;
	mov.pred 	%p221, 0;
	@%p185 bra 	$L__BB3_68;
	setp.ge.s32 	%p186, %r39, %r24;
	setp.lt.f32 	%p187, %f725, %f731;
	or.pred  	%p221, %p186, %p187;
$L__BB3_68:
	selp.f32 	%f699, %f726, %f732, %p221;
	selp.f32 	%f700, %f725, %f731, %p221;
	selp.u32 	%r416, 1, 0, %p221;
	add.s32 	%r40, %r38, %r416;
	not.pred 	%p188, %p221;
	selp.u32 	%r417, 1, 0, %p188;
	add.s32 	%r41, %r39, %r417;
	@%p221 bra 	$L__BB3_70;
	shl.b32 	%r418, %r41, 3;
	add.s32 	%r420, %r412, %r418;
	ld.shared.v2.f32 	{%f731, %f732}, [%r420];
	bra.uni 	$L__BB3_71;
$L__BB3_70:
	shl.b32 	%r421, %r40, 3;
	add.s32 	%r423, %r412, %r421;
	ld.shared.v2.f32 	{%f725, %f726}, [%r423];
$L__BB3_71:
	setp.ge.s32 	%p190, %r40, %r25;
	mov.pred 	%p222, 0;
	@%p190 bra 	$L__BB3_73;
	setp.ge.s32 	%p191, %r41, %r24;
	setp.lt.f32 	%p192, %f725, %f731;
	or.pred  	%p222, %p191, %p192;
$L__BB3_73:
	selp.f32 	%f719, %f726, %f732, %p222;
	selp.f32 	%f720, %f725, %f731, %p222;
	selp.u32 	%r424, 1, 0, %p222;
	add.s32 	%r42, %r40, %r424;
	not.pred 	%p193, %p222;
	selp.u32 	%r425, 1, 0, %p193;
	add.s32 	%r43, %r41, %r425;
	@%p222 bra 	$L__BB3_75;
	shl.b32 	%r426, %r43, 3;
	mov.u32 	%r427, _ZZN3cub18CUB_300001_SM_10006detail10merge_sort30DeviceMergeSortBlockSortKernelINS2_10policy_hubIN6thrust24THRUST_300001_SM_1000_NS10device_ptrI10DistTargetEEE9Policy600ES9_PNS0_8NullTypeES9_SD_jN4cuda3std3__44lessIS8_EES8_SC_EEvbT0_T1_T2_T3_T4_PT6_PT7_T5_NS1_7vsmem_tEE19static_temp_storage;
	add.s32 	%r428, %r427, %r426;
	ld.shared.v2.f32 	{%f731, %f732}, [%r428];
	bra.uni 	$L__BB3_76;
$L__BB3_75:
	shl.b32 	%r429, %r42, 3;
	mov.u32 	%r430, _ZZN3cub18CUB_300001_SM_10006detail10merge_sort30DeviceMergeSortBlockSortKernelINS2_10policy_hubIN6thrust24THRUST_300001_SM_1000_NS10device_ptrI10DistTargetEEE9Policy600ES9_PNS0_8NullTypeES9_SD_jN4cuda3std3__44lessIS8_EES8_SC_EEvbT0_T1_T2_T3_T4_PT6_PT7_T5_NS1_7vsmem_tEE19static_temp_storage;
	add.s32 	%r431, %r430, %r429;
	ld.shared.v2.f32 	{%f725, %f726}, [%r431];
$L__BB3_76:
	setp.ge.s32 	%p195, %r42, %r25;
	mov.pred 	%p223, 0;
	@%p195 bra 	$L__BB3_78;
	setp.ge.s32 	%p196, %r43, %r24;
	setp.lt.f32 	%p197, %f725, %f731;
	or.pred  	%p223, %p196, %p197;
$L__BB3_78:
	selp.f32 	%f703, %f726, %f732, %p223;
	selp.f32 	%f704, %f725, %f731, %p223;
	selp.u32 	%r432, 1, 0, %p223;
	add.s32 	%r44, %r42, %r432;
	not.pred 	%p198, %p223;
	selp.u32 	%r433, 1, 0, %p198;
	add.s32 	%r45, %r43, %r433;
	@%p223 bra 	$L__BB3_80;
	shl.b32 	%r434, %r45, 3;
	mov.u32 	%r435, _ZZN3cub18CUB_300001_SM_10006detail10merge_sort30DeviceMergeSortBlockSortKernelINS2_10policy_hubIN6thrust24THRUST_300001_SM_1000_NS10device_ptrI10DistTargetEEE9Policy600ES9_PNS0_8NullTypeES9_SD_jN4cuda3std3__44lessIS8_EES8_SC_EEvbT0_T1_T2_T3_T4_PT6_PT7_T5_NS1_7vsmem_tEE19static_temp_storage;
	add.s32 	%r436, %r435, %r434;
	ld.shared.v2.f32 	{%f731, %f732}, [%r436];
	bra.uni 	$L__BB3_81;
$L__BB3_80:
	shl.b32 	%r437, %r44, 3;
	mov.u32 	%r438, _ZZN3cub18CUB_300001_SM_10006detail10merge_sort30DeviceMergeSortBlockSortKernelINS2_10policy_hubIN6thrust24THRUST_300001_SM_1000_NS10device_ptrI10DistTargetEEE9Policy600ES9_PNS0_8NullTypeES9_SD_jN4cuda3std3__44lessIS8_EES8_SC_EEvbT0_T1_T2_T3_T4_PT6_PT7_T5_NS1_7vsmem_tEE19static_temp_storage;
	add.s32 	%r439, %r438, %r437;
	ld.shared.v2.f32 	{%f725, %f726}, [%r439];
$L__BB3_81:
	setp.ge.s32 	%p200, %r44, %r25;
	mov.pred 	%p224, 0;
	@%p200 bra 	$L__BB3_83;
	setp.ge.s32 	%p201, %r45, %r24;
	setp.lt.f32 	%p202, %f725, %f731;
	or.pred  	%p224, %p201, %p202;
$L__BB3_83:
	selp.f32 	%f715, %f726, %f732, %p224;
	selp.f32 	%f716, %f725, %f731, %p224;
	selp.u32 	%r440, 1, 0, %p224;
	add.s32 	%r46, %r44, %r440;
	not.pred 	%p203, %p224;
	selp.u32 	%r441, 1, 0, %p203;
	add.s32 	%r47, %r45, %r441;
	@%p224 bra 	$L__BB3_85;
	shl.b32 	%r442, %r47, 3;
	mov.u32 	%r443, _ZZN3cub18CUB_300001_SM_10006detail10merge_sort30DeviceMergeSortBlockSortKernelINS2_10policy_hubIN6thrust24THRUST_300001_SM_1000_NS10device_ptrI10DistTargetEEE9Policy600ES9_PNS0_8NullTypeES9_SD_jN4cuda3std3__44lessIS8_EES8_SC_EEvbT0_T1_T2_T3_T4_PT6_PT7_T5_NS1_7vsmem_tEE19static_temp_storage;
	add.s32 	%r444, %r443, %r442;
	ld.shared.v2.f32 	{%f731, %f732}, [%r444];
	bra.uni 	$L__BB3_86;
$L__BB3_85:
	shl.b32 	%r445, %r46, 3;
	mov.u32 	%r446, _ZZN3cub18CUB_300001_SM_10006detail10merge_sort30DeviceMergeSortBlockSortKernelINS2_10policy_hubIN6thrust24THRUST_300001_SM_1000_NS10device_ptrI10DistTargetEEE9Policy600ES9_PNS0_8NullTypeES9_SD_jN4cuda3std3__44lessIS8_EES8_SC_EEvbT0_T1_T2_T3_T4_PT6_PT7_T5_NS1_7vsmem_tEE19static_temp_storage;
	add.s32 	%r447, %r446, %r445;
	ld.shared.v2.f32 	{%f725, %f726}, [%r447];
$L__BB3_86:
	setp.ge.s32 	%p205, %r46, %r25;
	mov.pred 	%p225, 0;
	@%p205 bra 	$L__BB3_88;
	setp.ge.s32 	%p206, %r47, %r24;
	setp.lt.f32 	%p207, %f725, %f731;
	or.pred  	%p225, %p206, %p207;
$L__BB3_88:
	selp.f32 	%f707, %f726, %f732, %p225;
	selp.f32 	%f708, %f725, %f731, %p225;
	selp.u32 	%r448, 1, 0, %p225;
	add.s32 	%r48, %r46, %r448;
	not.pred 	%p208, %p225;
	selp.u32 	%r449, 1, 0, %p208;
	add.s32 	%r49, %r47, %r449;
	@%p225 bra 	$L__BB3_90;
	shl.b32 	%r450, %r49, 3;
	mov.u32 	%r451, _ZZN3cub18CUB_300001_SM_10006detail10merge_sort30DeviceMergeSortBlockSortKernelINS2_10policy_hubIN6thrust24THRUST_300001_SM_1000_NS10device_ptrI10DistTargetEEE9Policy600ES9_PNS0_8NullTypeES9_SD_jN4cuda3std3__44lessIS8_EES8_SC_EEvbT0_T1_T2_T3_T4_PT6_PT7_T5_NS1_7vsmem_tEE19static_temp_storage;
	add.s32 	%r452, %r451, %r450;
	ld.shared.v2.f32 	{%f731, %f732}, [%r452];
	bra.uni 	$L__BB3_91;
$L__BB3_90:
	shl.b32 	%r453, %r48, 3;
	mov.u32 	%r454, _ZZN3cub18CUB_300001_SM_10006detail10merge_sort30DeviceMergeSortBlockSortKernelINS2_10policy_hubIN6thrust24THRUST_300001_SM_1000_NS10device_ptrI10DistTargetEEE9Policy600ES9_PNS0_8NullTypeES9_SD_jN4cuda3std3__44lessIS8_EES8_SC_EEvbT0_T1_T2_T3_T4_PT6_PT7_T5_NS1_7vsmem_tEE19static_temp_storage;
	add.s32 	%r455, %r454, %r453;
	ld.shared.v2.f32 	{%f725, %f726}, [%r455];
$L__BB3_91:
	setp.ge.s32 	%p210, %r48, %r25;
	mov.pred 	%p226, 0;
	@%p210 bra 	$L__BB3_93;
	setp.ge.s32 	%p211, %r49, %r24;
	setp.lt.f32 	%p212, %f725, %f731;
	or.pred  	%p226, %p211, %p212;
$L__BB3_93:
	selp.f32 	%f711, %f726, %f732, %p226;
	selp.f32 	%f712, %f725, %f731, %p226;
	selp.u32 	%r456, 1, 0, %p226;
	add.s32 	%r50, %r48, %r456;
	not.pred 	%p213, %p226;
	selp.u32 	%r457, 1, 0, %p213;
	add.s32 	%r51, %r49, %r457;
	@%p226 bra 	$L__BB3_95;
	shl.b32 	%r458, %r51, 3;
	mov.u32 	%r459, _ZZN3cub18CUB_300001_SM_10006detail10merge_sort30DeviceMergeSortBlockSortKernelINS2_10policy_hubIN6thrust24THRUST_300001_SM_1000_NS10device_ptrI10DistTargetEEE9Policy600ES9_PNS0_8NullTypeES9_SD_jN4cuda3std3__44lessIS8_EES8_SC_EEvbT0_T1_T2_T3_T4_PT6_PT7_T5_NS1_7vsmem_tEE19static_temp_storage;
	add.s32 	%r460, %r459, %r458;
	ld.shared.v2.f32 	{%f731, %f732}, [%r460];
	bra.uni 	$L__BB3_96;
$L__BB3_95:
	shl.b32 	%r461, %r50, 3;
	mov.u32 	%r462, _ZZN3cub18CUB_300001_SM_10006detail10merge_sort30DeviceMergeSortBlockSortKernelINS2_10policy_hubIN6thrust24THRUST_300001_SM_1000_NS10device_ptrI10DistTargetEEE9Policy600ES9_PNS0_8NullTypeES9_SD_jN4cuda3std3__44lessIS8_EES8_SC_EEvbT0_T1_T2_T3_T4_PT6_PT7_T5_NS1_7vsmem_tEE19static_temp_storage;
	add.s32 	%r463, %r462, %r461;
	ld.shared.v2.f32 	{%f725, %f726}, [%r463];
$L__BB3_96:
	setp.ge.s32 	%p215, %r50, %r25;
	mov.pred 	%p227, 0;
	@%p215 bra 	$L__BB3_98;
	setp.ge.s32 	%p216, %r51, %r24;
	setp.lt.f32 	%p217, %f725, %f731;
	or.pred  	%p227, %p216, %p217;
$L__BB3_98:
	selp.f32 	%f709, %f726, %f732, %p227;
	selp.f32 	%f710, %f725, %f731, %p227;
	shl.b32 	%r52, %r467, 1;
	setp.lt.u32 	%p218, %r467, 129;
	mov.u32 	%r467, %r52;
	@%p218 bra 	$L__BB3_58;
	ld.param.s8 	%rs3, [_ZN3cub18CUB_300001_SM_10006detail10merge_sort30DeviceMergeSortBlockSortKernelINS2_10policy_hubIN6thrust24THRUST_300001_SM_1000_NS10device_ptrI10DistTargetEEE9Policy600ES9_PNS0_8NullTypeES9_SD_jN4cuda3std3__44lessIS8_EES8_SC_EEvbT0_T1_T2_T3_T4_PT6_PT7_T5_NS1_7vsmem_tE_param_0];
	bar.sync 	0;
	setp.eq.s16 	%p219, %rs3, 0;
	@%p219 bra 	$L__BB3_101;
	st.shared.v2.f32 	[%r13], {%f628, %f627};
	st.shared.v2.f32 	[%r14+8], {%f700, %f699};
	st.shared.v2.f32 	[%r15+16], {%f720, %f719};
	st.shared.v2.f32 	[%r16+24], {%f704, %f703};
	st.shared.v2.f32 	[%r17+32], {%f716, %f715};
	st.shared.v2.f32 	[%r18+40], {%f708, %f707};
	st.shared.v2.f32 	[%r19+48], {%f712, %f711};
	st.shared.v2.f32 	[%r20+56], {%f710, %f709};
	bar.warp.sync 	-1;
	ld.shared.v2.f32 	{%f565, %f566}, [%r5];
	ld.shared.v2.f32 	{%f567, %f568}, [%r6+256];
	ld.shared.v2.f32 	{%f569, %f570}, [%r7+512];
	ld.shared.v2.f32 	{%f571, %f572}, [%r8+768];
	ld.shared.v2.f32 	{%f573, %f574}, [%r9+1024];
	ld.shared.v2.f32 	{%f575, %f576}, [%r10+1280];
	ld.shared.v2.f32 	{%f577, %f578}, [%r11+1536];
	ld.shared.v2.f32 	{%f579, %f580}, [%r12+1792];
	cvt.u64.u32 	%rd26, %r4;
	mov.u32 	%r464, %ctaid.x;
	shl.b32 	%r465, %r464, 11;
	or.b32  	%r466, %r3, %r465;
	cvt.u64.u32 	%rd27, %r466;
	add.s64 	%rd28, %rd27, %rd26;
	shl.b64 	%rd29, %rd28, 3;
	add.s64 	%rd30, %rd2, %rd29;
	st.global.f32 	[%rd30], %f565;
	st.global.f32 	[%rd30+4], %f566;
	st.global.f32 	[%rd30+256], %f567;
	st.global.f32 	[%rd30+260], %f568;
	st.global.f32 	[%rd30+512], %f569;
	st.global.f32 	[%rd30+516], %f570;
	st.global.f32 	[%rd30+768], %f571;
	st.global.f32 	[%rd30+772], %f572;
	st.global.f32 	[%rd30+1024], %f573;
	st.global.f32 	[%rd30+1028], %f574;
	st.global.f32 	[%rd30+1280], %f575;
	st.global.f32 	[%rd30+1284], %f576;
	st.global.f32 	[%rd30+1536], %f577;
	st.global.f32 	[%rd30+1540], %f578;
	st.global.f32 	[%rd30+1792], %f579;
	st.global.f32 	[%rd30+1796], %f580;
	bra.uni 	$L__BB3_271;
$L__BB3_101:
	ld.param.u64 	%rd35, [_ZN3cub18CUB_300001_SM_10006detail10merge_sort30DeviceMergeSortBlockSortKernelINS2_10policy_hubIN6thrust24THRUST_300001_SM_1000_NS10device_ptrI10DistTargetEEE9Policy600ES9_PNS0_8NullTypeES9_SD_jN4cuda3std3__44lessIS8_EES8_SC_EEvbT0_T1_T2_T3_T4_PT6_PT7_T5_NS1_7vsmem_tE_param_6];
	st.shared.v2.f32 	[%r13], {%f628, %f627};
	st.shared.v2.f32 	[%r14+8], {%f700, %f699};
	st.shared.v2.f32 	[%r15+16], {%f720, %f719};
	st.shared.v2.f32 	[%r16+24], {%f704, %f703};
	st.shared.v2.f32 	[%r17+32], {%f716, %f715};
	st.shared.v2.f32 	[%r18+40], {%f708, %f707};
	st.shared.v2.f32 	[%r19+48], {%f712, %f711};
	st.shared.v2.f32 	[%r20+56], {%f710, %f709};
	bar.warp.sync 	-1;
	ld.shared.v2.f32 	{%f581, %f582}, [%r5];
	ld.shared.v2.f32 	{%f583, %f584}, [%r6+256];
	ld.shared.v2.f32 	{%f585, %f586}, [%r7+512];
	ld.shared.v2.f32 	{%f587, %f588}, [%r8+768];
	ld.shared.v2.f32 	{%f589, %f590}, [%r9+1024];
	ld.shared.v2.f32 	{%f591, %f592}, [%r10+1280];
	ld.shared.v2.f32 	{%f593, %f594}, [%r11+1536];
	ld.shared.v2.f32 	{%f595, %f596}, [%r12+1792];
	cvta.to.global.u64 	%rd31, %rd35;
	add.s64 	%rd33, %rd31, %rd24;
	st.global.f32 	[%rd33], %f581;
	st.global.f32 	[%rd33+4], %f582;
	st.global.f32 	[%rd33+256], %f583;
	st.global.f32 	[%rd33+260], %f584;
	st.global.f32 	[%rd33+512], %f585;
	st.global.f32 	[%rd33+516], %f586;
	st.global.f32 	[%rd33+768], %f587;
	st.global.f32 	[%rd33+772], %f588;
	st.global.f32 	[%rd33+1024], %f589;
	st.global.f32 	[%rd33+1028], %f590;
	st.global.f32 	[%rd33+1280], %f591;
	st.global.f32 	[%rd33+1284], %f592;
	st.global.f32 	[%rd33+1536], %f593;
	st.global.f32 	[%rd33+1540], %f594;
	st.global.f32 	[%rd33+1792], %f595;
	st.global.f32 	[%rd33+1796], %f596;
	bra.uni 	$L__BB3_271;
$L__BB3_102:
	sub.s32 	%r115, %r111, %r1;
	min.s32 	%r53, %r115, 2048;
	// begin inline asm
	griddepcontrol.wait;
	// end inline asm
	mul.wide.u32 	%rd10, %r1, 8;
	add.s64 	%rd11, %rd1, %rd10;
	mov.u32 	%r54, %tid.x;
	ld.global.f32 	%f767, [%rd11+4];
	ld.global.f32 	%f768, [%rd11];
	and.b32  	%r116, %r54, 31;
	shl.b32 	%r117, %r54, 3;
	and.b32  	%r118, %r117, 7936;
	or.b32  	%r55, %r118, %r116;
	setp.ge.s32 	%p34, %r55, %r53;
	shl.b32 	%r119, %r55, 3;
	cvt.u64.u32 	%rd12, %r119;
	add.s64 	%rd4, %rd11, %rd12;
	mov.f32 	%f753, %f767;
	mov.f32 	%f754, %f768;
	@%p34 bra 	$L__BB3_104;
	ld.global.f32 	%f754, [%rd4];
	ld.global.f32 	%f753, [%rd4+4];
$L__BB3_104:
	add.s32 	%r56, %r55, 32;
	setp.ge.s32 	%p35, %r56, %r53;
	mov.f32 	%f755, %f767;
	mov.f32 	%f756, %f768;
	@%p35 bra 	$L__BB3_106;
	ld.global.f32 	%f756, [%rd4+256];
	ld.global.f32 	%f755, [%rd4+260];
$L__BB3_106:
	add.s32 	%r120, %r55, 64;
	setp.ge.s32 	%p36, %r120, %r53;
	mov.f32 	%f757, %f767;
	mov.f32 	%f758, %f768;
	@%p36 bra 	$L__BB3_108;
	ld.global.f32 	%f758, [%rd4+512];
	ld.global.f32 	%f757, [%rd4+516];
$L__BB3_108:
	add.s32 	%r57, %r55, 96;
	setp.ge.s32 	%p37, %r57, %r53;
	mov.f32 	%f759, %f767;
	mov.f32 	%f760, %f768;
	@%p37 bra 	$L__BB3_110;
	ld.global.f32 	%f760, [%rd4+768];
	ld.global.f32 	%f759, [%rd4+772];
$L__BB3_110:
	add.s32 	%r121, %r55, 128;
	setp.ge.s32 	%p38, %r121, %r53;
	mov.f32 	%f761, %f767;
	mov.f32 	%f762, %f768;
	@%p38 bra 	$L__BB3_112;
	ld.global.f32 	%f762, [%rd4+1024];
	ld.global.f32 	%f761, [%rd4+1028];
$L__BB3_112:
	add.s32 	%r122, %r55, 160;
	setp.ge.s32 	%p39, %r122, %r53;
	mov.f32 	%f763, %f767;
	mov.f32 	%f764, %f768;
	@%p39 bra 	$L__BB3_114;
	ld.global.f32 	%f764, [%rd4+1280];
	ld.global.f32 	%f763, [%rd4+1284];
$L__BB3_114:
	add.s32 	%r123, %r55, 192;
	setp.ge.s32 	%p40, %r123, %r53;
	mov.f32 	%f765, %f767;
	mov.f32 	%f766, %f768;
	@%p40 bra 	$L__BB3_116;
	ld.global.f32 	%f766, [%rd4+1536];
	ld.global.f32 	%f765, [%rd4+1540];
$L__BB3_116:
	add.s32 	%r124, %r55, 224;
	setp.ge.s32 	%p41, %r124, %r53;
	@%p41 bra 	$L__BB3_118;
	ld.global.f32 	%f768, [%rd4+1792];
	ld.global.f32 	%f767, [%rd4+1796];
$L__BB3_118:
	// begin inline asm
	mov.u32 %r125, %laneid;
	// end inline asm
	shl.b32 	%r126, %r54, 3;
	and.b32  	%r127, %r126, 7936;
	add.s32 	%r128, %r125, %r127;
	shr.s32 	%r129, %r128, 5;
	add.s32 	%r130, %r129, %r128;
	shl.b32 	%r131, %r130, 3;
	mov.u32 	%r132, _ZZN3cub18CUB_300001_SM_10006detail10merge_sort30DeviceMergeSortBlockSortKernelINS2_10policy_hubIN6thrust24THRUST_300001_SM_1000_NS10device_ptrI10DistTargetEEE9Policy600ES9_PNS0_8NullTypeES9_SD_jN4cuda3std3__44lessIS8_EES8_SC_EEvbT0_T1_T2_T3_T4_PT6_PT7_T5_NS1_7vsmem_tEE19static_temp_storage;
	add.s32 	%r58, %r132, %r131;
	st.shared.v2.f32 	[%r58], {%f754, %f753};
	add.s32 	%r133, %r128, 32;
	shr.s32 	%r134, %r133, 5;
	add.s32 	%r135, %r134, %r128;
	shl.b32 	%r136, %r135, 3;
	add.s32 	%r59, %r132, %r136;
	st.shared.v2.f32 	[%r59+256], {%f756, %f755};
	add.s32 	%r137, %r128, 64;
	shr.s32 	%r138, %r137, 5;
	add.s32 	%r139, %r138, %r128;
	shl.b32 	%r140, %r139, 3;
	add.s32 	%r60, %r132, %r140;
	st.shared.v2.f32 	[%r60+512], {%f758, %f757};
	add.s32 	%r141, %r128, 96;
	shr.s32 	%r142, %r141, 5;
	add.s32 	%r143, %r142, %r128;
	shl.b32 	%r144, %r143, 3;
	add.s32 	%r61, %r132, %r144;
	st.shared.v2.f32 	[%r61+768], {%f760, %f759};
	add.s32 	%r145, %r128, 128;
	shr.s32 	%r146, %r145, 5;
	add.s32 	%r147, %r146, %r128;
	shl.b32 	%r148, %r147, 3;
	add.s32 	%r62, %r132, %r148;
	st.shared.v2.f32 	[%r62+1024], {%f762, %f761};
	add.s32 	%r149, %r128, 160;
	shr.s32 	%r150, %r149, 5;
	add.s32 	%r151, %r150, %r128;
	shl.b32 	%r152, %r151, 3;
	add.s32 	%r63, %r132, %r152;
	st.shared.v2.f32 	[%r63+1280], {%f764, %f763};
	add.s32 	%r153, %r128, 192;
	shr.s32 	%r154, %r153, 5;
	add.s32 	%r155, %r154, %r128;
	shl.b32 	%r156, %r155, 3;
	add.s32 	%r64, %r132, %r156;
	st.shared.v2.f32 	[%r64+1536], {%f766, %f765};
	add.s32 	%r157, %r128, 224;
	shr.s32 	%r158, %r157, 5;
	add.s32 	%r159, %r158, %r128;
	shl.b32 	%r160, %r159, 3;
	add.s32 	%r65, %r132, %r160;
	st.shared.v2.f32 	[%r65+1792], {%f768, %f767};
	bar.warp.sync 	-1;
	mad.lo.s32 	%r161, %r125, 7, %r128;
	shr.s32 	%r162, %r161, 5;
	add.s32 	%r163, %r162, %r161;
	shl.b32 	%r164, %r163, 3;
	add.s32 	%r66, %r132, %r164;
	ld.shared.v2.f32 	{%f824, %f823}, [%r66];
	add.s32 	%r165, %r161, 1;
	shr.s32 	%r166, %r165, 5;
	add.s32 	%r167, %r166, %r161;
	shl.b32 	%r168, %r167, 3;
	add.s32 	%r67, %r132, %r168;
	ld.shared.v2.f32 	{%f257, %f258}, [%r67+8];
	add.s32 	%r169, %r161, 2;
	shr.s32 	%r170, %r169, 5;
	add.s32 	%r171, %r170, %r161;
	shl.b32 	%r172, %r171, 3;
	add.s32 	%r68, %r132, %r172;
	ld.shared.v2.f32 	{%f259, %f260}, [%r68+16];
	add.s32 	%r173, %r161, 3;
	shr.s32 	%r174, %r173, 5;
	add.s32 	%r175, %r174, %r161;
	shl.b32 	%r176, %r175, 3;
	add.s32 	%r69, %r132, %r176;
	ld.shared.v2.f32 	{%f261, %f262}, [%r69+24];
	add.s32 	%r177, %r161, 4;
	shr.s32 	%r178, %r177, 5;
	add.s32 	%r179, %r178, %r161;
	shl.b32 	%r180, %r179, 3;
	add.s32 	%r70, %r132, %r180;
	ld.shared.v2.f32 	{%f263, %f264}, [%r70+32];
	add.s32 	%r181, %r161, 5;
	shr.s32 	%r182, %r181, 5;
	add.s32 	%r183, %r182, %r161;
	shl.b32 	%r184, %r183, 3;
	add.s32 	%r71, %r132, %r184;
	ld.shared.v2.f32 	{%f265, %f266}, [%r71+40];
	add.s32 	%r185, %r161, 6;
	shr.s32 	%r186, %r185, 5;
	add.s32 	%r187, %r186, %r161;
	shl.b32 	%r188, %r187, 3;
	add.s32 	%r72, %r132, %r188;
	ld.shared.v2.f32 	{%f267, %f268}, [%r72+48];
	add.s32 	%r189, %r161, 7;
	shr.s32 	%r190, %r189, 5;
	add.s32 	%r191, %r190, %r161;
	shl.b32 	%r192, %r191, 3;
	add.s32 	%r73, %r132, %r192;
	ld.shared.v2.f32 	{%f269, %f270}, [%r73+56];
	bar.sync 	0;
	// begin inline asm
	griddepcontrol.launch_dependents;
	// end inline asm
	or.b32  	%r193, %r126, 1;
	setp.ge.u32 	%p42, %r193, %r53;
	mov.f32 	%f913, %f823;
	mov.f32 	%f914, %f824;
	mov.f32 	%f774, %f824;
	mov.f32 	%f773, %f823;
	@%p42 bra 	$L__BB3_121;
	setp.geu.f32 	%p43, %f824, %f257;
	mov.f32 	%f913, %f258;
	mov.f32 	%f914, %f257;
	@%p43 bra 	$L__BB3_121;
	mov.f32 	%f774, %f257;
	mov.f32 	%f773, %f258;
$L__BB3_121:
	shl.b32 	%r194, %r54, 3;
	or.b32  	%r195, %r194, 2;
	setp.ge.u32 	%p44, %r195, %r53;
	mov.f32 	%f778, %f774;
	mov.f32 	%f777, %f773;
	@%p44 bra 	$L__BB3_124;
	setp.geu.f32 	%p45, %f774, %f259;
	mov.f32 	%f773, %f260;
	mov.f32 	%f774, %f259;
	@%p45 bra 	$L__BB3_124;
	mov.f32 	%f778, %f259;
	mov.f32 	%f777, %f260;
$L__BB3_124:
	shl.b32 	%r196, %r54, 3;
	or.b32  	%r197, %r196, 3;
	setp.ge.u32 	%p46, %r197, %r53;
	mov.f32 	%f782, %f778;
	mov.f32 	%f781, %f777;
	@%p46 bra 	$L__BB3_127;
	setp.geu.f32 	%p47, %f778, %f261;
	mov.f32 	%f777, %f262;
	mov.f32 	%f778, %f261;
	@%p47 bra 	$L__BB3_127;
	mov.f32 	%f782, %f261;
	mov.f32 	%f781, %f262;
$L__BB3_127:
	shl.b32 	%r198, %r54, 3;
	or.b32  	%r199, %r198, 4;
	setp.ge.u32 	%p48, %r199, %r53;
	mov.f32 	%f786, %f782;
	mov.f32 	%f785, %f781;
	@%p48 bra 	$L__BB3_130;
	setp.geu.f32 	%p49, %f782, %f263;
	mov.f32 	%f781, %f264;
	mov.f32 	%f782, %f263;
	@%p49 bra 	$L__BB3_130;
	mov.f32 	%f786, %f263;
	mov.f32 	%f785, %f264;
$L__BB3_130:
	shl.b32 	%r200, %r54, 3;
	or.b32  	%r201, %r200, 5;
	setp.ge.u32 	%p50, %r201, %r53;
	mov.f32 	%f790, %f786;
	mov.f32 	%f789, %f785;
	@%p50 bra 	$L__BB3_133;
	setp.geu.f32 	%p51, %f786, %f265;
	mov.f32 	%f785, %f266;
	mov.f32 	%f786, %f265;
	@%p51 bra 	$L__BB3_133;
	mov.f32 	%f790, %f265;
	mov.f32 	%f789, %f266;
$L__BB3_133:
	shl.b32 	%r202, %r54, 3;
	or.b32  	%r203, %r202, 6;
	setp.ge.u32 	%p52, %r203, %r53;
	mov.f32 	%f791, %f790;
	mov.f32 	%f792, %f789;
	@%p52 bra 	$L__BB3_136;
	setp.geu.f32 	%p53, %f790, %f267;
	mov.f32 	%f789, %f268;
	mov.f32 	%f790, %f267;
	@%p53 bra 	$L__BB3_136;
	mov.f32 	%f791, %f267;
	mov.f32 	%f792, %f268;
$L__BB3_136:
	shl.b32 	%r204, %r54, 3;
	or.b32  	%r205, %r204, 7;
	setp.lt.u32 	%p54, %r205, %r53;
	selp.f32 	%f901, %f270, %f792, %p54;
	selp.f32 	%f902, %f269, %f791, %p54;
	setp.ge.u32 	%p55, %r204, %r53;
	@%p55 bra 	$L__BB3_193;
	setp.geu.f32 	%p56, %f914, %f824;
	mov.f32 	%f811, %f913;
	mov.f32 	%f812, %f914;
	@%p56 bra 	$L__BB3_139;
	mov.f32 	%f811, %f823;
	mov.f32 	%f812, %f824;
	mov.f32 	%f823, %f913;
	mov.f32 	%f824, %f914;
$L__BB3_139:
	setp.geu.f32 	%p57, %f778, %f774;
	mov.f32 	%f815, %f777;
	mov.f32 	%f816, %f778;
	@%p57 bra 	$L__BB3_141;
	mov.f32 	%f815, %f773;
	mov.f32 	%f816, %f774;
	mov.f32 	%f773, %f777;
	mov.f32 	%f774, %f778;
$L__BB3_141:
	setp.geu.f32 	%p58, %f786, %f782;
	mov.f32 	%f819, %f785;
	mov.f32 	%f820, %f786;
	@%p58 bra 	$L__BB3_143;
	mov.f32 	%f819, %f781;
	mov.f32 	%f820, %f782;
	mov.f32 	%f781, %f785;
	mov.f32 	%f782, %f786;
$L__BB3_143:
	setp.geu.f32 	%p59, %f902, %f790;
	mov.f32 	%f805, %f901;
	mov.f32 	%f806, %f902;
	@%p59 bra 	$L__BB3_145;
	mov.f32 	%f805, %f789;
	mov.f32 	%f806, %f790;
	mov.f32 	%f789, %f901;
	mov.f32 	%f790, %f902;
$L__BB3_145:
	setp.geu.f32 	%p60, %f774, %f812;
	mov.f32 	%f827, %f773;
	mov.f32 	%f828, %f774;
	@%p60 bra 	$L__BB3_147;
	mov.f32 	%f827, %f811;
	mov.f32 	%f828, %f812;
	mov.f32 	%f811, %f773;
	mov.f32 	%f812, %f774;
$L__BB3_147:
	setp.geu.f32 	%p61, %f782, %f816;
	mov.f32 	%f831, %f781;
	mov.f32 	%f832, %f782;
	@%p61 bra 	$L__BB3_149;
	mov.f32 	%f831, %f815;
	mov.f32 	%f832, %f816;
	mov.f32 	%f815, %f781;
	mov.f32 	%f816, %f782;
$L__BB3_149:
	setp.geu.f32 	%p62, %f790, %f820;
	mov.f32 	%f835, %f789;
	mov.f32 	%f836, %f790;
	@%p62 bra 	$L__BB3_151;
	mov.f32 	%f835, %f819;
	mov.f32 	%f836, %f820;
	mov.f32 	%f819, %f789;
	mov.f32 	%f820, %f790;
$L__BB3_151:
	setp.geu.f32 	%p63, %f812, %f824;
	mov.f32 	%f839, %f811;
	mov.f32 	%f840, %f812;
	@%p63 bra 	$L__BB3_153;
	mov.f32 	%f839, %f823;
	mov.f32 	%f840, %f824;
	mov.f32 	%f823, %f811;
	mov.f32 	%f824, %f812;
$L__BB3_153:
	setp.geu.f32 	%p64, %f816, %f828;
	mov.f32 	%f843, %f815;
	mov.f32 	%f844, %f816;
	@%p64 bra 	$L__BB3_155;
	mov.f32 	%f843, %f827;
	mov.f32 	%f844, %f828;
	mov.f32 	%f827, %f815;
	mov.f32 	%f828, %f816;
$L__BB3_155:
	setp.geu.f32 	%p65, %f820, %f832;
	mov.f32 	%f847, %f819;
	mov.f32 	%f848, %f820;
	@%p65 bra 	$L__BB3_157;
	mov.f32 	%f847, %f831;
	mov.f32 	%f848, %f832;
	mov.f32 	%f831, %f819;
	mov.f32 	%f832, %f820;
$L__BB3_157:
	setp.geu.f32 	%p66, %f806, %f836;
	mov.f32 	%f833, %f805;
	mov.f32 	%f834, %f806;
	@%p66 bra 	$L__BB3_159;
	mov.f32 	%f833, %f835;
	mov.f32 	%f834, %f836;
	mov.f32 	%f835, %f805;
	mov.f32 	%f836, %f806;
$L__BB3_159:
	setp.geu.f32 	%p67, %f828, %f840;
	mov.f32 	%f855, %f827;
	mov.f32 	%f856, %f828;
	@%p67 bra 	$L__BB3_161;
	mov.f32 	%f855, %f839;
	mov.f32 	%f856, %f840;
	mov.f32 	%f839, %f827;
	mov.f32 	%f840, %f828;
$L__BB3_161:
	setp.geu.f32 	%p68, %f832, %f844;
	mov.f32 	%f859, %f831;
	mov.f32 	%f860, %f832;
	@%p68 bra 	$L__BB3_163;
	mov.f32 	%f859, %f843;
	mov.f32 	%f860, %f844;
	mov.f32 	%f843, %f831;
	mov.f32 	%f844, %f832;
$L__BB3_163:
	setp.geu.f32 	%p69, %f836, %f848;
	mov.f32 	%f863, %f835;
	mov.f32 	%f864, %f836;
	@%p69 bra 	$L__BB3_165;
	mov.f32 	%f863, %f847;
	mov.f32 	%f864, %f848;
	mov.f32 	%f847, %f835;
	mov.f32 	%f848, %f836;
$L__BB3_165:
	setp.geu.f32 	%p70, %f840, %f824;
	mov.f32 	%f867, %f839;
	mov.f32 	%f868, %f840;
	@%p70 bra 	$L__BB3_167;
	mov.f32 	%f867, %f823;
	mov.f32 	%f868, %f824;
	mov.f32 	%f823, %f839;
	mov.f32 	%f824, %f840;
$L__BB3_167:
	setp.geu.f32 	%p71, %f844, %f856;
	mov.f32 	%f871, %f843;
	mov.f32 	%f872, %f844;
	@%p71 bra 	$L__BB3_169;
	mov.f32 	%f871, %f855;
	mov.f32 	%f872, %f856;
	mov.f32 	%f855, %f843;
	mov.f32 	%f856, %f844;
$L__BB3_169:
	setp.geu.f32 	%p72, %f848, %f860;
	mov.f32 	%f875, %f847;
	mov.f32 	%f876, %f848;
	@%p72 bra 	$L__BB3_171;
	mov.f32 	%f875, %f859;
	mov.f32 	%f876, %f860;
	mov.f32 	%f859, %f847;
	mov.f32 	%f860, %f848;
$L__BB3_171:
	setp.geu.f32 	%p73, %f834, %f864;
	mov.f32 	%f861, %f833;
	mov.f32 	%f862, %f834;
	@%p73 bra 	$L__BB3_173;
	mov.f32 	%f861, %f863;
	mov.f32 	%f862, %f864;
	mov.f32 	%f863, %f833;
	mov.f32 	%f864, %f834;
$L__BB3_173:
	setp.geu.f32 	%p74, %f856, %f868;
	mov.f32 	%f883, %f855;
	mov.f32 	%f884, %f856;
	@%p74 bra 	$L__BB3_175;
	mov.f32 	%f883, %f867;
	mov.f32 	%f884, %f868;
	mov.f32 	%f867, %f855;
	mov.f32 	%f868, %f856;
$L__BB3_175:
	setp.geu.f32 	%p75, %f860, %f872;
	mov.f32 	%f887, %f859;
	mov.f32 	%f888, %f860;
	@%p75 bra 	$L__BB3_177;
	mov.f32 	%f887, %f871;
	mov.f32 	%f888, %f872;
	mov.f32 	%f871, %f859;
	mov.f32 	%f872, %f860;
$L__BB3_177:
	setp.geu.f32 	%p76, %f864, %f876;
	mov.f32 	%f891, %f863;
	mov.f32 	%f892, %f864;
	@%p76 bra 	$L__BB3_179;
	mov.f32 	%f891, %f875;
	mov.f32 	%f892, %f876;
	mov.f32 	%f875, %f863;
	mov.f32 	%f876, %f864;
$L__BB3_179:
	setp.geu.f32 	%p77, %f868, %f824;
	mov.f32 	%f913, %f867;
	mov.f32 	%f914, %f868;
	@%p77 bra 	$L__BB3_181;
	mov.f32 	%f913, %f823;
	mov.f32 	%f914, %f824;
	mov.f32 	%f823, %f867;
	mov.f32 	%f824, %f868;
$L__BB3_181:
	setp.geu.f32 	%p78, %f872, %f884;
	mov.f32 	%f777, %f871;
	mov.f32 	%f778, %f872;
	@%p78 bra 	$L__BB3_183;
	mov.f32 	%f777, %f883;
	mov.f32 	%f778, %f884;
	mov.f32 	%f883, %f871;
	mov.f32 	%f884, %f872;
$L__BB3_183:
	setp.geu.f32 	%p79, %f876, %f888;
	mov.f32 	%f785, %f875;
	mov.f32 	%f786, %f876;
	@%p79 bra 	$L__BB3_185;
	mov.f32 	%f785, %f887;
	mov.f32 	%f786, %f888;
	mov.f32 	%f887, %f875;
	mov.f32 	%f888, %f876;
$L__BB3_185:
	setp.geu.f32 	%p80, %f862, %f892;
	mov.f32 	%f901, %f861;
	mov.f32 	%f902, %f862;
	@%p80 bra 	$L__BB3_187;
	mov.f32 	%f901, %f891;
	mov.f32 	%f902, %f892;
	mov.f32 	%f891, %f861;
	mov.f32 	%f892, %f862;
$L__BB3_187:
	setp.geu.f32 	%p81, %f884, %f914;
	mov.f32 	%f773, %f883;
	mov.f32 	%f774, %f884;
	@%p81 bra 	$L__BB3_189;
	mov.f32 	%f773, %f913;
	mov.f32 	%f774, %f914;
	mov.f32 	%f913, %f883;
	mov.f32 	%f914, %f884;
$L__BB3_189:
	setp.geu.f32 	%p82, %f888, %f778;
	mov.f32 	%f781, %f887;
	mov.f32 	%f782, %f888;
	@%p82 bra 	$L__BB3_191;
	mov.f32 	%f781, %f777;
	mov.f32 	%f782, %f778;
	mov.f32 	%f777, %f887;
	mov.f32 	%f778, %f888;
$L__BB3_191:
	setp.geu.f32 	%p83, %f892, %f786;
	mov.f32 	%f789, %f891;
	mov.f32 	%f790, %f892;
	@%p83 bra 	$L__BB3_193;
	mov.f32 	%f789, %f785;
	mov.f32 	%f790, %f786;
	mov.f32 	%f785, %f891;
	mov.f32 	%f786, %f892;
$L__BB3_193:
	mov.b32 	%r471, 2;
	shl.b32 	%r208, %r54, 6;
	mov.u32 	%r209, _ZZN3cub18CUB_300001_SM_10006detail10merge_sort30DeviceMergeSortBlockSortKernelINS2_10policy_hubIN6thrust24THRUST_300001_SM_1000_NS10device_ptrI10DistTargetEEE9Policy600ES9_PNS0_8NullTypeES9_SD_jN4cuda3std3__44lessIS8_EES8_SC_EEvbT0_T1_T2_T3_T4_PT6_PT7_T5_NS1_7vsmem_tEE19static_temp_storage;
	add.s32 	%r210, %r209, %r208;
$L__BB3_194:
	bar.sync 	0;
	add.s32 	%r207, %r471, -1;
	st.shared.v4.f32 	[%r210], {%f824, %f823, %f914, %f913};
	st.shared.v4.f32 	[%r210+16], {%f774, %f773, %f778, %f777};
	st.shared.v4.f32 	[%r210+32], {%f782, %f781, %f786, %f785};
	st.shared.v4.f32 	[%r210+48], {%f790, %f789, %f902, %f901};
	bar.sync 	0;
	neg.s32 	%r211, %r471;
	and.b32  	%r212, %r54, %r211;
	shl.b32 	%r213, %r212, 3;
	shl.b32 	%r214, %r471, 2;
	and.b32  	%r215, %r207, %r54;
	shl.b32 	%r216, %r215, 3;
	min.s32 	%r75, %r216, %r53;
	min.s32 	%r76, %r213, %r53;
	add.s32 	%r217, %r76, %r214;
	min.s32 	%r77, %r217, %r53;
	add.s32 	%r218, %r77, %r214;
	min.s32 	%r78, %r218, %r53;
	sub.s32 	%r219, %r77, %r76;
	sub.s32 	%r220, %r78, %r77;
	setp.lt.s32 	%p84, %r75, %r220;
	sub.s32 	%r221, %r75, %r220;
	selp.b32 	%r474, 0, %r221, %p84;
	min.s32 	%r472, %r219, %r75;
	setp.ge.s32 	%p85, %r474, %r472;
	@%p85 bra 	$L__BB3_196;
$L__BB3_195:
	sub.s32 	%r222, %r472, %r474;
	shr.u32 	%r223, %r222, 31;
	add.s32 	%r224, %r222, %r223;
	shr.s32 	%r225, %r224, 1;
	add.s32 	%r226, %r225, %r474;
	add.s32 	%r227, %r226, %r76;
	shl.b32 	%r228, %r227, 3;
	mov.u32 	%r229, _ZZN3cub18CUB_300001_SM_10006detail10merge_sort30DeviceMergeSortBlockSortKernelINS2_10policy_hubIN6thrust24THRUST_300001_SM_1000_NS10device_ptrI10DistTargetEEE9Policy600ES9_PNS0_8NullTypeES9_SD_jN4cuda3std3__44lessIS8_EES8_SC_EEvbT0_T1_T2_T3_T4_PT6_PT7_T5_NS1_7vsmem_tEE19static_temp_storage;
	add.s32 	%r230, %r229, %r228;
	ld.shared.f32 	%f545, [%r230];
	not.b32 	%r231, %r226;
	add.s32 	%r232, %r77, %r75;
	add.s32 	%r233, %r232, %r231;
	shl.b32 	%r234, %r233, 3;
	add.s32 	%r235, %r229, %r234;
	ld.shared.f32 	%f546, [%r235];
	setp.geu.f32 	%p86, %f546, %f545;
	add.s32 	%r236, %r226, 1;
	selp.b32 	%r474, %r236, %r474, %p86;
	selp.b32 	%r472, %r472, %r226, %p86;
	setp.lt.s32 	%p87, %r474, %r472;
	@%p87 bra 	$L__BB3_195;
$L__BB3_196:
	add.s32 	%r86, %r474, %r76;
	add.s32 	%r237, %r77, %r75;
	sub.s32 	%r87, %r237, %r474;
	shl.b32 	%r238, %r86, 3;
	mov.u32 	%r239, _ZZN3cub18CUB_300001_SM_10006detail10merge_sort30DeviceMergeSortBlockSortKernelINS2_10policy_hubIN6thrust24THRUST_300001_SM_1000_NS10device_ptrI10DistTargetEEE9Policy600ES9_PNS0_8NullTypeES9_SD_jN4cuda3std3__44lessIS8_EES8_SC_EEvbT0_T1_T2_T3_T4_PT6_PT7_T5_NS1_7vsmem_tEE19static_temp_storage;
	add.s32 	%r88, %r239, %r238;
	ld.shared.v2.f32 	{%f939, %f940}, [%r88];
	shl.b32 	%r240, %r87, 3;
	add.s32 	%r89, %r239, %r240;
	ld.shared.v2.f32 	{%f933, %f934}, [%r89];
	setp.ge.s32 	%p89, %r87, %r78;
	mov.pred 	%p228, 0;
	@%p89 bra 	$L__BB3_198;
	setp.ge.s32 	%p90, %r86, %r77;
	setp.lt.f32 	%p91, %f933, %f939;
	or.pred  	%p228, %p90, %p91;
$L__BB3_198:
	selp.f32 	%f823, %f934, %f940, %p228;
	selp.f32 	%f824, %f933, %f939, %p228;
	selp.u32 	%r241, 1, 0, %p228;
	add.s32 	%r90, %r87, %r241;
	not.pred 	%p92, %p228;
	selp.u32 	%r242, 1, 0, %p92;
	add.s32 	%r91, %r86, %r242;
	@%p92 bra 	$L__BB3_200;
	ld.shared.v2.f32 	{%f933, %f934}, [%r89+8];
	bra.uni 	$L__BB3_201;
$L__BB3_200:
	ld.shared.v2.f32 	{%f939, %f940}, [%r88+8];
$L__BB3_201:
	setp.ge.s32 	%p94, %r90, %r78;
	mov.pred 	%p229, 0;
	@%p94 bra 	$L__BB3_203;
	setp.ge.s32 	%p95, %r91, %r77;
	setp.lt.f32 	%p96, %f933, %f939;
	or.pred  	%p229, %p95, %p96;
$L__BB3_203:
	selp.f32 	%f913, %f934, %f940, %p229;
	selp.f32 	%f914, %f933, %f939, %p229;
	selp.u32 	%r243, 1, 0, %p229;
	add.s32 	%r92, %r90, %r243;
	not.pred 	%p97, %p229;
	selp.u32 	%r244, 1, 0, %p97;
	add.s32 	%r93, %r91, %r244;
	@%p229 bra 	$L__BB3_205;
	shl.b32 	%r245, %r93, 3;
	add.s32 	%r247, %r239, %r245;
	ld.shared.v2.f32 	{%f939, %f940}, [%r247];
	bra.uni 	$L__BB3_206;
$L__BB3_205:
	shl.b32 	%r248, %r92, 3;
	add.s32 	%r250, %r239, %r248;
	ld.shared.v2.f32 	{%f933, %f934}, [%r250];
$L__BB3_206:
	setp.ge.s32 	%p99, %r92, %r78;
	mov.pred 	%p230, 0;
	@%p99 bra 	$L__BB3_208;
	setp.ge.s32 	%p100, %r93, %r77;
	setp.lt.f32 	%p101, %f933, %f939;
	or.pred  	%p230, %p100, %p101;
$L__BB3_208:
	selp.f32 	%f773, %f934, %f940, %p230;
	selp.f32 	%f774, %f933, %f939, %p230;
	selp.u32 	%r251, 1, 0, %p230;
	add.s32 	%r94, %r92, %r251;
	not.pred 	%p102, %p230;
	selp.u32 	%r252, 1, 0, %p102;
	add.s32 	%r95, %r93, %r252;
	@%p230 bra 	$L__BB3_210;
	shl.b32 	%r253, %r95, 3;
	mov.u32 	%r254, _ZZN3cub18CUB_300001_SM_10006detail10merge_sort30DeviceMergeSortBlockSortKernelINS2_10policy_hubIN6thrust24THRUST_300001_SM_1000_NS10device_ptrI10DistTargetEEE9Policy600ES9_PNS0_8NullTypeES9_SD_jN4cuda3std3__44lessIS8_EES8_SC_EEvbT0_T1_T2_T3_T4_PT6_PT7_T5_NS1_7vsmem_tEE19static_temp_storage;
	add.s32 	%r255, %r254, %r253;
	ld.shared.v2.f32 	{%f939, %f940}, [%r255];
	bra.uni 	$L__BB3_211;
$L__BB3_210:
	shl.b32 	%r256, %r94, 3;
	mov.u32 	%r257, _ZZN3cub18CUB_300001_SM_10006detail10merge_sort30DeviceMergeSortBlockSortKernelINS2_10policy_hubIN6thrust24THRUST_300001_SM_1000_NS10device_ptrI10DistTargetEEE9Policy600ES9_PNS0_8NullTypeES9_SD_jN4cuda3std3__44lessIS8_EES8_SC_EEvbT0_T1_T2_T3_T4_PT6_PT7_T5_NS1_7vsmem_tEE19static_temp_storage;
	add.s32 	%r258, %r257, %r256;
	ld.shared.v2.f32 	{%f933, %f934}, [%r258];
$L__BB3_211:
	setp.ge.s32 	%p104, %r94, %r78;
	mov.pred 	%p231, 0;
	@%p104 bra 	$L__BB3_213;
	setp.ge.s32 	%p105, %r95, %r77;
	setp.lt.f32 	%p106, %f933, %f939;
	or.pred  	%p231, %p105, %p106;
$L__BB3_213:
	selp.f32 	%f777, %f934, %f940, %p231;
	selp.f32 	%f778, %f933, %f939, %p231;
	selp.u32 	%r259, 1, 0, %p231;
	add.s32 	%r96, %r94, %r259;
	not.pred 	%p107, %p231;
	selp.u32 	%r260, 1, 0, %p107;
	add.s32 	%r97, %r95, %r260;
	@%p231 bra 	$L__BB3_215;
	shl.b32 	%r261, %r97, 3;
	mov.u32 	%r262, _ZZN3cub18CUB_300001_SM_10006detail10merge_sort30DeviceMergeSortBlockSortKernelINS2_10policy_hubIN6thrust24THRUST_300001_SM_1000_NS10device_ptrI10DistTargetEEE9Policy600ES9_PNS0_8NullTypeES9_SD_jN4cuda3std3__44lessIS8_EES8_SC_EEvbT0_T1_T2_T3_T4_PT6_PT7_T5_NS1_7vsmem_tEE19static_temp_storage;
	add.s32 	%r263, %r262, %r261;
	ld.shared.v2.f32 	{%f939, %f940}, [%r263];
	bra.uni 	$L__BB3_216;
$L__BB3_215:
	shl.b32 	%r264, %r96, 3;
	mov.u32 	%r265, _ZZN3cub18CUB_300001_SM_10006detail10merge_sort30DeviceMergeSortBlockSortKernelINS2_10policy_hubIN6thrust24THRUST_300001_SM_1000_NS10device_ptrI10DistTargetEEE9Policy600ES9_PNS0_8NullTypeES9_SD_jN4cuda3std3__44lessIS8_EES8_SC_EEvbT0_T1_T2_T3_T4_PT6_PT7_T5_NS1_7vsmem_tEE19static_temp_storage;
	add.s32 	%r266, %r265, %r264;
	ld.shared.v2.f32 	{%f933, %f934}, [%r266];
$L__BB3_216:
	setp.ge.s32 	%p109, %r96, %r78;
	mov.pred 	%p232, 0;
	@%p109 bra 	$L__BB3_218;
	setp.ge.s32 	%p110, %r97, %r77;
	setp.lt.f32 	%p111, %f933, %f939;
	or.pred  	%p232, %p110, %p111;
$L__BB3_218:
	selp.f32 	%f781, %f934, %f940, %p232;
	selp.f32 	%f782, %f933, %f939, %p232;
	selp.u32 	%r267, 1, 0, %p232;
	add.s32 	%r98, %r96, %r267;
	not.pred 	%p112, %p232;
	selp.u32 	%r268, 1, 0, %p112;
	add.s32 	%r99, %r97, %r268;
	@%p232 bra 	$L__BB3_220;
	shl.b32 	%r269, %r99, 3;
	mov.u32 	%r270, _ZZN3cub18CUB_300001_SM_10006detail10merge_sort30DeviceMergeSortBlockSortKernelINS2_10policy_hubIN6thrust24THRUST_300001_SM_1000_NS10device_ptrI10DistTargetEEE9Policy600ES9_PNS0_8NullTypeES9_SD_jN4cuda3std3__44lessIS8_EES8_SC_EEvbT0_T1_T2_T3_T4_PT6_PT7_T5_NS1_7vsmem_tEE19static_temp_storage;
	add.s32 	%r271, %r270, %r269;
	ld.shared.v2.f32 	{%f939, %f940}, [%r271];
	bra.uni 	$L__BB3_221;
$L__BB3_220:
	shl.b32 	%r272, %r98, 3;
	mov.u32 	%r273, _ZZN3cub18CUB_300001_SM_10006detail10merge_sort30DeviceMergeSortBlockSortKernelINS2_10policy_hubIN6thrust24THRUST_300001_SM_1000_NS10device_ptrI10DistTargetEEE9Policy600ES9_PNS0_8NullTypeES9_SD_jN4cuda3std3__44lessIS8_EES8_SC_EEvbT0_T1_T2_T3_T4_PT6_PT7_T5_NS1_7vsmem_tEE19static_temp_storage;
	add.s32 	%r274, %r273, %r272;
	ld.shared.v2.f32 	{%f933, %f934}, [%r274];
$L__BB3_221:
	setp.ge.s32 	%p114, %r98, %r78;
	mov.pred 	%p233, 0;
	@%p114 bra 	$L__BB3_223;
	setp.ge.s32 	%p115, %r99, %r77;
	setp.lt.f32 	%p116, %f933, %f939;
	or.pred  	%p233, %p115, %p116;
$L__BB3_223:
	selp.f32 	%f785, %f934, %f940, %p233;
	selp.f32 	%f786, %f933, %f939, %p233;
	selp.u32 	%r275, 1, 0, %p233;
	add.s32 	%r100, %r98, %r275;
	not.pred 	%p117, %p233;
	selp.u32 	%r276, 1, 0, %p117;
	add.s32 	%r101, %r99, %r276;
	@%p233 bra 	$L__BB3_225;
	shl.b32 	%r277, %r101, 3;
	mov.u32 	%r278, _ZZN3cub18CUB_300001_SM_10006detail10merge_sort30DeviceMergeSortBlockSortKernelINS2_10policy_hubIN6thrust24THRUST_300001_SM_1000_NS10device_ptrI10DistTargetEEE9Policy600ES9_PNS0_8NullTypeES9_SD_jN4cuda3std3__44lessIS8_EES8_SC_EEvbT0_T1_T2_T3_T4_PT6_PT7_T5_NS1_7vsmem_tEE19static_temp_storage;
	add.s32 	%r279, %r278, %r277;
	ld.shared.v2.f32 	{%f939, %f940}, [%r279];
	bra.uni 	$L__BB3_226;
$L__BB3_225:
	shl.b32 	%r280, %r100, 3;
	mov.u32 	%r281, _ZZN3cub18CUB_300001_SM_10006detail10merge_sort30DeviceMergeSortBlockSortKernelINS2_10policy_hubIN6thrust24THRUST_300001_SM_1000_NS10device_ptrI10DistTargetEEE9Policy600ES9_PNS0_8NullTypeES9_SD_jN4cuda3std3__44lessIS8_EES8_SC_EEvbT0_T1_T2_T3_T4_PT6_PT7_T5_NS1_7vsmem_tEE19static_temp_storage;
	add.s32 	%r282, %r281, %r280;
	ld.shared.v2.f32 	{%f933, %f934}, [%r282];
$L__BB3_226:
	setp.ge.s32 	%p119, %r100, %r78;
	mov.pred 	%p234, 0;
	@%p119 bra 	$L__BB3_228;
	setp.ge.s32 	%p120, %r101, %r77;
	setp.lt.f32 	%p121, %f933, %f939;
	or.pred  	%p234, %p120, %p121;
$L__BB3_228:
	selp.f32 	%f789, %f934, %f940, %p234;
	selp.f32 	%f790, %f933, %f939, %p234;
	selp.u32 	%r283, 1, 0, %p234;
	add.s32 	%r102, %r100, %r283;
	not.pred 	%p122, %p234;
	selp.u32 	%r284, 1, 0, %p122;
	add.s32 	%r103, %r101, %r284;
	@%p234 bra 	$L__BB3_230;
	shl.b32 	%r285, %r103, 3;
	mov.u32 	%r286, _ZZN3cub18CUB_300001_SM_10006detail10merge_sort30DeviceMergeSortBlockSortKernelINS2_10policy_hubIN6thrust24THRUST_300001_SM_1000_NS10device_ptrI10DistTargetEEE9Policy600ES9_PNS0_8NullTypeES9_SD_jN4cuda3std3__44lessIS8_EES8_SC_EEvbT0_T1_T2_T3_T4_PT6_PT7_T5_NS1_7vsmem_tEE19static_temp_storage;
	add.s32 	%r287, %r286, %r285;
	ld.shared.v2.f32 	{%f939, %f940}, [%r287];
	bra.uni 	$L__BB3_231;
$L__BB3_230:
	shl.b32 	%r288, %r102, 3;
	mov.u32 	%r289, _ZZN3cub18CUB_300001_SM_10006detail10merge_sort30DeviceMergeSortBlockSortKernelINS2_10policy_hubIN6thrust24THRUST_300001_SM_1000_NS10device_ptrI10DistTargetEEE9Policy600ES9_PNS0_8NullTypeES9_SD_jN4cuda3std3__44lessIS8_EES8_SC_EEvbT0_T1_T2_T3_T4_PT6_PT7_T5_NS1_7vsmem_tEE19static_temp_storage;
	add.s32 	%r290, %r289, %r288;
	ld.shared.v2.f32 	{%f933, %f934}, [%r290];
$L__BB3_231:
	setp.ge.s32 	%p124, %r102, %r78;
	mov.pred 	%p235, 0;
	@%p124 bra 	$L__BB3_233;
	setp.ge.s32 	%p125, %r103, %r77;
	setp.lt.f32 	%p126, %f933, %f939;
	or.pred  	%p235, %p125, %p126;
$L__BB3_233:
	selp.f32 	%f901, %f934, %f940, %p235;
	selp.f32 	%f902, %f933, %f939, %p235;
	shl.b32 	%r104, %r471, 1;
	setp.lt.u32 	%p127, %r471, 129;
	mov.u32 	%r471, %r104;
	@%p127 bra 	$L__BB3_194;
	ld.param.s8 	%rs2, [_ZN3cub18CUB_300001_SM_10006detail10merge_sort30DeviceMergeSortBlockSortKernelINS2_10policy_hubIN6thrust24THRUST_300001_SM_1000_NS10device_ptrI10DistTargetEEE9Policy600ES9_PNS0_8NullTypeES9_SD_jN4cuda3std3__44lessIS8_EES8_SC_EEvbT0_T1_T2_T3_T4_PT6_PT7_T5_NS1_7vsmem_tE_param_0];
	add.s32 	%r105, %r55, 64;
	add.s32 	%r106, %r55, 128;
	add.s32 	%r107, %r55, 160;
	add.s32 	%r108, %r55, 224;
	bar.sync 	0;
	setp.eq.s16 	%p128, %rs2, 0;
	@%p128 bra 	$L__BB3_253;
	st.shared.v2.f32 	[%r66], {%f824, %f823};
	st.shared.v2.f32 	[%r67+8], {%f914, %f913};
	st.shared.v2.f32 	[%r68+16], {%f774, %f773};
	st.shared.v2.f32 	[%r69+24], {%f778, %f777};
	st.shared.v2.f32 	[%r70+32], {%f782, %f781};
	st.shared.v2.f32 	[%r71+40], {%f786, %f785};
	st.shared.v2.f32 	[%r72+48], {%f790, %f789};
	st.shared.v2.f32 	[%r73+56], {%f902, %f901};
	bar.warp.sync 	-1;
	ld.shared.v2.f32 	{%f514, %f513}, [%r58];
	ld.shared.v2.f32 	{%f516, %f515}, [%r59+256];
	ld.shared.v2.f32 	{%f518, %f517}, [%r60+512];
	ld.shared.v2.f32 	{%f520, %f519}, [%r61+768];
	ld.shared.v2.f32 	{%f522, %f521}, [%r62+1024];
	ld.shared.v2.f32 	{%f524, %f523}, [%r63+1280];
	ld.shared.v2.f32 	{%f526, %f525}, [%r64+1536];
	ld.shared.v2.f32 	{%f528, %f527}, [%r65+1792];
	setp.eq.s32 	%p129, %r54, 0;
	@%p129 bra 	$L__BB3_236;
	bra.uni 	$L__BB3_237;
$L__BB3_236:
	st.volatile.shared.u32 	[_ZZN3cub18CUB_300001_SM_10006detail10merge_sort30DeviceMergeSortBlockSortKernelINS2_10policy_hubIN6thrust24THRUST_300001_SM_1000_NS10device_ptrI10DistTargetEEE9Policy600ES9_PNS0_8NullTypeES9_SD_jN4cuda3std3__44lessIS8_EES8_SC_EEvbT0_T1_T2_T3_T4_PT6_PT7_T5_NS1_7vsmem_tEE19static_temp_storage+16896], %r53;
$L__BB3_237:
	bar.sync 	0;
	ld.volatile.shared.u32 	%r109, [_ZZN3cub18CUB_300001_SM_10006detail10merge_sort30DeviceMergeSortBlockSortKernelINS2_10policy_hubIN6thrust24THRUST_300001_SM_1000_NS10device_ptrI10DistTargetEEE9Policy600ES9_PNS0_8NullTypeES9_SD_jN4cuda3std3__44lessIS8_EES8_SC_EEvbT0_T1_T2_T3_T4_PT6_PT7_T5_NS1_7vsmem_tEE19static_temp_storage+16896];
	mov.u32 	%r291, %tid.x;
	shl.b32 	%r292, %r291, 3;
	and.b32  	%r293, %r292, 7936;
	cvt.u64.u32 	%rd13, %r293;
	and.b32  	%r294, %r291, 31;
	mov.u32 	%r295, %ctaid.x;
	shl.b32 	%r296, %r295, 11;
	or.b32  	%r297, %r294, %r296;
	cvt.u64.u32 	%rd14, %r297;
	add.s64 	%rd15, %rd14, %rd13;
	setp.ge.s32 	%p130, %r55, %r109;
	shl.b64 	%rd16, %rd15, 3;
	add.s64 	%rd5, %rd2, %rd16;
	@%p130 bra 	$L__BB3_239;
	st.global.f32 	[%rd5], %f514;
	st.global.f32 	[%rd5+4], %f513;
$L__BB3_239:
	setp.ge.s32 	%p131, %r56, %r109;
	@%p131 bra 	$L__BB3_241;
	st.global.f32 	[%rd5+256], %f516;
	st.global.f32 	[%rd5+260], %f515;
$L__BB3_241:
	setp.ge.s32 	%p132, %r105, %r109;
	@%p132 bra 	$L__BB3_243;
	st.global.f32 	[%rd5+512], %f518;
	st.global.f32 	[%rd5+516], %f517;
$L__BB3_243:
	setp.ge.s32 	%p133, %r57, %r109;
	@%p133 bra 	$L__BB3_245;
	st.global.f32 	[%rd5+768], %f520;
	st.global.f32 	[%rd5+772], %f519;
$L__BB3_245:
	setp.ge.s32 	%p134, %r106, %r109;
	@%p134 bra 	$L__BB3_247;
	st.global.f32 	[%rd5+1024], %f522;
	st.global.f32 	[%rd5+1028], %f521;
$L__BB3_247:
	setp.ge.s32 	%p135, %r107, %r109;
	@%p135 bra 	$L__BB3_249;
	st.global.f32 	[%rd5+1280], %f524;
	st.global.f32 	[%rd5+1284], %f523;
$L__BB3_249:
	or.b32  	%r302, %r293, %r294;
	or.b32  	%r303, %r302, 192;
	setp.ge.s32 	%p136, %r303, %r109;
	@%p136 bra 	$L__BB3_251;
	st.global.f32 	[%rd5+1536], %f526;
	st.global.f32 	[%rd5+1540], %f525;
$L__BB3_251:
	setp.ge.s32 	%p137, %r108, %r109;
	@%p137 bra 	$L__BB3_271;
	st.global.f32 	[%rd5+1792], %f528;
	st.global.f32 	[%rd5+1796], %f527;
	bra.uni 	$L__BB3_271;
$L__BB3_253:
	st.shared.v2.f32 	[%r66], {%f824, %f823};
	st.shared.v2.f32 	[%r67+8], {%f914, %f913};
	st.shared.v2.f32 	[%r68+16], {%f774, %f773};
	st.shared.v2.f32 	[%r69+24], {%f778, %f777};
	st.shared.v2.f32 	[%r70+32], {%f782, %f781};
	st.shared.v2.f32 	[%r71+40], {%f786, %f785};
	st.shared.v2.f32 	[%r72+48], {%f790, %f789};
	st.shared.v2.f32 	[%r73+56], {%f902, %f901};
	bar.warp.sync 	-1;
	ld.shared.v2.f32 	{%f530, %f529}, [%r58];
	ld.shared.v2.f32 	{%f532, %f531}, [%r59+256];
	ld.shared.v2.f32 	{%f534, %f533}, [%r60+512];
	ld.shared.v2.f32 	{%f536, %f535}, [%r61+768];
	ld.shared.v2.f32 	{%f538, %f537}, [%r62+1024];
	ld.shared.v2.f32 	{%f540, %f539}, [%r63+1280];
	ld.shared.v2.f32 	{%f542, %f541}, [%r64+1536];
	ld.shared.v2.f32 	{%f544, %f543}, [%r65+1792];
	setp.eq.s32 	%p138, %r54, 0;
	@%p138 bra 	$L__BB3_254;
	bra.uni 	$L__BB3_255;
$L__BB3_254:
	st.volatile.shared.u32 	[_ZZN3cub18CUB_300001_SM_10006detail10merge_sort30DeviceMergeSortBlockSortKernelINS2_10policy_hubIN6thrust24THRUST_300001_SM_1000_NS10device_ptrI10DistTargetEEE9Policy600ES9_PNS0_8NullTypeES9_SD_jN4cuda3std3__44lessIS8_EES8_SC_EEvbT0_T1_T2_T3_T4_PT6_PT7_T5_NS1_7vsmem_tEE19static_temp_storage+16896], %r53;
$L__BB3_255:
	ld.param.u64 	%rd34, [_ZN3cub18CUB_300001_SM_10006detail10merge_sort30DeviceMergeSortBlockSortKernelINS2_10policy_hubIN6thrust24THRUST_300001_SM_1000_NS10device_ptrI10DistTargetEEE9Policy600ES9_PNS0_8NullTypeES9_SD_jN4cuda3std3__44lessIS8_EES8_SC_EEvbT0_T1_T2_T3_T4_PT6_PT7_T5_NS1_7vsmem_tE_param_6];
	bar.sync 	0;
	ld.volatile.shared.u32 	%r110, [_ZZN3cub18CUB_300001_SM_10006detail10merge_sort30DeviceMergeSortBlockSortKernelINS2_10policy_hubIN6thrust24THRUST_300001_SM_1000_NS10device_ptrI10DistTargetEEE9Policy600ES9_PNS0_8NullTypeES9_SD_jN4cuda3std3__44lessIS8_EES8_SC_EEvbT0_T1_T2_T3_T4_PT6_PT7_T5_NS1_7vsmem_tEE19static_temp_storage+16896];
	setp.ge.s32 	%p139, %r55, %r110;
	cvt.u64.u32 	%rd17, %r55;
	mov.u32 	%r304, %ctaid.x;
	shl.b32 	%r305, %r304, 11;
	cvt.u64.u32 	%rd18, %r305;
	add.s64 	%rd19, %rd17, %rd18;
	cvta.to.global.u64 	%rd20, %rd34;
	shl.b64 	%rd21, %rd19, 3;
	add.s64 	%rd6, %rd20, %rd21;
	@%p139 bra 	$L__BB3_257;
	st.global.f32 	[%rd6], %f530;
	st.global.f32 	[%rd6+4], %f529;
$L__BB3_257:
	setp.ge.s32 	%p140, %r56, %r110;
	@%p140 bra 	$L__BB3_259;
	st.global.f32 	[%rd6+256], %f532;
	st.global.f32 	[%rd6+260], %f531;
$L__BB3_259:
	setp.ge.s32 	%p141, %r105, %r110;
	@%p141 bra 	$L__BB3_261;
	st.global.f32 	[%rd6+512], %f534;
	st.global.f32 	[%rd6+516], %f533;
$L__BB3_261:
	setp.ge.s32 	%p142, %r57, %r110;
	@%p142 bra 	$L__BB3_263;
	st.global.f32 	[%rd6+768], %f536;
	st.global.f32 	[%rd6+772], %f535;
$L__BB3_263:
	setp.ge.s32 	%p143, %r106, %r110;
	@%p143 bra 	$L__BB3_265;
	st.global.f32 	[%rd6+1024], %f538;
	st.global.f32 	[%rd6+1028], %f537;
$L__BB3_265:
	setp.ge.s32 	%p144, %r107, %r110;
	@%p144 bra 	$L__BB3_267;
	st.global.f32 	[%rd6+1280], %f540;
	st.global.f32 	[%rd6+1284], %f539;
$L__BB3_267:
	mov.u32 	%r306, %tid.x;
	shl.b32 	%r307, %r306, 3;
	and.b32  	%r308, %r307, 7936;
	and.b32  	%r309, %r306, 31;
	or.b32  	%r310, %r308, %r309;
	or.b32  	%r311, %r310, 192;
	setp.ge.s32 	%p145, %r311, %r110;
	@%p145 bra 	$L__BB3_269;
	st.global.f32 	[%rd6+1536], %f542;
	st.global.f32 	[%rd6+1540], %f541;
$L__BB3_269:
	setp.ge.s32 	%p146, %r108, %r110;
	@%p146 bra 	$L__BB3_271;
	st.global.f32 	[%rd6+1792], %f544;
	st.global.f32 	[%rd6+1796], %f543;
$L__BB3_271:
	ret;

}
	// .globl	_ZN3cub18CUB_300001_SM_10006detail10merge_sort30DeviceMergeSortPartitionKernelIN6thrust24THRUST_300001_SM_1000_NS10device_ptrI10DistTargetEEjN4cuda3std3__44lessIS7_EES7_EEvbT_PT2_T0_SH_PSH_T1_SH_i
.visible .entry _ZN3cub18CUB_300001_SM_10006detail10merge_sort30DeviceMergeSortPartitionKernelIN6thrust24THRUST_300001_SM_1000_NS10device_ptrI10DistTargetEEjN4cuda3std3__44lessIS7_EES7_EEvbT_PT2_T0_SH_PSH_T1_SH_i(
	.param .u8 _ZN3cub18CUB_300001_SM_10006detail10merge_sort30DeviceMergeSortPartitionKernelIN6thrust24THRUST_300001_SM_1000_NS10device_ptrI10DistTargetEEjN4cuda3std3__44lessIS7_EES7_EEvbT_PT2_T0_SH_PSH_T1_SH_i_param_0,
	.param .align 8 .b8 _ZN3cub18CUB_300001_SM_10006detail10merge_sort30DeviceMergeSortPartitionKernelIN6thrust24THRUST_300001_SM_1000_NS10device_ptrI10DistTargetEEjN4cuda3std3__44lessIS7_EES7_EEvbT_PT2_T0_SH_PSH_T1_SH_i_param_1[8],
	.param .u64 .ptr .align 1 _ZN3cub18CUB_300001_SM_10006detail10merge_sort30DeviceMergeSortPartitionKernelIN6thrust24THRUST_300001_SM_1000_NS10device_ptrI10DistTargetEEjN4cuda3std3__44lessIS7_EES7_EEvbT_PT2_T0_SH_PSH_T1_SH_i_param_2,
	.param .u32 _ZN3cub18CUB_300001_SM_10006detail10merge_sort30DeviceMergeSortPartitionKernelIN6thrust24THRUST_300001_SM_1000_NS10device_ptrI10DistTargetEEjN4cuda3std3__44lessIS7_EES7_EEvbT_PT2_T0_SH_PSH_T1_SH_i_param_3,
	.param .u32 _ZN3cub18CUB_300001_SM_10006detail10merge_sort30DeviceMergeSortPartitionKernelIN6thrust24THRUST_300001_SM_1000_NS10device_ptrI10DistTargetEEjN4cuda3std3__44lessIS7_EES7_EEvbT_PT2_T0_SH_PSH_T1_SH_i_param_4,
	.param .u64 .ptr .align 1 _ZN3cub18CUB_300001_SM_10006detail10merge_sort30DeviceMergeSortPartitionKernelIN6thrust24THRUST_300001_SM_1000_NS10device_ptrI10DistTargetEEjN4cuda3std3__44lessIS7_EES7_EEvbT_PT2_T0_SH_PSH_T1_SH_i_param_5,
	.param .align 1 .b8 _ZN3cub18CUB_300001_SM_10006detail10merge_sort30DeviceMergeSortPartitionKernelIN6thrust24THRUST_300001_SM_1000_NS10device_ptrI10DistTargetEEjN4cuda3std3__44lessIS7_EES7_EEvbT_PT2_T0_SH_PSH_T1_SH_i_param_6[1],
	.param .u32 _ZN3cub18CUB_300001_SM_10006detail10merge_sort30DeviceMergeSortPartitionKernelIN6thrust24THRUST_300001_SM_1000_NS10device_ptrI10DistTargetEEjN4cuda3std3__44lessIS7_EES7_EEvbT_PT2_T0_SH_PSH_T1_SH_i_param_7,
	.param .u32 _ZN3cub18CUB_300001_SM_10006detail10merge_sort30DeviceMergeSortPartitionKernelIN6thrust24THRUST_300001_SM_1000_NS10device_ptrI10DistTargetEEjN4cuda3std3__44lessIS7_EES7_EEvbT_PT2_T0_SH_PSH_T1_SH_i_param_8
)
{
	.reg .pred 	%p<10>;
	.reg .b16 	%rs<2>;
	.reg .b32 	%r<66>;
	.reg .b32 	%f<5>;
	.reg .b64 	%rd<32>;

	ld.param.u64 	%rd9, [_ZN3cub18CUB_300001_SM_10006detail10merge_sort30DeviceMergeSortPartitionKernelIN6thrust24THRUST_300001_SM_1000_NS10device_ptrI10DistTargetEEjN4cuda3std3__44lessIS7_EES7_EEvbT_PT2_T0_SH_PSH_T1_SH_i_param_1];
	ld.param.s8 	%rs1, [_ZN3cub18CUB_300001_SM_10006detail10merge_sort30DeviceMergeSortPartitionKernelIN6thrust24THRUST_300001_SM_1000_NS10device_ptrI10DistTargetEEjN4cuda3std3__44lessIS7_EES7_EEvbT_PT2_T0_SH_PSH_T1_SH_i_param_0];
	ld.param.u64 	%rd10, [_ZN3cub18CUB_300001_SM_10006detail10merge_sort30DeviceMergeSortPartitionKernelIN6thrust24THRUST_300001_SM_1000_NS10device_ptrI10DistTargetEEjN4cuda3std3__44lessIS7_EES7_EEvbT_PT2_T0_SH_PSH_T1_SH_i_param_2];
	ld.param.u32 	%r20, [_ZN3cub18CUB_300001_SM_10006detail10merge_sort30DeviceMergeSortPartitionKernelIN6thrust24THRUST_300001_SM_1000_NS10device_ptrI10DistTargetEEjN4cuda3std3__44lessIS7_EES7_EEvbT_PT2_T0_SH_PSH_T1_SH_i_param_3];
	ld.param.u32 	%r21, [_ZN3cub18CUB_300001_SM_10006detail10merge_sort30DeviceMergeSortPartitionKernelIN6thrust24THRUST_300001_SM_1000_NS10device_ptrI10DistTargetEEjN4cuda3std3__44lessIS7_EES7_EEvbT_PT2_T0_SH_PSH_T1_SH_i_param_4];
	ld.param.u64 	%rd11, [_ZN3cub18CUB_300001_SM_10006detail10merge_sort30DeviceMergeSortPartitionKernelIN6thrust24THRUST_300001_SM_1000_NS10device_ptrI10DistTargetEEjN4cuda3std3__44lessIS7_EES7_EEvbT_PT2_T0_SH_PSH_T1_SH_i_param_5];
	ld.param.u32 	%r22, [_ZN3cub18CUB_300001_SM_10006detail10merge_sort30DeviceMergeSortPartitionKernelIN6thrust24THRUST_300001_SM_1000_NS10device_ptrI10DistTargetEEjN4cuda3std3__44lessIS7_EES7_EEvbT_PT2_T0_SH_PSH_T1_SH_i_param_7];
	ld.param.u32 	%r23, [_ZN3cub18CUB_300001_SM_10006detail10merge_sort30DeviceMergeSortPartitionKernelIN6thrust24THRUST_300001_SM_1000_NS10device_ptrI10DistTargetEEjN4cuda3std3__44lessIS7_EES7_EEvbT_PT2_T0_SH_PSH_T1_SH_i_param_8];
	cvta.to.global.u64 	%rd1, %rd11;
	mov.u32 	%r24, %ntid.x;
	mov.u32 	%r25, %ctaid.x;
	mov.u32 	%r26, %tid.x;
	mad.lo.s32 	%r1, %r24, %r25, %r26;
	setp.ge.u32 	%p1, %r1, %r21;
	@%p1 bra 	$L__BB4_11;
	shr.u32 	%r27, %r22, 1;
	add.s32 	%r2, %r22, -1;
	neg.s32 	%r28, %r22;
	and.b32  	%r29, %r1, %r28;
	mul.lo.s32 	%r30, %r23, %r29;
	mul.lo.s32 	%r31, %r23, %r27;
	min.u32 	%r3, %r30, %r20;
	not.b32 	%r32, %r30;
	min.u32 	%r33, %r31, %r32;
	add.s32 	%r34, %r33, %r30;
	min.u32 	%r4, %r34, %r20;
	not.b32 	%r35, %r4;
	min.u32 	%r36, %r31, %r35;
	add.s32 	%r37, %r36, %r4;
	min.u32 	%r5, %r37, %r20;
	// begin inline asm
	griddepcontrol.wait;
	// end inline asm
	add.s32 	%r38, %r1, 1;
	setp.ne.s32 	%p2, %r38, %r21;
	@%p2 bra 	$L__BB4_3;
	mul.wide.u32 	%rd30, %r1, 4;
	add.s64 	%rd31, %rd1, %rd30;
	st.global.u32 	[%rd31], %r4;
	bra.uni 	$L__BB4_11;
$L__BB4_3:
	sub.s32 	%r39, %r5, %r3;
	and.b32  	%r40, %r2, %r1;
	mul.lo.s32 	%r41, %r40, %r23;
	min.u32 	%r6, %r41, %r39;
	setp.eq.s16 	%p3, %rs1, 0;
	@%p3 bra 	$L__BB4_7;
	sub.s32 	%r42, %r4, %r3;
	sub.s32 	%r43, %r5, %r4;
	max.u32 	%r44, %r6, %r43;
	sub.s32 	%r65, %r44, %r43;
	min.u32 	%r61, %r42, %r6;
	setp.ge.u32 	%p4, %r65, %r61;
	@%p4 bra 	$L__BB4_10;
	cvta.to.global.u64 	%rd3, %rd9;
	cvt.u64.u32 	%rd4, %r4;
	cvt.u64.u32 	%rd5, %r3;
$L__BB4_6:
	sub.s32 	%r45, %r61, %r65;
	shr.u32 	%r46, %r45, 1;
	add.s32 	%r47, %r46, %r65;
	cvt.u64.u32 	%rd12, %r47;
	add.s64 	%rd13, %rd12, %rd5;
	shl.b64 	%rd14, %rd13, 3;
	add.s64 	%rd15, %rd3, %rd14;
	ld.global.f32 	%f1, [%rd15];
	not.b32 	%r48, %r47;
	add.s32 	%r49, %r6, %r48;
	cvt.u64.u32 	%rd16, %r49;
	add.s64 	%rd17, %rd16, %rd4;
	shl.b64 	%rd18, %rd17, 3;
	add.s64 	%rd19, %rd3, %rd18;
	ld.global.f32 	%f2, [%rd19];
	setp.geu.f32 	%p5, %f2, %f1;
	add.s32 	%r50, %r47, 1;
	selp.b32 	%r65, %r50, %r65, %p5;
	selp.b32 	%r61, %r61, %r47, %p5;
	setp.lt.u32 	%p6, %r65, %r61;
	@%p6 bra 	$L__BB4_6;
	bra.uni 	$L__BB4_10;
$L__BB4_7:
	sub.s32 	%r51, %r4, %r3;
	sub.s32 	%r52, %r5, %r4;
	max.u32 	%r53, %r6, %r52;
	sub.s32 	%r65, %r53, %r52;
	min.u32 	%r63, %r51, %r6;
	setp.ge.u32 	%p7, %r65, %r63;
	@%p7 bra 	$L__BB4_10;
	cvta.to.global.u64 	%rd6, %rd10;
	cvt.u64.u32 	%rd7, %r4;
	cvt.u64.u32 	%rd8, %r3;
$L__BB4_9:
	sub.s32 	%r54, %r63, %r65;
	shr.u32 	%r55, %r54, 1;
	add.s32 	%r56, %r55, %r65;
	cvt.u64.u32 	%rd20, %r56;
	add.s64 	%rd21, %rd20, %rd8;
	shl.b64 	%rd22, %rd21, 3;
	add.s64 	%rd23, %rd6, %rd22;
	ld.global.f32 	%f3, [%rd23];
	not.b32 	%r57, %r56;
	add.s32 	%r58, %r6, %r57;
	cvt.u64.u32 	%rd24, %r58;
	add.s64 	%rd25, %rd24, %rd7;
	shl.b64 	%rd26, %rd25, 3;
	add.s64 	%rd27, %rd6, %rd26;
	ld.global.f32 	%f4, [%rd27];
	setp.geu.f32 	%p8, %f4, %f3;
	add.s32 	%r59, %r56, 1;
	selp.b32 	%r65, %r59, %r65, %p8;
	selp.b32 	%r63, %r63, %r56, %p8;
	setp.lt.u32 	%p9, %r65, %r63;
	@%p9 bra 	$L__BB4_9;
$L__BB4_10:
	add.s32 	%r60, %r65, %r3;
	mul.wide.u32 	%rd28, %r1, 4;
	add.s64 	%rd29, %rd1, %rd28;
	st.global.u32 	[%rd29], %r60;
$L__BB4_11:
	ret;

}
	// .globl	_ZN3cub18CUB_300001_SM_10006detail10merge_sort26DeviceMergeSortMergeKernelINS2_10policy_hubIN6thrust24THRUST_300001_SM_1000_NS10device_ptrI10DistTargetEEE9Policy600ES9_PNS0_8NullTypeES9_SD_jN4cuda3std3__44lessIS8_EES8_SC_EEvbT2_T3_T4_PT6_PT7_T5_PSL_SL_NS1_7vsmem_tE
.visible .entry _ZN3cub18CUB_300001_SM_10006detail10merge_sort26DeviceMergeSortMergeKernelINS2_10policy_hubIN6thrust24THRUST_300001_SM_1000_NS10device_ptrI10DistTargetEEE9Policy600ES9_PNS0_8NullTypeES9_SD_jN4cuda3std3__44lessIS8_EES8_SC_EEvbT2_T3_T4_PT6_PT7_T5_PSL_SL_NS1_7vsmem_tE(
	.param .u8 _ZN3cub18CUB_300001_SM_10006detail10merge_sort26DeviceMergeSortMergeKernelINS2_10policy_hubIN6thrust24THRUST_300001_SM_1000_NS10device_ptrI10DistTargetEEE9Policy600ES9_PNS0_8NullTypeES9_SD_jN4cuda3std3__44lessIS8_EES8_SC_EEvbT2_T3_T4_PT6_PT7_T5_PSL_SL_NS1_7vsmem_tE_param_0,
	.param .align 8 .b8 _ZN3cub18CUB_300001_SM_10006detail10merge_sort26DeviceMergeSortMergeKernelINS2_10policy_hubIN6thrust24THRUST_300001_SM_1000_NS10device_ptrI10DistTargetEEE9Policy600ES9_PNS0_8NullTypeES9_SD_jN4cuda3std3__44lessIS8_EES8_SC_EEvbT2_T3_T4_PT6_PT7_T5_PSL_SL_NS1_7vsmem_tE_param_1[8],
	.param .u64 .ptr .align 1 _ZN3cub18CUB_300001_SM_10006detail10merge_sort26DeviceMergeSortMergeKernelINS2_10policy_hubIN6thrust24THRUST_300001_SM_1000_NS10device_ptrI10DistTargetEEE9Policy600ES9_PNS0_8NullTypeES9_SD_jN4cuda3std3__44lessIS8_EES8_SC_EEvbT2_T3_T4_PT6_PT7_T5_PSL_SL_NS1_7vsmem_tE_param_2,
	.param .u32 _ZN3cub18CUB_300001_SM_10006detail10merge_sort26DeviceMergeSortMergeKernelINS2_10policy_hubIN6thrust24THRUST_300001_SM_1000_NS10device_ptrI10DistTargetEEE9Policy600ES9_PNS0_8NullTypeES9_SD_jN4cuda3std3__44lessIS8_EES8_SC_EEvbT2_T3_T4_PT6_PT7_T5_PSL_SL_NS1_7vsmem_tE_param_3,
	.param .u64 .ptr .align 1 _ZN3cub18CUB_300001_SM_10006detail10merge_sort26DeviceMergeSortMergeKernelINS2_10policy_hubIN6thrust24THRUST_300001_SM_1000_NS10device_ptrI10DistTargetEEE9Policy600ES9_PNS0_8NullTypeES9_SD_jN4cuda3std3__44lessIS8_EES8_SC_EEvbT2_T3_T4_PT6_PT7_T5_PSL_SL_NS1_7vsmem_tE_param_4,
	.param .u64 .ptr .align 1 _ZN3cub18CUB_300001_SM_10006detail10merge_sort26DeviceMergeSortMergeKernelINS2_10policy_hubIN6thrust24THRUST_300001_SM_1000_NS10device_ptrI10DistTargetEEE9Policy600ES9_PNS0_8NullTypeES9_SD_jN4cuda3std3__44lessIS8_EES8_SC_EEvbT2_T3_T4_PT6_PT7_T5_PSL_SL_NS1_7vsmem_tE_param_5,
	.param .align 1 .b8 _ZN3cub18CUB_300001_SM_10006detail10merge_sort26DeviceMergeSortMergeKernelINS2_10policy_hubIN6thrust24THRUST_300001_SM_1000_NS10device_ptrI10DistTargetEEE9Policy600ES9_PNS0_8NullTypeES9_SD_jN4cuda3std3__44lessIS8_EES8_SC_EEvbT2_T3_T4_PT6_PT7_T5_PSL_SL_NS1_7vsmem_tE_param_6[1],
	.param .u64 .ptr .align 1 _ZN3cub18CUB_300001_SM_10006detail10merge_sort26DeviceMergeSortMergeKernelINS2_10policy_hubIN6thrust24THRUST_300001_SM_1000_NS10device_ptrI10DistTargetEEE9Policy600ES9_PNS0_8NullTypeES9_SD_jN4cuda3std3__44lessIS8_EES8_SC_EEvbT2_T3_T4_PT6_PT7_T5_PSL_SL_NS1_7vsmem_tE_param_7,
	.param .u32 _ZN3cub18CUB_300001_SM_10006detail10merge_sort26DeviceMergeSortMergeKernelINS2_10policy_hubIN6thrust24THRUST_300001_SM_1000_NS10device_ptrI10DistTargetEEE9Policy600ES9_PNS0_8NullTypeES9_SD_jN4cuda3std3__44lessIS8_EES8_SC_EEvbT2_T3_T4_PT6_PT7_T5_PSL_SL_NS1_7vsmem_tE_param_8,
	.param .align 8 .b8 _ZN3cub18CUB_300001_SM_10006detail10merge_sort26DeviceMergeSortMergeKernelINS2_10policy_hubIN6thrust24THRUST_300001_SM_1000_NS10device_ptrI10DistTargetEEE9Policy600ES9_PNS0_8NullTypeES9_SD_jN4cuda3std3__44lessIS8_EES8_SC_EEvbT2_T3_T4_PT6_PT7_T5_PSL_SL_NS1_7vsmem_tE_param_9[8]
)
.maxntid 256
{
	.reg .pred 	%p<210>;
	.reg .b16 	%rs<2>;
	.reg .b32 	%r<517>;
	.reg .b32 	%f<597>;
	.reg .b64 	%rd<91>;
	// demoted variable
	.shared .align 16 .b8 _ZZN3cub18CUB_300001_SM_10006detail10merge_sort26DeviceMergeSortMergeKernelINS2_10policy_hubIN6thrust24THRUST_300001_SM_1000_NS10device_ptrI10DistTargetEEE9Policy600ES9_PNS0_8NullTypeES9_SD_jN4cuda3std3__44lessIS8_EES8_SC_EEvbT2_T3_T4_PT6_PT7_T5_PSL_SL_NS1_7vsmem_tEE19static_temp_storage[16912];
	ld.param.s8 	%rs1, [_ZN3cub18CUB_300001_SM_10006detail10merge_sort26DeviceMergeSortMergeKernelINS2_10policy_hubIN6thrust24THRUST_300001_SM_1000_NS10device_ptrI10DistTargetEEE9Policy600ES9_PNS0_8NullTypeES9_SD_jN4cuda3std3__44lessIS8_EES8_SC_EEvbT2_T3_T4_PT6_PT7_T5_PSL_SL_NS1_7vsmem_tE_param_0];
	ld.param.u64 	%rd14, [_ZN3cub18CUB_300001_SM_10006detail10merge_sort26DeviceMergeSortMergeKernelINS2_10policy_hubIN6thrust24THRUST_300001_SM_1000_NS10device_ptrI10DistTargetEEE9Policy600ES9_PNS0_8NullTypeES9_SD_jN4cuda3std3__44lessIS8_EES8_SC_EEvbT2_T3_T4_PT6_PT7_T5_PSL_SL_NS1_7vsmem_tE_param_1];
	ld.param.u32 	%r94, [_ZN3cub18CUB_300001_SM_10006detail10merge_sort26DeviceMergeSortMergeKernelINS2_10policy_hubIN6thrust24THRUST_300001_SM_1000_NS10device_ptrI10DistTargetEEE9Policy600ES9_PNS0_8NullTypeES9_SD_jN4cuda3std3__44lessIS8_EES8_SC_EEvbT2_T3_T4_PT6_PT7_T5_PSL_SL_NS1_7vsmem_tE_param_3];
	ld.param.u64 	%rd15, [_ZN3cub18CUB_300001_SM_10006detail10merge_sort26DeviceMergeSortMergeKernelINS2_10policy_hubIN6thrust24THRUST_300001_SM_1000_NS10device_ptrI10DistTargetEEE9Policy600ES9_PNS0_8NullTypeES9_SD_jN4cuda3std3__44lessIS8_EES8_SC_EEvbT2_T3_T4_PT6_PT7_T5_PSL_SL_NS1_7vsmem_tE_param_4];
	ld.param.u64 	%rd16, [_ZN3cub18CUB_300001_SM_10006detail10merge_sort26DeviceMergeSortMergeKernelINS2_10policy_hubIN6thrust24THRUST_300001_SM_1000_NS10device_ptrI10DistTargetEEE9Policy600ES9_PNS0_8NullTypeES9_SD_jN4cuda3std3__44lessIS8_EES8_SC_EEvbT2_T3_T4_PT6_PT7_T5_PSL_SL_NS1_7vsmem_tE_param_7];
	ld.param.u32 	%r95, [_ZN3cub18CUB_300001_SM_10006detail10merge_sort26DeviceMergeSortMergeKernelINS2_10policy_hubIN6thrust24THRUST_300001_SM_1000_NS10device_ptrI10DistTargetEEE9Policy600ES9_PNS0_8NullTypeES9_SD_jN4cuda3std3__44lessIS8_EES8_SC_EEvbT2_T3_T4_PT6_PT7_T5_PSL_SL_NS1_7vsmem_tE_param_8];
	cvta.to.global.u64 	%rd1, %rd15;
	cvta.to.global.u64 	%rd2, %rd16;
	cvta.to.global.u64 	%rd3, %rd14;
	mov.u32 	%r1, %ctaid.x;
	mov.u32 	%r96, %nctaid.x;
	shl.b32 	%r2, %r1, 11;
	mov.u32 	%r3, %tid.x;
	add.s32 	%r97, %r96, -1;
	setp.ge.u32 	%p33, %r1, %r97;
	@%p33 bra 	$L__BB5_93;
	mul.wide.u32 	%rd53, %r1, 4;
	add.s64 	%rd54, %rd2, %rd53;
	ld.global.u32 	%r303, [%rd54];
	ld.global.u32 	%r304, [%rd54+4];
	neg.s32 	%r305, %r95;
	and.b32  	%r306, %r1, %r305;
	shl.b32 	%r4, %r306, 11;
	shl.b32 	%r307, %r95, 10;
	and.b32  	%r5, %r307, -2048;
	sub.s32 	%r308, %r1, %r306;
	shl.b32 	%r309, %r308, 11;
	sub.s32 	%r6, %r303, %r4;
	sub.s32 	%r310, %r304, %r4;
	sub.s32 	%r311, %r94, %r4;
	max.u32 	%r312, %r311, %r5;
	sub.s32 	%r313, %r312, %r5;
	sub.s32 	%r314, %r309, %r6;
	min.u32 	%r7, %r314, %r313;
	setp.eq.s32 	%p131, %r309, -2048;
	selp.b32 	%r315, 2047, 2048, %p131;
	add.s32 	%r316, %r315, %r309;
	sub.s32 	%r317, %r316, %r310;
	or.b32  	%r318, %r1, %r305;
	setp.eq.s32 	%p132, %r318, -1;
	min.u32 	%r319, %r5, %r311;
	selp.b32 	%r320, %r319, %r310, %p132;
	selp.b32 	%r321, %r5, %r317, %p132;
	min.u32 	%r8, %r321, %r313;
	sub.s32 	%r9, %r320, %r6;
	// begin inline asm
	griddepcontrol.wait;
	// end inline asm
	setp.eq.s16 	%p133, %rs1, 0;
	@%p133 bra 	$L__BB5_26;
	cvt.u64.u32 	%rd55, %r4;
	cvt.u64.u32 	%rd56, %r6;
	add.s64 	%rd57, %rd56, %rd55;
	cvt.u64.u32 	%rd58, %r5;
	add.s64 	%rd59, %rd55, %rd58;
	cvt.u64.u32 	%rd60, %r7;
	add.s64 	%rd61, %rd59, %rd60;
	setp.ge.s32 	%p134, %r3, %r9;
	cvt.u64.u32 	%rd62, %r3;
	add.s64 	%rd63, %rd57, %rd62;
	shl.b64 	%rd64, %rd63, 3;
	add.s64 	%rd4, %rd3, %rd64;
	sub.s32 	%r322, %r3, %r9;
	cvt.s64.s32 	%rd65, %r322;
	add.s64 	%rd66, %rd61, %rd65;
	shl.b64 	%rd67, %rd66, 3;
	add.s64 	%rd5, %rd3, %rd67;
	@%p134 bra 	$L__BB5_4;
	ld.global.f32 	%f496, [%rd4];
	ld.global.f32 	%f495, [%rd4+4];
	bra.uni 	$L__BB5_5;
$L__BB5_4:
	ld.global.f32 	%f496, [%rd5];
	ld.global.f32 	%f495, [%rd5+4];
$L__BB5_5:
	add.s32 	%r323, %r3, 256;
	setp.lt.s32 	%p135, %r323, %r9;
	@%p135 bra 	$L__BB5_7;
	ld.global.f32 	%f494, [%rd5+2048];
	ld.global.f32 	%f493, [%rd5+2052];
	bra.uni 	$L__BB5_8;
$L__BB5_7:
	ld.global.f32 	%f494, [%rd4+2048];
	ld.global.f32 	%f493, [%rd4+2052];
$L__BB5_8:
	add.s32 	%r324, %r3, 512;
	setp.lt.s32 	%p136, %r324, %r9;
	@%p136 bra 	$L__BB5_10;
	ld.global.f32 	%f492, [%rd5+4096];
	ld.global.f32 	%f491, [%rd5+4100];
	bra.uni 	$L__BB5_11;
$L__BB5_10:
	ld.global.f32 	%f492, [%rd4+4096];
	ld.global.f32 	%f491, [%rd4+4100];
$L__BB5_11:
	add.s32 	%r325, %r3, 768;
	setp.lt.s32 	%p137, %r325, %r9;
	@%p137 bra 	$L__BB5_13;
	ld.global.f32 	%f490, [%rd5+6144];
	ld.global.f32 	%f489, [%rd5+6148];
	bra.uni 	$L__BB5_14;
$L__BB5_13:
	ld.global.f32 	%f490, [%rd4+6144];
	ld.global.f32 	%f489, [%rd4+6148];
$L__BB5_14:
	or.b32  	%r326, %r3, 1024;
	setp.lt.s32 	%p138, %r326, %r9;
	@%p138 bra 	$L__BB5_16;
	ld.global.f32 	%f488, [%rd5+8192];
	ld.global.f32 	%f487, [%rd5+8196];
	bra.uni 	$L__BB5_17;
$L__BB5_16:
	ld.global.f32 	%f488, [%rd4+8192];
	ld.global.f32 	%f487, [%rd4+8196];
$L__BB5_17:
	add.s32 	%r327, %r3, 1280;
	setp.lt.s32 	%p139, %r327, %r9;
	@%p139 bra 	$L__BB5_19;
	ld.global.f32 	%f486, [%rd5+10240];
	ld.global.f32 	%f485, [%rd5+10244];
	bra.uni 	$L__BB5_20;
$L__BB5_19:
	ld.global.f32 	%f486, [%rd4+10240];
	ld.global.f32 	%f485, [%rd4+10244];
$L__BB5_20:
	add.s32 	%r328, %r3, 1536;
	setp.lt.s32 	%p140, %r328, %r9;
	@%p140 bra 	$L__BB5_22;
	ld.global.f32 	%f484, [%rd5+12288];
	ld.global.f32 	%f483, [%rd5+12292];
	bra.uni 	$L__BB5_23;
$L__BB5_22:
	ld.global.f32 	%f484, [%rd4+12288];
	ld.global.f32 	%f483, [%rd4+12292];
$L__BB5_23:
	add.s32 	%r329, %r3, 1792;
	setp.lt.s32 	%p141, %r329, %r9;
	@%p141 bra 	$L__BB5_25;
	ld.global.f32 	%f482, [%rd5+14336];
	ld.global.f32 	%f481, [%rd5+14340];
	bra.uni 	$L__BB5_50;
$L__BB5_25:
	ld.global.f32 	%f482, [%rd4+14336];
	ld.global.f32 	%f481, [%rd4+14340];
	bra.uni 	$L__BB5_50;
$L__BB5_26:
	cvt.u64.u32 	%rd68, %r4;
	cvt.u64.u32 	%rd69, %r6;
	add.s64 	%rd70, %rd69, %rd68;
	cvt.u64.u32 	%rd71, %r5;
	add.s64 	%rd72, %rd68, %rd71;
	cvt.u64.u32 	%rd73, %r7;
	add.s64 	%rd74, %rd72, %rd73;
	setp.ge.s32 	%p142, %r3, %r9;
	cvt.u64.u32 	%rd75, %r3;
	add.s64 	%rd76, %rd70, %rd75;
	shl.b64 	%rd77, %rd76, 3;
	add.s64 	%rd6, %rd1, %rd77;
	sub.s32 	%r330, %r3, %r9;
	cvt.s64.s32 	%rd78, %r330;
	add.s64 	%rd79, %rd74, %rd78;
	shl.b64 	%rd80, %rd79, 3;
	add.s64 	%rd7, %rd1, %rd80;
	@%p142 bra 	$L__BB5_28;
	ld.global.f32 	%f496, [%rd6];
	ld.global.f32 	%f495, [%rd6+4];
	bra.uni 	$L__BB5_29;
$L__BB5_28:
	ld.global.f32 	%f496, [%rd7];
	ld.global.f32 	%f495, [%rd7+4];
$L__BB5_29:
	add.s32 	%r331, %r3, 256;
	setp.lt.s32 	%p143, %r331, %r9;
	@%p143 bra 	$L__BB5_31;
	ld.global.f32 	%f494, [%rd7+2048];
	ld.global.f32 	%f493, [%rd7+2052];
	bra.uni 	$L__BB5_32;
$L__BB5_31:
	ld.global.f32 	%f494, [%rd6+2048];
	ld.global.f32 	%f493, [%rd6+2052];
$L__BB5_32:
	add.s32 	%r332, %r3, 512;
	setp.lt.s32 	%p144, %r332, %r9;
	@%p144 bra 	$L__BB5_34;
	ld.global.f32 	%f492, [%rd7+4096];
	ld.global.f32 	%f491, [%rd7+4100];
	bra.uni 	$L__BB5_35;
$L__BB5_34:
	ld.global.f32 	%f492, [%rd6+4096];
	ld.global.f32 	%f491, [%rd6+4100];
$L__BB5_35:
	add.s32 	%r333, %r3, 768;
	setp.lt.s32 	%p145, %r333, %r9;
	@%p145 bra 	$L__BB5_37;
	ld.global.f32 	%f490, [%rd7+6144];
	ld.global.f32 	%f489, [%rd7+6148];
	bra.uni 	$L__BB5_38;
$L__BB5_37:
	ld.global.f32 	%f490, [%rd6+6144];
	ld.global.f32 	%f489, [%rd6+6148];
$L__BB5_38:
	or.b32  	%r334, %r3, 1024;
	setp.lt.s32 	%p146, %r334, %r9;
	@%p146 bra 	$L__BB5_40;
	ld.global.f32 	%f488, [%rd7+8192];
	ld.global.f32 	%f487, [%rd7+8196];
	bra.uni 	$L__BB5_41;
$L__BB5_40:
	ld.global.f32 	%f488, [%rd6+8192];
	ld.global.f32 	%f487, [%rd6+8196];
$L__BB5_41:
	add.s32 	%r335, %r3, 1280;
	setp.lt.s32 	%p147, %r335, %r9;
	@%p147 bra 	$L__BB5_43;
	ld.global.f32 	%f486, [%rd7+10240];
	ld.global.f32 	%f485, [%rd7+10244];
	bra.uni 	$L__BB5_44;
$L__BB5_43:
	ld.global.f32 	%f486, [%rd6+10240];
	ld.global.f32 	%f485, [%rd6+10244];
$L__BB5_44:
	add.s32 	%r336, %r3, 1536;
	setp.lt.s32 	%p148, %r336, %r9;
	@%p148 bra 	$L__BB5_46;
	ld.global.f32 	%f484, [%rd7+12288];
	ld.global.f32 	%f483, [%rd7+12292];
	bra.uni 	$L__BB5_47;
$L__BB5_46:
	ld.global.f32 	%f484, [%rd6+12288];
	ld.global.f32 	%f483, [%rd6+12292];
$L__BB5_47:
	add.s32 	%r337, %r3, 1792;
	setp.lt.s32 	%p149, %r337, %r9;
	@%p149 bra 	$L__BB5_49;
	ld.global.f32 	%f482, [%rd7+14336];
	ld.global.f32 	%f481, [%rd7+14340];
	bra.uni 	$L__BB5_50;
$L__BB5_49:
	ld.global.f32 	%f482, [%rd6+14336];
	ld.global.f32 	%f481, [%rd6+14340];
$L__BB5_50:
	sub.s32 	%r338, %r8, %r7;
	shl.b32 	%r11, %r3, 3;
	mov.u32 	%r339, _ZZN3cub18CUB_300001_SM_10006detail10merge_sort26DeviceMergeSortMergeKernelINS2_10policy_hubIN6thrust24THRUST_300001_SM_1000_NS10device_ptrI10DistTargetEEE9Policy600ES9_PNS0_8NullTypeES9_SD_jN4cuda3std3__44lessIS8_EES8_SC_EEvbT2_T3_T4_PT6_PT7_T5_PSL_SL_NS1_7vsmem_tEE19static_temp_storage;
	add.s32 	%r340, %r339, %r11;
	st.shared.v2.f32 	[%r340], {%f496, %f495};
	st.shared.v2.f32 	[%r340+2048], {%f494, %f493};
	st.shared.v2.f32 	[%r340+4096], {%f492, %f491};
	st.shared.v2.f32 	[%r340+6144], {%f490, %f489};
	st.shared.v2.f32 	[%r340+8192], {%f488, %f487};
	st.shared.v2.f32 	[%r340+10240], {%f486, %f485};
	st.shared.v2.f32 	[%r340+12288], {%f484, %f483};
	st.shared.v2.f32 	[%r340+14336], {%f482, %f481};
	bar.sync 	0;
	// begin inline asm
	griddepcontrol.launch_dependents;
	// end inline asm
	add.s32 	%r10, %r338, %r9;
	min.s32 	%r12, %r11, %r10;
	setp.lt.s32 	%p150, %r12, %r338;
	sub.s32 	%r341, %r12, %r338;
	selp.b32 	%r513, 0, %r341, %p150;
	min.s32 	%r511, %r9, %r12;
	setp.ge.s32 	%p151, %r513, %r511;
	@%p151 bra 	$L__BB5_53;
	add.s32 	%r15, %r12, %r9;
$L__BB5_52:
	sub.s32 	%r342, %r511, %r513;
	shr.u32 	%r343, %r342, 31;
	add.s32 	%r344, %r342, %r343;
	shr.s32 	%r345, %r344, 1;
	add.s32 	%r346, %r345, %r513;
	shl.b32 	%r347, %r346, 3;
	add.s32 	%r349, %r339, %r347;
	ld.shared.f32 	%f419, [%r349];
	not.b32 	%r350, %r346;
	add.s32 	%r351, %r15, %r350;
	shl.b32 	%r352, %r351, 3;
	add.s32 	%r353, %r339, %r352;
	ld.shared.f32 	%f420, [%r353];
	setp.geu.f32 	%p152, %f420, %f419;
	add.s32 	%r354, %r346, 1;
	selp.b32 	%r513, %r354, %r513, %p152;
	selp.b32 	%r511, %r511, %r346, %p152;
	setp.lt.s32 	%p153, %r513, %r511;
	@%p153 bra 	$L__BB5_52;
$L__BB5_53:
	sub.s32 	%r355, %r12, %r513;
	add.s32 	%r21, %r355, %r9;
	shl.b32 	%r356, %r21, 3;
	add.s32 	%r22, %r339, %r356;
	ld.shared.v2.f32 	{%f497, %f498}, [%r22];
	shl.b32 	%r358, %r513, 3;
	add.s32 	%r23, %r339, %r358;
	ld.shared.v2.f32 	{%f503, %f504}, [%r23];
	setp.ge.s32 	%p155, %r21, %r10;
	mov.pred 	%p194, 0;
	@%p155 bra 	$L__BB5_55;
	setp.ge.s32 	%p156, %r513, %r9;
	setp.lt.f32 	%p157, %f497, %f503;
	or.pred  	%p194, %p156, %p157;
$L__BB5_55:
	selp.f32 	%f113, %f498, %f504, %p194;
	selp.f32 	%f114, %f497, %f503, %p194;
	selp.u32 	%r359, 1, 0, %p194;
	add.s32 	%r24, %r21, %r359;
	not.pred 	%p158, %p194;
	selp.u32 	%r360, 1, 0, %p158;
	add.s32 	%r25, %r513, %r360;
	@%p158 bra 	$L__BB5_57;
	ld.shared.v2.f32 	{%f497, %f498}, [%r22+8];
	bra.uni 	$L__BB5_58;
$L__BB5_57:
	ld.shared.v2.f32 	{%f503, %f504}, [%r23+8];
$L__BB5_58:
	setp.ge.s32 	%p160, %r24, %r10;
	mov.pred 	%p195, 0;
	@%p160 bra 	$L__BB5_60;
	setp.ge.s32 	%p161, %r25, %r9;
	setp.lt.f32 	%p162, %f497, %f503;
	or.pred  	%p195, %p161, %p162;
$L__BB5_60:
	selp.f32 	%f123, %f498, %f504, %p195;
	selp.f32 	%f124, %f497, %f503, %p195;
	selp.u32 	%r361, 1, 0, %p195;
	add.s32 	%r26, %r24, %r361;
	not.pred 	%p163, %p195;
	selp.u32 	%r362, 1, 0, %p163;
	add.s32 	%r27, %r25, %r362;
	@%p195 bra 	$L__BB5_62;
	shl.b32 	%r363, %r27, 3;
	add.s32 	%r365, %r339, %r363;
	ld.shared.v2.f32 	{%f503, %f504}, [%r365];
	bra.uni 	$L__BB5_63;
$L__BB5_62:
	shl.b32 	%r366, %r26, 3;
	add.s32 	%r368, %r339, %r366;
	ld.shared.v2.f32 	{%f497, %f498}, [%r368];
$L__BB5_63:
	setp.ge.s32 	%p165, %r26, %r10;
	mov.pred 	%p196, 0;
	@%p165 bra 	$L__BB5_65;
	setp.ge.s32 	%p166, %r27, %r9;
	setp.lt.f32 	%p167, %f497, %f503;
	or.pred  	%p196, %p166, %p167;
$L__BB5_65:
	selp.f32 	%f133, %f498, %f504, %p196;
	selp.f32 	%f134, %f497, %f503, %p196;
	selp.u32 	%r369, 1, 0, %p196;
	add.s32 	%r28, %r26, %r369;
	not.pred 	%p168, %p196;
	selp.u32 	%r370, 1, 0, %p168;
	add.s32 	%r29, %r27, %r370;
	@%p196 bra 	$L__BB5_67;
	shl.b32 	%r371, %r29, 3;
	add.s32 	%r373, %r339, %r371;
	ld.shared.v2.f32 	{%f503, %f504}, [%r373];
	bra.uni 	$L__BB5_68;
$L__BB5_67:
	shl.b32 	%r374, %r28, 3;
	add.s32 	%r376, %r339, %r374;
	ld.shared.v2.f32 	{%f497, %f498}, [%r376];
$L__BB5_68:
	setp.ge.s32 	%p170, %r28, %r10;
	mov.pred 	%p197, 0;
	@%p170 bra 	$L__BB5_70;
	setp.ge.s32 	%p171, %r29, %r9;
	setp.lt.f32 	%p172, %f497, %f503;
	or.pred  	%p197, %p171, %p172;
$L__BB5_70:
	selp.f32 	%f143, %f498, %f504, %p197;
	selp.f32 	%f144, %f497, %f503, %p197;
	selp.u32 	%r377, 1, 0, %p197;
	add.s32 	%r30, %r28, %r377;
	not.pred 	%p173, %p197;
	selp.u32 	%r378, 1, 0, %p173;
	add.s32 	%r31, %r29, %r378;
	@%p197 bra 	$L__BB5_72;
	shl.b32 	%r379, %r31, 3;
	add.s32 	%r381, %r339, %r379;
	ld.shared.v2.f32 	{%f503, %f504}, [%r381];
	bra.uni 	$L__BB5_73;
$L__BB5_72:
	shl.b32 	%r382, %r30, 3;
	add.s32 	%r384, %r339, %r382;
	ld.shared.v2.f32 	{%f497, %f498}, [%r384];
$L__BB5_73:
	setp.ge.s32 	%p175, %r30, %r10;
	mov.pred 	%p198, 0;
	@%p175 bra 	$L__BB5_75;
	setp.ge.s32 	%p176, %r31, %r9;
	setp.lt.f32 	%p177, %f497, %f503;
	or.pred  	%p198, %p176, %p177;
$L__BB5_75:
	selp.f32 	%f153, %f498, %f504, %p198;
	selp.f32 	%f154, %f497, %f503, %p198;
	selp.u32 	%r385, 1, 0, %p198;
	add.s32 	%r32, %r30, %r385;
	not.pred 	%p178, %p198;
	selp.u32 	%r386, 1, 0, %p178;
	add.s32 	%r33, %r31, %r386;
	@%p198 bra 	$L__BB5_77;
	shl.b32 	%r387, %r33, 3;
	add.s32 	%r389, %r339, %r387;
	ld.shared.v2.f32 	{%f503, %f504}, [%r389];
	bra.uni 	$L__BB5_78;
$L__BB5_77:
	shl.b32 	%r390, %r32, 3;
	add.s32 	%r392, %r339, %r390;
	ld.shared.v2.f32 	{%f497, %f498}, [%r392];
$L__BB5_78:
	setp.ge.s32 	%p180, %r32, %r10;
	mov.pred 	%p199, 0;
	@%p180 bra 	$L__BB5_80;
	setp.ge.s32 	%p181, %r33, %r9;
	setp.lt.f32 	%p182, %f497, %f503;
	or.pred  	%p199, %p181, %p182;
$L__BB5_80:
	selp.f32 	%f163, %f498, %f504, %p199;
	selp.f32 	%f164, %f497, %f503, %p199;
	selp.u32 	%r393, 1, 0, %p199;
	add.s32 	%r34, %r32, %r393;
	not.pred 	%p183, %p199;
	selp.u32 	%r394, 1, 0, %p183;
	add.s32 	%r35, %r33, %r394;
	@%p199 bra 	$L__BB5_82;
	shl.b32 	%r395, %r35, 3;
	add.s32 	%r397, %r339, %r395;
	ld.shared.v2.f32 	{%f503, %f504}, [%r397];
	bra.uni 	$L__BB5_83;
$L__BB5_82:
	shl.b32 	%r398, %r34, 3;
	add.s32 	%r400, %r339, %r398;
	ld.shared.v2.f32 	{%f497, %f498}, [%r400];
$L__BB5_83:
	setp.ge.s32 	%p185, %r34, %r10;
	mov.pred 	%p200, 0;
	@%p185 bra 	$L__BB5_85;
	setp.ge.s32 	%p186, %r35, %r9;
	setp.lt.f32 	%p187, %f497, %f503;
	or.pred  	%p200, %p186, %p187;
$L__BB5_85:
	selp.f32 	%f173, %f498, %f504, %p200;
	selp.f32 	%f174, %f497, %f503, %p200;
	selp.u32 	%r401, 1, 0, %p200;
	add.s32 	%r36, %r34, %r401;
	not.pred 	%p188, %p200;
	selp.u32 	%r402, 1, 0, %p188;
	add.s32 	%r37, %r35, %r402;
	@%p200 bra 	$L__BB5_87;
	shl.b32 	%r403, %r37, 3;
	mov.u32 	%r404, _ZZN3cub18CUB_300001_SM_10006detail10merge_sort26DeviceMergeSortMergeKernelINS2_10policy_hubIN6thrust24THRUST_300001_SM_1000_NS10device_ptrI10DistTargetEEE9Policy600ES9_PNS0_8NullTypeES9_SD_jN4cuda3std3__44lessIS8_EES8_SC_EEvbT2_T3_T4_PT6_PT7_T5_PSL_SL_NS1_7vsmem_tEE19static_temp_storage;
	add.s32 	%r405, %r404, %r403;
	ld.shared.v2.f32 	{%f503, %f504}, [%r405];
	bra.uni 	$L__BB5_88;
$L__BB5_87:
	shl.b32 	%r406, %r36, 3;
	mov.u32 	%r407, _ZZN3cub18CUB_300001_SM_10006detail10merge_sort26DeviceMergeSortMergeKernelINS2_10policy_hubIN6thrust24THRUST_300001_SM_1000_NS10device_ptrI10DistTargetEEE9Policy600ES9_PNS0_8NullTypeES9_SD_jN4cuda3std3__44lessIS8_EES8_SC_EEvbT2_T3_T4_PT6_PT7_T5_PSL_SL_NS1_7vsmem_tEE19static_temp_storage;
	add.s32 	%r408, %r407, %r406;
	ld.shared.v2.f32 	{%f497, %f498}, [%r408];
$L__BB5_88:
	setp.ge.s32 	%p190, %r36, %r10;
	mov.pred 	%p201, 0;
	@%p190 bra 	$L__BB5_90;
	setp.ge.s32 	%p191, %r37, %r9;
	setp.lt.f32 	%p192, %f497, %f503;
	or.pred  	%p201, %p191, %p192;
$L__BB5_90:
	setp.eq.s16 	%p193, %rs1, 0;
	selp.f32 	%f183, %f498, %f504, %p201;
	selp.f32 	%f184, %f497, %f503, %p201;
	bar.sync 	0;
	@%p193 bra 	$L__BB5_92;
	cvt.u64.u32 	%rd81, %r2;
	// begin inline asm
	mov.u32 %r409, %laneid;
	// end inline asm
	and.b32  	%r410, %r11, 7936;
	shl.b32 	%r411, %r409, 3;
	add.s32 	%r412, %r411, %r410;
	shr.s32 	%r413, %r412, 5;
	add.s32 	%r414, %r413, %r412;
	shl.b32 	%r415, %r414, 3;
	mov.u32 	%r416, _ZZN3cub18CUB_300001_SM_10006detail10merge_sort26DeviceMergeSortMergeKernelINS2_10policy_hubIN6thrust24THRUST_300001_SM_1000_NS10device_ptrI10DistTargetEEE9Policy600ES9_PNS0_8NullTypeES9_SD_jN4cuda3std3__44lessIS8_EES8_SC_EEvbT2_T3_T4_PT6_PT7_T5_PSL_SL_NS1_7vsmem_tEE19static_temp_storage;
	add.s32 	%r417, %r416, %r415;
	st.shared.v2.f32 	[%r417], {%f114, %f113};
	st.shared.v2.f32 	[%r417+8], {%f124, %f123};
	st.shared.v2.f32 	[%r417+16], {%f134, %f133};
	st.shared.v2.f32 	[%r417+24], {%f144, %f143};
	st.shared.v2.f32 	[%r417+32], {%f154, %f153};
	st.shared.v2.f32 	[%r417+40], {%f164, %f163};
	st.shared.v2.f32 	[%r417+48], {%f174, %f173};
	st.shared.v2.f32 	[%r417+56], {%f184, %f183};
	bar.warp.sync 	-1;
	mad.lo.s32 	%r418, %r409, -7, %r412;
	shr.s32 	%r419, %r418, 5;
	add.s32 	%r420, %r419, %r418;
	shl.b32 	%r421, %r420, 3;
	add.s32 	%r422, %r416, %r421;
	ld.shared.v2.f32 	{%f421, %f422}, [%r422];
	add.s32 	%r423, %r418, 32;
	shr.s32 	%r424, %r423, 5;
	add.s32 	%r425, %r424, %r418;
	shl.b32 	%r426, %r425, 3;
	add.s32 	%r427, %r416, %r426;
	ld.shared.v2.f32 	{%f423, %f424}, [%r427+256];
	add.s32 	%r428, %r418, 64;
	shr.s32 	%r429, %r428, 5;
	add.s32 	%r430, %r429, %r418;
	shl.b32 	%r431, %r430, 3;
	add.s32 	%r432, %r416, %r431;
	ld.shared.v2.f32 	{%f425, %f426}, [%r432+512];
	add.s32 	%r433, %r418, 96;
	shr.s32 	%r434, %r433, 5;
	add.s32 	%r435, %r434, %r418;
	shl.b32 	%r436, %r435, 3;
	add.s32 	%r437, %r416, %r436;
	ld.shared.v2.f32 	{%f427, %f428}, [%r437+768];
	add.s32 	%r438, %r418, 128;
	shr.s32 	%r439, %r438, 5;
	add.s32 	%r440, %r439, %r418;
	shl.b32 	%r441, %r440, 3;
	add.s32 	%r442, %r416, %r441;
	ld.shared.v2.f32 	{%f429, %f430}, [%r442+1024];
	add.s32 	%r443, %r418, 160;
	shr.s32 	%r444, %r443, 5;
	add.s32 	%r445, %r444, %r418;
	shl.b32 	%r446, %r445, 3;
	add.s32 	%r447, %r416, %r446;
	ld.shared.v2.f32 	{%f431, %f432}, [%r447+1280];
	add.s32 	%r448, %r418, 192;
	shr.s32 	%r449, %r448, 5;
	add.s32 	%r450, %r449, %r418;
	shl.b32 	%r451, %r450, 3;
	add.s32 	%r452, %r416, %r451;
	ld.shared.v2.f32 	{%f433, %f434}, [%r452+1536];
	add.s32 	%r453, %r418, 224;
	shr.s32 	%r454, %r453, 5;
	add.s32 	%r455, %r454, %r418;
	shl.b32 	%r456, %r455, 3;
	add.s32 	%r457, %r416, %r456;
	ld.shared.v2.f32 	{%f435, %f436}, [%r457+1792];
	and.b32  	%r458, %r3, 31;
	or.b32  	%r459, %r410, %r458;
	cvt.u64.u32 	%rd82, %r459;
	add.s64 	%rd83, %rd82, %rd81;
	shl.b64 	%rd84, %rd83, 3;
	add.s64 	%rd85, %rd1, %rd84;
	st.global.f32 	[%rd85], %f421;
	st.global.f32 	[%rd85+4], %f422;
	st.global.f32 	[%rd85+256], %f423;
	st.global.f32 	[%rd85+260], %f424;
	st.global.f32 	[%rd85+512], %f425;
	st.global.f32 	[%rd85+516], %f426;
	st.global.f32 	[%rd85+768], %f427;
	st.global.f32 	[%rd85+772], %f428;
	st.global.f32 	[%rd85+1024], %f429;
	st.global.f32 	[%rd85+1028], %f430;
	st.global.f32 	[%rd85+1280], %f431;
	st.global.f32 	[%rd85+1284], %f432;
	st.global.f32 	[%rd85+1536], %f433;
	st.global.f32 	[%rd85+1540], %f434;
	st.global.f32 	[%rd85+1792], %f435;
	st.global.f32 	[%rd85+1796], %f436;
	bra.uni 	$L__BB5_235;
$L__BB5_92:
	// begin inline asm
	mov.u32 %r460, %laneid;
	// end inline asm
	and.b32  	%r461, %r11, 7936;
	shl.b32 	%r462, %r460, 3;
	add.s32 	%r463, %r462, %r461;
	shr.s32 	%r464, %r463, 5;
	add.s32 	%r465, %r464, %r463;
	shl.b32 	%r466, %r465, 3;
	mov.u32 	%r467, _ZZN3cub18CUB_300001_SM_10006detail10merge_sort26DeviceMergeSortMergeKernelINS2_10policy_hubIN6thrust24THRUST_300001_SM_1000_NS10device_ptrI10DistTargetEEE9Policy600ES9_PNS0_8NullTypeES9_SD_jN4cuda3std3__44lessIS8_EES8_SC_EEvbT2_T3_T4_PT6_PT7_T5_PSL_SL_NS1_7vsmem_tEE19static_temp_storage;
	add.s32 	%r468, %r467, %r466;
	st.shared.v2.f32 	[%r468], {%f114, %f113};
	st.shared.v2.f32 	[%r468+8], {%f124, %f123};
	st.shared.v2.f32 	[%r468+16], {%f134, %f133};
	st.shared.v2.f32 	[%r468+24], {%f144, %f143};
	st.shared.v2.f32 	[%r468+32], {%f154, %f153};
	st.shared.v2.f32 	[%r468+40], {%f164, %f163};
	st.shared.v2.f32 	[%r468+48], {%f174, %f173};
	st.shared.v2.f32 	[%r468+56], {%f184, %f183};
	bar.warp.sync 	-1;
	mad.lo.s32 	%r469, %r460, -7, %r463;
	shr.s32 	%r470, %r469, 5;
	add.s32 	%r471, %r470, %r469;
	shl.b32 	%r472, %r471, 3;
	add.s32 	%r473, %r467, %r472;
	ld.shared.v2.f32 	{%f437, %f438}, [%r473];
	add.s32 	%r474, %r469, 32;
	shr.s32 	%r475, %r474, 5;
	add.s32 	%r476, %r475, %r469;
	shl.b32 	%r477, %r476, 3;
	add.s32 	%r478, %r467, %r477;
	ld.shared.v2.f32 	{%f439, %f440}, [%r478+256];
	add.s32 	%r479, %r469, 64;
	shr.s32 	%r480, %r479, 5;
	add.s32 	%r481, %r480, %r469;
	shl.b32 	%r482, %r481, 3;
	add.s32 	%r483, %r467, %r482;
	ld.shared.v2.f32 	{%f441, %f442}, [%r483+512];
	add.s32 	%r484, %r469, 96;
	shr.s32 	%r485, %r484, 5;
	add.s32 	%r486, %r485, %r469;
	shl.b32 	%r487, %r486, 3;
	add.s32 	%r488, %r467, %r487;
	ld.shared.v2.f32 	{%f443, %f444}, [%r488+768];
	add.s32 	%r489, %r469, 128;
	shr.s32 	%r490, %r489, 5;
	add.s32 	%r491, %r490, %r469;
	shl.b32 	%r492, %r491, 3;
	add.s32 	%r493, %r467, %r492;
	ld.shared.v2.f32 	{%f445, %f446}, [%r493+1024];
	add.s32 	%r494, %r469, 160;
	shr.s32 	%r495, %r494, 5;
	add.s32 	%r496, %r495, %r469;
	shl.b32 	%r497, %r496, 3;
	add.s32 	%r498, %r467, %r497;
	ld.shared.v2.f32 	{%f447, %f448}, [%r498+1280];
	add.s32 	%r499, %r469, 192;
	shr.s32 	%r500, %r499, 5;
	add.s32 	%r501, %r500, %r469;
	shl.b32 	%r502, %r501, 3;
	add.s32 	%r503, %r467, %r502;
	ld.shared.v2.f32 	{%f449, %f450}, [%r503+1536];
	add.s32 	%r504, %r469, 224;
	shr.s32 	%r505, %r504, 5;
	add.s32 	%r506, %r505, %r469;
	shl.b32 	%r507, %r506, 3;
	add.s32 	%r508, %r467, %r507;
	ld.shared.v2.f32 	{%f451, %f452}, [%r508+1792];
	and.b32  	%r509, %r3, 31;
	cvt.u64.u32 	%rd86, %r461;
	add.s32 	%r510, %r509, %r2;
	cvt.u64.u32 	%rd87, %r510;
	add.s64 	%rd88, %rd87, %rd86;
	shl.b64 	%rd89, %rd88, 3;
	add.s64 	%rd90, %rd3, %rd89;
	st.global.f32 	[%rd90], %f437;
	st.global.f32 	[%rd90+4], %f438;
	st.global.f32 	[%rd90+256], %f439;
	st.global.f32 	[%rd90+260], %f440;
	st.global.f32 	[%rd90+512], %f441;
	st.global.f32 	[%rd90+516], %f442;
	st.global.f32 	[%rd90+768], %f443;
	st.global.f32 	[%rd90+772], %f444;
	st.global.f32 	[%rd90+1024], %f445;
	st.global.f32 	[%rd90+1028], %f446;
	st.global.f32 	[%rd90+1280], %f447;
	st.global.f32 	[%rd90+1284], %f448;
	st.global.f32 	[%rd90+1536], %f449;
	st.global.f32 	[%rd90+1540], %f450;
	st.global.f32 	[%rd90+1792], %f451;
	st.global.f32 	[%rd90+1796], %f452;
	bra.uni 	$L__BB5_235;
$L__BB5_93:
	mul.wide.u32 	%rd17, %r1, 4;
	add.s64 	%rd18, %rd2, %rd17;
	ld.global.u32 	%r98, [%rd18];
	ld.global.u32 	%r99, [%rd18+4];
	neg.s32 	%r100, %r95;
	and.b32  	%r101, %r1, %r100;
	shl.b32 	%r38, %r101, 11;
	shl.b32 	%r102, %r95, 10;
	and.b32  	%r39, %r102, -2048;
	sub.s32 	%r103, %r1, %r101;
	shl.b32 	%r104, %r103, 11;
	sub.s32 	%r40, %r98, %r38;
	sub.s32 	%r105, %r99, %r38;
	sub.s32 	%r106, %r94, %r38;
	max.u32 	%r107, %r106, %r39;
	sub.s32 	%r108, %r107, %r39;
	sub.s32 	%r109, %r104, %r40;
	min.u32 	%r41, %r109, %r108;
	setp.eq.s32 	%p34, %r104, -2048;
	selp.b32 	%r110, 2047, 2048, %p34;
	add.s32 	%r111, %r110, %r104;
	sub.s32 	%r112, %r111, %r105;
	or.b32  	%r113, %r1, %r100;
	setp.eq.s32 	%p35, %r113, -1;
	min.u32 	%r114, %r39, %r106;
	selp.b32 	%r115, %r114, %r105, %p35;
	selp.b32 	%r116, %r39, %r112, %p35;
	min.u32 	%r117, %r116, %r108;
	sub.s32 	%r42, %r115, %r40;
	sub.s32 	%r43, %r117, %r41;
	// begin inline asm
	griddepcontrol.wait;
	// end inline asm
	setp.eq.s16 	%p36, %rs1, 0;
	@%p36 bra 	$L__BB5_126;
	cvt.u64.u32 	%rd19, %r38;
	cvt.u64.u32 	%rd20, %r40;
	add.s64 	%rd21, %rd20, %rd19;
	cvt.u64.u32 	%rd22, %r39;
	add.s64 	%rd23, %rd19, %rd22;
	cvt.u64.u32 	%rd24, %r41;
	add.s64 	%rd25, %rd23, %rd24;
	add.s32 	%r44, %r43, %r42;
	setp.ge.s32 	%p37, %r3, %r44;
	cvt.u64.u32 	%rd26, %r3;
	add.s64 	%rd27, %rd21, %rd26;
	shl.b64 	%rd28, %rd27, 3;
	add.s64 	%rd8, %rd3, %rd28;
	sub.s32 	%r118, %r3, %r42;
	cvt.s64.s32 	%rd29, %r118;
	add.s64 	%rd30, %rd25, %rd29;
	shl.b64 	%rd31, %rd30, 3;
	add.s64 	%rd9, %rd3, %rd31;
	@%p37 bra 	$L__BB5_98;
	setp.ge.s32 	%p38, %r3, %r42;
	@%p38 bra 	$L__BB5_97;
	ld.global.f32 	%f568, [%rd8];
	ld.global.f32 	%f567, [%rd8+4];
	bra.uni 	$L__BB5_98;
$L__BB5_97:
	ld.global.f32 	%f568, [%rd9];
	ld.global.f32 	%f567, [%rd9+4];
$L__BB5_98:
	add.s32 	%r45, %r3, 256;
	setp.ge.s32 	%p39, %r45, %r44;
	@%p39 bra 	$L__BB5_102;
	setp.lt.s32 	%p40, %r45, %r42;
	@%p40 bra 	$L__BB5_101;
	ld.global.f32 	%f566, [%rd9+2048];
	ld.global.f32 	%f565, [%rd9+2052];
	bra.uni 	$L__BB5_102;
$L__BB5_101:
	ld.global.f32 	%f566, [%rd8+2048];
	ld.global.f32 	%f565, [%rd8+2052];
$L__BB5_102:
	add.s32 	%r46, %r3, 512;
	setp.ge.s32 	%p41, %r46, %r44;
	@%p41 bra 	$L__BB5_106;
	setp.lt.s32 	%p42, %r46, %r42;
	@%p42 bra 	$L__BB5_105;
	ld.global.f32 	%f564, [%rd9+4096];
	ld.global.f32 	%f563, [%rd9+4100];
	bra.uni 	$L__BB5_106;
$L__BB5_105:
	ld.global.f32 	%f564, [%rd8+4096];
	ld.global.f32 	%f563, [%rd8+4100];
$L__BB5_106:
	add.s32 	%r47, %r3, 768;
	setp.ge.s32 	%p43, %r47, %r44;
	@%p43 bra 	$L__BB5_110;
	setp.lt.s32 	%p44, %r47, %r42;
	@%p44 bra 	$L__BB5_109;
	ld.global.f32 	%f562, [%rd9+6144];
	ld.global.f32 	%f561, [%rd9+6148];
	bra.uni 	$L__BB5_110;
$L__BB5_109:
	ld.global.f32 	%f562, [%rd8+6144];
	ld.global.f32 	%f561, [%rd8+6148];
$L__BB5_110:
	or.b32  	%r48, %r3, 1024;
	setp.ge.s32 	%p45, %r48, %r44;
	@%p45 bra 	$L__BB5_114;
	setp.lt.s32 	%p46, %r48, %r42;
	@%p46 bra 	$L__BB5_113;
	ld.global.f32 	%f560, [%rd9+8192];
	ld.global.f32 	%f559, [%rd9+8196];
	bra.uni 	$L__BB5_114;
$L__BB5_113:
	ld.global.f32 	%f560, [%rd8+8192];
	ld.global.f32 	%f559, [%rd8+8196];
$L__BB5_114:
	add.s32 	%r49, %r3, 1280;
	setp.ge.s32 	%p47, %r49, %r44;
	@%p47 bra 	$L__BB5_118;
	setp.lt.s32 	%p48, %r49, %r42;
	@%p48 bra 	$L__BB5_117;
	ld.global.f32 	%f558, [%rd9+10240];
	ld.global.f32 	%f557, [%rd9+10244];
	bra.uni 	$L__BB5_118;
$L__BB5_117:
	ld.global.f32 	%f558, [%rd8+10240];
	ld.global.f32 	%f557, [%rd8+10244];
$L__BB5_118:
	add.s32 	%r50, %r3, 1536;
	setp.ge.s32 	%p49, %r50, %r44;
	@%p49 bra 	$L__BB5_122;
	setp.lt.s32 	%p50, %r50, %r42;
	@%p50 bra 	$L__BB5_121;
	ld.global.f32 	%f556, [%rd9+12288];
	ld.global.f32 	%f555, [%rd9+12292];
	bra.uni 	$L__BB5_122;
$L__BB5_121:
	ld.global.f32 	%f556, [%rd8+12288];
	ld.global.f32 	%f555, [%rd8+12292];
$L__BB5_122:
	add.s32 	%r51, %r3, 1792;
	setp.ge.s32 	%p51, %r51, %r44;
	@%p51 bra 	$L__BB5_158;
	setp.lt.s32 	%p52, %r51, %r42;
	@%p52 bra 	$L__BB5_125;
	ld.global.f32 	%f554, [%rd9+14336];
	ld.global.f32 	%f553, [%rd9+14340];
	bra.uni 	$L__BB5_158;
$L__BB5_125:
	ld.global.f32 	%f554, [%rd8+14336];
	ld.global.f32 	%f553, [%rd8+14340];
	bra.uni 	$L__BB5_158;
$L__BB5_126:
	cvt.u64.u32 	%rd32, %r38;
	cvt.u64.u32 	%rd33, %r40;
	add.s64 	%rd34, %rd33, %rd32;
	cvt.u64.u32 	%rd35, %r39;
	add.s64 	%rd36, %rd32, %rd35;
	cvt.u64.u32 	%rd37, %r41;
	add.s64 	%rd38, %rd36, %rd37;
	add.s32 	%r52, %r43, %r42;
	setp.ge.s32 	%p53, %r3, %r52;
	cvt.u64.u32 	%rd39, %r3;
	add.s64 	%rd40, %rd34, %rd39;
	shl.b64 	%rd41, %rd40, 3;
	add.s64 	%rd10, %rd1, %rd41;
	sub.s32 	%r119, %r3, %r42;
	cvt.s64.s32 	%rd42, %r119;
	add.s64 	%rd43, %rd38, %rd42;
	shl.b64 	%rd44, %rd43, 3;
	add.s64 	%rd11, %rd1, %rd44;
	@%p53 bra 	$L__BB5_130;
	setp.ge.s32 	%p54, %r3, %r42;
	@%p54 bra 	$L__BB5_129;
	ld.global.f32 	%f568, [%rd10];
	ld.global.f32 	%f567, [%rd10+4];
	bra.uni 	$L__BB5_130;
$L__BB5_129:
	ld.global.f32 	%f568, [%rd11];
	ld.global.f32 	%f567, [%rd11+4];
$L__BB5_130:
	add.s32 	%r53, %r3, 256;
	setp.ge.s32 	%p55, %r53, %r52;
	@%p55 bra 	$L__BB5_134;
	setp.lt.s32 	%p56, %r53, %r42;
	@%p56 bra 	$L__BB5_133;
	ld.global.f32 	%f566, [%rd11+2048];
	ld.global.f32 	%f565, [%rd11+2052];
	bra.uni 	$L__BB5_134;
$L__BB5_133:
	ld.global.f32 	%f566, [%rd10+2048];
	ld.global.f32 	%f565, [%rd10+2052];
$L__BB5_134:
	add.s32 	%r54, %r3, 512;
	setp.ge.s32 	%p57, %r54, %r52;
	@%p57 bra 	$L__BB5_138;
	setp.lt.s32 	%p58, %r54, %r42;
	@%p58 bra 	$L__BB5_137;
	ld.global.f32 	%f564, [%rd11+4096];
	ld.global.f32 	%f563, [%rd11+4100];
	bra.uni 	$L__BB5_138;
$L__BB5_137:
	ld.global.f32 	%f564, [%rd10+4096];
	ld.global.f32 	%f563, [%rd10+4100];
$L__BB5_138:
	add.s32 	%r55, %r3, 768;
	setp.ge.s32 	%p59, %r55, %r52;
	@%p59 bra 	$L__BB5_142;
	setp.lt.s32 	%p60, %r55, %r42;
	@%p60 bra 	$L__BB5_141;
	ld.global.f32 	%f562, [%rd11+6144];
	ld.global.f32 	%f561, [%rd11+6148];
	bra.uni 	$L__BB5_142;
$L__BB5_141:
	ld.global.f32 	%f562, [%rd10+6144];
	ld.global.f32 	%f561, [%rd10+6148];
$L__BB5_142:
	or.b32  	%r56, %r3, 1024;
	setp.ge.s32 	%p61, %r56, %r52;
	@%p61 bra 	$L__BB5_146;
	setp.lt.s32 	%p62, %r56, %r42;
	@%p62 bra 	$L__BB5_145;
	ld.global.f32 	%f560, [%rd11+8192];
	ld.global.f32 	%f559, [%rd11+8196];
	bra.uni 	$L__BB5_146;
$L__BB5_145:
	ld.global.f32 	%f560, [%rd10+8192];
	ld.global.f32 	%f559, [%rd10+8196];
$L__BB5_146:
	add.s32 	%r57, %r3, 1280;
	setp.ge.s32 	%p63, %r57, %r52;
	@%p63 bra 	$L__BB5_150;
	setp.lt.s32 	%p64, %r57, %r42;
	@%p64 bra 	$L__BB5_149;
	ld.global.f32 	%f558, [%rd11+10240];
	ld.global.f32 	%f557, [%rd11+10244];
	bra.uni 	$L__BB5_150;
$L__BB5_149:
	ld.global.f32 	%f558, [%rd10+10240];
	ld.global.f32 	%f557, [%rd10+10244];
$L__BB5_150:
	add.s32 	%r58, %r3, 1536;
	setp.ge.s32 	%p65, %r58, %r52;
	@%p65 bra 	$L__BB5_154;
	setp.lt.s32 	%p66, %r58, %r42;
	@%p66 bra 	$L__BB5_153;
	ld.global.f32 	%f556, [%rd11+12288];
	ld.global.f32 	%f555, [%rd11+12292];
	bra.uni 	$L__BB5_154;
$L__BB5_153:
	ld.global.f32 	%f556, [%rd10+12288];
	ld.global.f32 	%f555, [%rd10+12292];
$L__BB5_154:
	add.s32 	%r59, %r3, 1792;
	setp.ge.s32 	%p67, %r59, %r52;
	@%p67 bra 	$L__BB5_158;
	setp.lt.s32 	%p68, %r59, %r42;
	@%p68 bra 	$L__BB5_157;
	ld.global.f32 	%f554, [%rd11+14336];
	ld.global.f32 	%f553, [%rd11+14340];
	bra.uni 	$L__BB5_158;
$L__BB5_157:
	ld.global.f32 	%f554, [%rd10+14336];
	ld.global.f32 	%f553, [%rd10+14340];
$L__BB5_158:
	shl.b32 	%r61, %r3, 3;
	mov.u32 	%r120, _ZZN3cub18CUB_300001_SM_10006detail10merge_sort26DeviceMergeSortMergeKernelINS2_10policy_hubIN6thrust24THRUST_300001_SM_1000_NS10device_ptrI10DistTargetEEE9Policy600ES9_PNS0_8NullTypeES9_SD_jN4cuda3std3__44lessIS8_EES8_SC_EEvbT2_T3_T4_PT6_PT7_T5_PSL_SL_NS1_7vsmem_tEE19static_temp_storage;
	add.s32 	%r121, %r120, %r61;
	st.shared.v2.f32 	[%r121], {%f568, %f567};
	st.shared.v2.f32 	[%r121+2048], {%f566, %f565};
	st.shared.v2.f32 	[%r121+4096], {%f564, %f563};
	st.shared.v2.f32 	[%r121+6144], {%f562, %f561};
	st.shared.v2.f32 	[%r121+8192], {%f560, %f559};
	st.shared.v2.f32 	[%r121+10240], {%f558, %f557};
	st.shared.v2.f32 	[%r121+12288], {%f556, %f555};
	st.shared.v2.f32 	[%r121+14336], {%f554, %f553};
	bar.sync 	0;
	// begin inline asm
	griddepcontrol.launch_dependents;
	// end inline asm
	add.s32 	%r60, %r43, %r42;
	min.s32 	%r62, %r61, %r60;
	setp.lt.s32 	%p69, %r62, %r43;
	sub.s32 	%r122, %r62, %r43;
	selp.b32 	%r516, 0, %r122, %p69;
	min.s32 	%r514, %r42, %r62;
	setp.ge.s32 	%p70, %r516, %r514;
	@%p70 bra 	$L__BB5_161;
	add.s32 	%r65, %r62, %r42;
$L__BB5_160:
	sub.s32 	%r123, %r514, %r516;
	shr.u32 	%r124, %r123, 31;
	add.s32 	%r125, %r123, %r124;
	shr.s32 	%r126, %r125, 1;
	add.s32 	%r127, %r126, %r516;
	shl.b32 	%r128, %r127, 3;
	add.s32 	%r130, %r120, %r128;
	ld.shared.f32 	%f417, [%r130];
	not.b32 	%r131, %r127;
	add.s32 	%r132, %r65, %r131;
	shl.b32 	%r133, %r132, 3;
	add.s32 	%r134, %r120, %r133;
	ld.shared.f32 	%f418, [%r134];
	setp.geu.f32 	%p71, %f418, %f417;
	add.s32 	%r135, %r127, 1;
	selp.b32 	%r516, %r135, %r516, %p71;
	selp.b32 	%r514, %r514, %r127, %p71;
	setp.lt.s32 	%p72, %r516, %r514;
	@%p72 bra 	$L__BB5_160;
$L__BB5_161:
	sub.s32 	%r136, %r62, %r516;
	add.s32 	%r71, %r136, %r42;
	shl.b32 	%r137, %r71, 3;
	add.s32 	%r72, %r120, %r137;
	ld.shared.v2.f32 	{%f569, %f570}, [%r72];
	shl.b32 	%r139, %r516, 3;
	add.s32 	%r73, %r120, %r139;
	ld.shared.v2.f32 	{%f575, %f576}, [%r73];
	setp.ge.s32 	%p74, %r71, %r60;
	mov.pred 	%p202, 0;
	@%p74 bra 	$L__BB5_163;
	setp.ge.s32 	%p75, %r516, %r42;
	setp.lt.f32 	%p76, %f569, %f575;
	or.pred  	%p202, %p75, %p76;
$L__BB5_163:
	selp.f32 	%f297, %f570, %f576, %p202;
	selp.f32 	%f298, %f569, %f575, %p202;
	selp.u32 	%r140, 1, 0, %p202;
	add.s32 	%r74, %r71, %r140;
	not.pred 	%p77, %p202;
	selp.u32 	%r141, 1, 0, %p77;
	add.s32 	%r75, %r516, %r141;
	@%p77 bra 	$L__BB5_165;
	ld.shared.v2.f32 	{%f569, %f570}, [%r72+8];
	bra.uni 	$L__BB5_166;
$L__BB5_165:
	ld.shared.v2.f32 	{%f575, %f576}, [%r73+8];
$L__BB5_166:
	setp.ge.s32 	%p79, %r74, %r60;
	mov.pred 	%p203, 0;
	@%p79 bra 	$L__BB5_168;
	setp.ge.s32 	%p80, %r75, %r42;
	setp.lt.f32 	%p81, %f569, %f575;
	or.pred  	%p203, %p80, %p81;
$L__BB5_168:
	selp.f32 	%f307, %f570, %f576, %p203;
	selp.f32 	%f308, %f569, %f575, %p203;
	selp.u32 	%r142, 1, 0, %p203;
	add.s32 	%r76, %r74, %r142;
	not.pred 	%p82, %p203;
	selp.u32 	%r143, 1, 0, %p82;
	add.s32 	%r77, %r75, %r143;
	@%p203 bra 	$L__BB5_170;
	shl.b32 	%r144, %r77, 3;
	add.s32 	%r146, %r120, %r144;
	ld.shared.v2.f32 	{%f575, %f576}, [%r146];
	bra.uni 	$L__BB5_171;
$L__BB5_170:
	shl.b32 	%r147, %r76, 3;
	add.s32 	%r149, %r120, %r147;
	ld.shared.v2.f32 	{%f569, %f570}, [%r149];
$L__BB5_171:
	setp.ge.s32 	%p84, %r76, %r60;
	mov.pred 	%p204, 0;
	@%p84 bra 	$L__BB5_173;
	setp.ge.s32 	%p85, %r77, %r42;
	setp.lt.f32 	%p86, %f569, %f575;
	or.pred  	%p204, %p85, %p86;
$L__BB5_173:
	selp.f32 	%f317, %f570, %f576, %p204;
	selp.f32 	%f318, %f569, %f575, %p204;
	selp.u32 	%r150, 1, 0, %p204;
	add.s32 	%r78, %r76, %r150;
	not.pred 	%p87, %p204;
	selp.u32 	%r151, 1, 0, %p87;
	add.s32 	%r79, %r77, %r151;
	@%p204 bra 	$L__BB5_175;
	shl.b32 	%r152, %r79, 3;
	add.s32 	%r154, %r120, %r152;
	ld.shared.v2.f32 	{%f575, %f576}, [%r154];
	bra.uni 	$L__BB5_176;
$L__BB5_175:
	shl.b32 	%r155, %r78, 3;
	add.s32 	%r157, %r120, %r155;
	ld.shared.v2.f32 	{%f569, %f570}, [%r157];
$L__BB5_176:
	setp.ge.s32 	%p89, %r78, %r60;
	mov.pred 	%p205, 0;
	@%p89 bra 	$L__BB5_178;
	setp.ge.s32 	%p90, %r79, %r42;
	setp.lt.f32 	%p91, %f569, %f575;
	or.pred  	%p205, %p90, %p91;
$L__BB5_178:
	selp.f32 	%f327, %f570, %f576, %p205;
	selp.f32 	%f328, %f569, %f575, %p205;
	selp.u32 	%r158, 1, 0, %p205;
	add.s32 	%r80, %r78, %r158;
	not.pred 	%p92, %p205;
	selp.u32 	%r159, 1, 0, %p92;
	add.s32 	%r81, %r79, %r159;
	@%p205 bra 	$L__BB5_180;
	shl.b32 	%r160, %r81, 3;
	add.s32 	%r162, %r120, %r160;
	ld.shared.v2.f32 	{%f575, %f576}, [%r162];
	bra.uni 	$L__BB5_181;
$L__BB5_180:
	shl.b32 	%r163, %r80, 3;
	add.s32 	%r165, %r120, %r163;
	ld.shared.v2.f32 	{%f569, %f570}, [%r165];
$L__BB5_181:
	setp.ge.s32 	%p94, %r80, %r60;
	mov.pred 	%p206, 0;
	@%p94 bra 	$L__BB5_183;
	setp.ge.s32 	%p95, %r81, %r42;
	setp.lt.f32 	%p96, %f569, %f575;
	or.pred  	%p206, %p95, %p96;
$L__BB5_183:
	selp.f32 	%f337, %f570, %f576, %p206;
	selp.f32 	%f338, %f569, %f575, %p206;
	selp.u32 	%r166, 1, 0, %p206;
	add.s32 	%r82, %r80, %r166;
	not.pred 	%p97, %p206;
	selp.u32 	%r167, 1, 0, %p97;
	add.s32 	%r83, %r81, %r167;
	@%p206 bra 	$L__BB5_185;
	shl.b32 	%r168, %r83, 3;
	add.s32 	%r170, %r120, %r168;
	ld.shared.v2.f32 	{%f575, %f576}, [%r170];
	bra.uni 	$L__BB5_186;
$L__BB5_185:
	shl.b32 	%r171, %r82, 3;
	add.s32 	%r173, %r120, %r171;
	ld.shared.v2.f32 	{%f569, %f570}, [%r173];
$L__BB5_186:
	setp.ge.s32 	%p99, %r82, %r60;
	mov.pred 	%p207, 0;
	@%p99 bra 	$L__BB5_188;
	setp.ge.s32 	%p100, %r83, %r42;
	setp.lt.f32 	%p101, %f569, %f575;
	or.pred  	%p207, %p100, %p101;
$L__BB5_188:
	selp.f32 	%f347, %f570, %f576, %p207;
	selp.f32 	%f348, %f569, %f575, %p207;
	selp.u32 	%r174, 1, 0, %p207;
	add.s32 	%r84, %r82, %r174;
	not.pred 	%p102, %p207;
	selp.u32 	%r175, 1, 0, %p102;
	add.s32 	%r85, %r83, %r175;
	@%p207 bra 	$L__BB5_190;
	shl.b32 	%r176, %r85, 3;
	add.s32 	%r178, %r120, %r176;
	ld.shared.v2.f32 	{%f575, %f576}, [%r178];
	bra.uni 	$L__BB5_191;
$L__BB5_190:
	shl.b32 	%r179, %r84, 3;
	add.s32 	%r181, %r120, %r179;
	ld.shared.v2.f32 	{%f569, %f570}, [%r181];
$L__BB5_191:
	setp.ge.s32 	%p104, %r84, %r60;
	mov.pred 	%p208, 0;
	@%p104 bra 	$L__BB5_193;
	setp.ge.s32 	%p105, %r85, %r42;
	setp.lt.f32 	%p106, %f569, %f575;
	or.pred  	%p208, %p105, %p106;
$L__BB5_193:
	selp.f32 	%f357, %f570, %f576, %p208;
	selp.f32 	%f358, %f569, %f575, %p208;
	selp.u32 	%r182, 1, 0, %p208;
	add.s32 	%r86, %r84, %r182;
	not.pred 	%p107, %p208;
	selp.u32 	%r183, 1, 0, %p107;
	add.s32 	%r87, %r85, %r183;
	@%p208 bra 	$L__BB5_195;
	shl.b32 	%r184, %r87, 3;
	mov.u32 	%r185, _ZZN3cub18CUB_300001_SM_10006detail10merge_sort26DeviceMergeSortMergeKernelINS2_10policy_hubIN6thrust24THRUST_300001_SM_1000_NS10device_ptrI10DistTargetEEE9Policy600ES9_PNS0_8NullTypeES9_SD_jN4cuda3std3__44lessIS8_EES8_SC_EEvbT2_T3_T4_PT6_PT7_T5_PSL_SL_NS1_7vsmem_tEE19static_temp_storage;
	add.s32 	%r186, %r185, %r184;
	ld.shared.v2.f32 	{%f575, %f576}, [%r186];
	bra.uni 	$L__BB5_196;
$L__BB5_195:
	shl.b32 	%r187, %r86, 3;
	mov.u32 	%r188, _ZZN3cub18CUB_300001_SM_10006detail10merge_sort26DeviceMergeSortMergeKernelINS2_10policy_hubIN6thrust24THRUST_300001_SM_1000_NS10device_ptrI10DistTargetEEE9Policy600ES9_PNS0_8NullTypeES9_SD_jN4cuda3std3__44lessIS8_EES8_SC_EEvbT2_T3_T4_PT6_PT7_T5_PSL_SL_NS1_7vsmem_tEE19static_temp_storage;
	add.s32 	%r189, %r188, %r187;
	ld.shared.v2.f32 	{%f569, %f570}, [%r189];
$L__BB5_196:
	setp.ge.s32 	%p109, %r86, %r60;
	mov.pred 	%p209, 0;
	@%p109 bra 	$L__BB5_198;
	setp.ge.s32 	%p110, %r87, %r42;
	setp.lt.f32 	%p111, %f569, %f575;
	or.pred  	%p209, %p110, %p111;
$L__BB5_198:
	setp.eq.s16 	%p112, %rs1, 0;
	selp.f32 	%f367, %f570, %f576, %p209;
	selp.f32 	%f368, %f569, %f575, %p209;
	bar.sync 	0;
	@%p112 bra 	$L__BB5_217;
	// begin inline asm
	mov.u32 %r190, %laneid;
	// end inline asm
	and.b32  	%r88, %r61, 7936;
	shl.b32 	%r191, %r190, 3;
	add.s32 	%r192, %r191, %r88;
	shr.s32 	%r193, %r192, 5;
	add.s32 	%r194, %r193, %r192;
	shl.b32 	%r195, %r194, 3;
	mov.u32 	%r196, _ZZN3cub18CUB_300001_SM_10006detail10merge_sort26DeviceMergeSortMergeKernelINS2_10policy_hubIN6thrust24THRUST_300001_SM_1000_NS10device_ptrI10DistTargetEEE9Policy600ES9_PNS0_8NullTypeES9_SD_jN4cuda3std3__44lessIS8_EES8_SC_EEvbT2_T3_T4_PT6_PT7_T5_PSL_SL_NS1_7vsmem_tEE19static_temp_storage;
	add.s32 	%r197, %r196, %r195;
	st.shared.v2.f32 	[%r197], {%f298, %f297};
	st.shared.v2.f32 	[%r197+8], {%f308, %f307};
	st.shared.v2.f32 	[%r197+16], {%f318, %f317};
	st.shared.v2.f32 	[%r197+24], {%f328, %f327};
	st.shared.v2.f32 	[%r197+32], {%f338, %f337};
	st.shared.v2.f32 	[%r197+40], {%f348, %f347};
	st.shared.v2.f32 	[%r197+48], {%f358, %f357};
	st.shared.v2.f32 	[%r197+56], {%f368, %f367};
	bar.warp.sync 	-1;
	mad.lo.s32 	%r198, %r190, -7, %r192;
	shr.s32 	%r199, %r198, 5;
	add.s32 	%r200, %r199, %r198;
	shl.b32 	%r201, %r200, 3;
	add.s32 	%r202, %r196, %r201;
	ld.shared.v2.f32 	{%f370, %f369}, [%r202];
	add.s32 	%r203, %r198, 32;
	shr.s32 	%r204, %r203, 5;
	add.s32 	%r205, %r204, %r198;
	shl.b32 	%r206, %r205, 3;
	add.s32 	%r207, %r196, %r206;
	ld.shared.v2.f32 	{%f372, %f371}, [%r207+256];
	add.s32 	%r208, %r198, 64;
	shr.s32 	%r209, %r208, 5;
	add.s32 	%r210, %r209, %r198;
	shl.b32 	%r211, %r210, 3;
	add.s32 	%r212, %r196, %r211;
	ld.shared.v2.f32 	{%f374, %f373}, [%r212+512];
	add.s32 	%r213, %r198, 96;
	shr.s32 	%r214, %r213, 5;
	add.s32 	%r215, %r214, %r198;
	shl.b32 	%r216, %r215, 3;
	add.s32 	%r217, %r196, %r216;
	ld.shared.v2.f32 	{%f376, %f375}, [%r217+768];
	add.s32 	%r218, %r198, 128;
	shr.s32 	%r219, %r218, 5;
	add.s32 	%r220, %r219, %r198;
	shl.b32 	%r221, %r220, 3;
	add.s32 	%r222, %r196, %r221;
	ld.shared.v2.f32 	{%f378, %f377}, [%r222+1024];
	add.s32 	%r223, %r198, 160;
	shr.s32 	%r224, %r223, 5;
	add.s32 	%r225, %r224, %r198;
	shl.b32 	%r226, %r225, 3;
	add.s32 	%r227, %r196, %r226;
	ld.shared.v2.f32 	{%f380, %f379}, [%r227+1280];
	add.s32 	%r228, %r198, 192;
	shr.s32 	%r229, %r228, 5;
	add.s32 	%r230, %r229, %r198;
	shl.b32 	%r231, %r230, 3;
	add.s32 	%r232, %r196, %r231;
	ld.shared.v2.f32 	{%f382, %f381}, [%r232+1536];
	add.s32 	%r233, %r198, 224;
	shr.s32 	%r234, %r233, 5;
	add.s32 	%r235, %r234, %r198;
	shl.b32 	%r236, %r235, 3;
	add.s32 	%r237, %r196, %r236;
	ld.shared.v2.f32 	{%f384, %f383}, [%r237+1792];
	setp.ne.s32 	%p113, %r3, 0;
	@%p113 bra 	$L__BB5_201;
	st.volatile.shared.u32 	[_ZZN3cub18CUB_300001_SM_10006detail10merge_sort26DeviceMergeSortMergeKernelINS2_10policy_hubIN6thrust24THRUST_300001_SM_1000_NS10device_ptrI10DistTargetEEE9Policy600ES9_PNS0_8NullTypeES9_SD_jN4cuda3std3__44lessIS8_EES8_SC_EEvbT2_T3_T4_PT6_PT7_T5_PSL_SL_NS1_7vsmem_tEE19static_temp_storage+16896], %r60;
$L__BB5_201:
	bar.sync 	0;
	ld.volatile.shared.u32 	%r89, [_ZZN3cub18CUB_300001_SM_10006detail10merge_sort26DeviceMergeSortMergeKernelINS2_10policy_hubIN6thrust24THRUST_300001_SM_1000_NS10device_ptrI10DistTargetEEE9Policy600ES9_PNS0_8NullTypeES9_SD_jN4cuda3std3__44lessIS8_EES8_SC_EEvbT2_T3_T4_PT6_PT7_T5_PSL_SL_NS1_7vsmem_tEE19static_temp_storage+16896];
	and.b32  	%r238, %r3, 31;
	add.s32 	%r90, %r88, %r238;
	setp.ge.s32 	%p114, %r90, %r89;
	cvt.u64.u32 	%rd45, %r90;
	cvt.u64.u32 	%rd46, %r2;
	add.s64 	%rd47, %rd45, %rd46;
	shl.b64 	%rd48, %rd47, 3;
	add.s64 	%rd12, %rd1, %rd48;
	@%p114 bra 	$L__BB5_203;
	st.global.f32 	[%rd12], %f370;
	st.global.f32 	[%rd12+4], %f369;
$L__BB5_203:
	add.s32 	%r239, %r90, 32;
	setp.ge.s32 	%p115, %r239, %r89;
	@%p115 bra 	$L__BB5_205;
	st.global.f32 	[%rd12+256], %f372;
	st.global.f32 	[%rd12+260], %f371;
$L__BB5_205:
	add.s32 	%r240, %r90, 64;
	setp.ge.s32 	%p116, %r240, %r89;
	@%p116 bra 	$L__BB5_207;
	st.global.f32 	[%rd12+512], %f374;
	st.global.f32 	[%rd12+516], %f373;
$L__BB5_207:
	add.s32 	%r241, %r90, 96;
	setp.ge.s32 	%p117, %r241, %r89;
	@%p117 bra 	$L__BB5_209;
	st.global.f32 	[%rd12+768], %f376;
	st.global.f32 	[%rd12+772], %f375;
$L__BB5_209:
	add.s32 	%r242, %r90, 128;
	setp.ge.s32 	%p118, %r242, %r89;
	@%p118 bra 	$L__BB5_211;
	st.global.f32 	[%rd12+1024], %f378;
	st.global.f32 	[%rd12+1028], %f377;
$L__BB5_211:
	add.s32 	%r243, %r90, 160;
	setp.ge.s32 	%p119, %r243, %r89;
	@%p119 bra 	$L__BB5_213;
	st.global.f32 	[%rd12+1280], %f380;
	st.global.f32 	[%rd12+1284], %f379;
$L__BB5_213:
	add.s32 	%r244, %r90, 192;
	setp.ge.s32 	%p120, %r244, %r89;
	@%p120 bra 	$L__BB5_215;
	st.global.f32 	[%rd12+1536], %f382;
	st.global.f32 	[%rd12+1540], %f381;
$L__BB5_215:
	add.s32 	%r245, %r90, 224;
	setp.ge.s32 	%p121, %r245, %r89;
	@%p121 bra 	$L__BB5_235;
	st.global.f32 	[%rd12+1792], %f384;
	st.global.f32 	[%rd12+1796], %f383;
	bra.uni 	$L__BB5_235;
$L__BB5_217:
	// begin inline asm
	mov.u32 %r246, %laneid;
	// end inline asm
	and.b32  	%r91, %r61, 7936;
	shl.b32 	%r247, %r246, 3;
	add.s32 	%r248, %r247, %r91;
	shr.s32 	%r249, %r248, 5;
	add.s32 	%r250, %r249, %r248;
	shl.b32 	%r251, %r250, 3;
	mov.u32 	%r252, _ZZN3cub18CUB_300001_SM_10006detail10merge_sort26DeviceMergeSortMergeKernelINS2_10policy_hubIN6thrust24THRUST_300001_SM_1000_NS10device_ptrI10DistTargetEEE9Policy600ES9_PNS0_8NullTypeES9_SD_jN4cuda3std3__44lessIS8_EES8_SC_EEvbT2_T3_T4_PT6_PT7_T5_PSL_SL_NS1_7vsmem_tEE19static_temp_storage;
	add.s32 	%r253, %r252, %r251;
	st.shared.v2.f32 	[%r253], {%f298, %f297};
	st.shared.v2.f32 	[%r253+8], {%f308, %f307};
	st.shared.v2.f32 	[%r253+16], {%f318, %f317};
	st.shared.v2.f32 	[%r253+24], {%f328, %f327};
	st.shared.v2.f32 	[%r253+32], {%f338, %f337};
	st.shared.v2.f32 	[%r253+40], {%f348, %f347};
	st.shared.v2.f32 	[%r253+48], {%f358, %f357};
	st.shared.v2.f32 	[%r253+56], {%f368, %f367};
	bar.warp.sync 	-1;
	mad.lo.s32 	%r254, %r246, -7, %r248;
	shr.s32 	%r255, %r254, 5;
	add.s32 	%r256, %r255, %r254;
	shl.b32 	%r257, %r256, 3;
	add.s32 	%r258, %r252, %r257;
	ld.shared.v2.f32 	{%f386, %f385}, [%r258];
	add.s32 	%r259, %r254, 32;
	shr.s32 	%r260, %r259, 5;
	add.s32 	%r261, %r260, %r254;
	shl.b32 	%r262, %r261, 3;
	add.s32 	%r263, %r252, %r262;
	ld.shared.v2.f32 	{%f388, %f387}, [%r263+256];
	add.s32 	%r264, %r254, 64;
	shr.s32 	%r265, %r264, 5;
	add.s32 	%r266, %r265, %r254;
	shl.b32 	%r267, %r266, 3;
	add.s32 	%r268, %r252, %r267;
	ld.shared.v2.f32 	{%f390, %f389}, [%r268+512];
	add.s32 	%r269, %r254, 96;
	shr.s32 	%r270, %r269, 5;
	add.s32 	%r271, %r270, %r254;
	shl.b32 	%r272, %r271, 3;
	add.s32 	%r273, %r252, %r272;
	ld.shared.v2.f32 	{%f392, %f391}, [%r273+768];
	add.s32 	%r274, %r254, 128;
	shr.s32 	%r275, %r274, 5;
	add.s32 	%r276, %r275, %r254;
	shl.b32 	%r277, %r276, 3;
	add.s32 	%r278, %r252, %r277;
	ld.shared.v2.f32 	{%f394, %f393}, [%r278+1024];
	add.s32 	%r279, %r254, 160;
	shr.s32 	%r280, %r279, 5;
	add.s32 	%r281, %r280, %r254;
	shl.b32 	%r282, %r281, 3;
	add.s32 	%r283, %r252, %r282;
	ld.shared.v2.f32 	{%f396, %f395}, [%r283+1280];
	add.s32 	%r284, %r254, 192;
	shr.s32 	%r285, %r284, 5;
	add.s32 	%r286, %r285, %r254;
	shl.b32 	%r287, %r286, 3;
	add.s32 	%r288, %r252, %r287;
	ld.shared.v2.f32 	{%f398, %f397}, [%r288+1536];
	add.s32 	%r289, %r254, 224;
	shr.s32 	%r290, %r289, 5;
	add.s32 	%r291, %r290, %r254;
	shl.b32 	%r292, %r291, 3;
	add.s32 	%r293, %r252, %r292;
	ld.shared.v2.f32 	{%f400, %f399}, [%r293+1792];
	setp.ne.s32 	%p122, %r3, 0;
	@%p122 bra 	$L__BB5_219;
	st.volatile.shared.u32 	[_ZZN3cub18CUB_300001_SM_10006detail10merge_sort26DeviceMergeSortMergeKernelINS2_10policy_hubIN6thrust24THRUST_300001_SM_1000_NS10device_ptrI10DistTargetEEE9Policy600ES9_PNS0_8NullTypeES9_SD_jN4cuda3std3__44lessIS8_EES8_SC_EEvbT2_T3_T4_PT6_PT7_T5_PSL_SL_NS1_7vsmem_tEE19static_temp_storage+16896], %r60;
$L__BB5_219:
	bar.sync 	0;
	ld.volatile.shared.u32 	%r92, [_ZZN3cub18CUB_300001_SM_10006detail10merge_sort26DeviceMergeSortMergeKernelINS2_10policy_hubIN6thrust24THRUST_300001_SM_1000_NS10device_ptrI10DistTargetEEE9Policy600ES9_PNS0_8NullTypeES9_SD_jN4cuda3std3__44lessIS8_EES8_SC_EEvbT2_T3_T4_PT6_PT7_T5_PSL_SL_NS1_7vsmem_tEE19static_temp_storage+16896];
	and.b32  	%r294, %r3, 31;
	cvt.u64.u32 	%rd49, %r91;
	add.s32 	%r93, %r91, %r294;
	add.s32 	%r295, %r294, %r2;
	cvt.u64.u32 	%rd50, %r295;
	add.s64 	%rd51, %rd50, %rd49;
	setp.ge.s32 	%p123, %r93, %r92;
	shl.b64 	%rd52, %rd51, 3;
	add.s64 	%rd13, %rd3, %rd52;
	@%p123 bra 	$L__BB5_221;
	st.global.f32 	[%rd13], %f386;
	st.global.f32 	[%rd13+4], %f385;
$L__BB5_221:
	add.s32 	%r296, %r93, 32;
	setp.ge.s32 	%p124, %r296, %r92;
	@%p124 bra 	$L__BB5_223;
	st.global.f32 	[%rd13+256], %f388;
	st.global.f32 	[%rd13+260], %f387;
$L__BB5_223:
	add.s32 	%r297, %r93, 64;
	setp.ge.s32 	%p125, %r297, %r92;
	@%p125 bra 	$L__BB5_225;
	st.global.f32 	[%rd13+512], %f390;
	st.global.f32 	[%rd13+516], %f389;
$L__BB5_225:
	add.s32 	%r298, %r93, 96;
	setp.ge.s32 	%p126, %r298, %r92;
	@%p126 bra 	$L__BB5_227;
	st.global.f32 	[%rd13+768], %f392;
	st.global.f32 	[%rd13+772], %f391;
$L__BB5_227:
	add.s32 	%r299, %r93, 128;
	setp.ge.s32 	%p127, %r299, %r92;
	@%p127 bra 	$L__BB5_229;
	st.global.f32 	[%rd13+1024], %f394;
	st.global.f32 	[%rd13+1028], %f393;
$L__BB5_229:
	add.s32 	%r300, %r93, 160;
	setp.ge.s32 	%p128, %r300, %r92;
	@%p128 bra 	$L__BB5_231;
	st.global.f32 	[%rd13+1280], %f396;
	st.global.f32 	[%rd13+1284], %f395;
$L__BB5_231:
	add.s32 	%r301, %r93, 192;
	setp.ge.s32 	%p129, %r301, %r92;
	@%p129 bra 	$L__BB5_233;
	st.global.f32 	[%rd13+1536], %f398;
	st.global.f32 	[%rd13+1540], %f397;
$L__BB5_233:
	add.s32 	%r302, %r93, 224;
	setp.ge.s32 	%p130, %r302, %r92;
	@%p130 bra 	$L__BB5_235;
	st.global.f32 	[%rd13+1792], %f400;
	st.global.f32 	[%rd13+1796], %f399;
$L__BB5_235:
	ret;

}
	// .globl	_ZN3cub18CUB_300001_SM_10006detail10merge_sort30DeviceMergeSortBlockSortKernelINS2_10policy_hubIN6thrust24THRUST_300001_SM_1000_NS10device_ptrI10DistTargetEEE9Policy600ES9_PNS0_8NullTypeES9_SD_mN4cuda3std3__44lessIS8_EES8_SC_EEvbT0_T1_T2_T3_T4_PT6_PT7_T5_NS1_7vsmem_tE
.visible .entry _ZN3cub18CUB_300001_SM_10006detail10merge_sort30DeviceMergeSortBlockSortKernelINS2_10policy_hubIN6thrust24THRUST_300001_SM_1000_NS10device_ptrI10DistTargetEEE9Policy600ES9_PNS0_8NullTypeES9_SD_mN4cuda3std3__44lessIS8_EES8_SC_EEvbT0_T1_T2_T3_T4_PT6_PT7_T5_NS1_7vsmem_tE(
	.param .u8 _ZN3cub18CUB_300001_SM_10006detail10merge_sort30DeviceMergeSortBlockSortKernelINS2_10policy_hubIN6thrust24THRUST_300001_SM_1000_NS10device_ptrI10DistTargetEEE9Policy600ES9_PNS0_8NullTypeES9_SD_mN4cuda3std3__44lessIS8_EES8_SC_EEvbT0_T1_T2_T3_T4_PT6_PT7_T5_NS1_7vsmem_tE_param_0,
	.param .align 8 .b8 _ZN3cub18CUB_300001_SM_10006detail10merge_sort30DeviceMergeSortBlockSortKernelINS2_10policy_hubIN6thrust24THRUST_300001_SM_1000_NS10device_ptrI10DistTargetEEE9Policy600ES9_PNS0_8NullTypeES9_SD_mN4cuda3std3__44lessIS8_EES8_SC_EEvbT0_T1_T2_T3_T4_PT6_PT7_T5_NS1_7vsmem_tE_param_1[8],
	.param .u64 .ptr .align 1 _ZN3cub18CUB_300001_SM_10006detail10merge_sort30DeviceMergeSortBlockSortKernelINS2_10policy_hubIN6thrust24THRUST_300001_SM_1000_NS10device_ptrI10DistTargetEEE9Policy600ES9_PNS0_8NullTypeES9_SD_mN4cuda3std3__44lessIS8_EES8_SC_EEvbT0_T1_T2_T3_T4_PT6_PT7_T5_NS1_7vsmem_tE_param_2,
	.param .align 8 .b8 _ZN3cub18CUB_300001_SM_10006detail10merge_sort30DeviceMergeSortBlockSortKernelINS2_10policy_hubIN6thrust24THRUST_300001_SM_1000_NS10device_ptrI10DistTargetEEE9Policy600ES9_PNS0_8NullTypeES9_SD_mN4cuda3std3__44lessIS8_EES8_SC_EEvbT0_T1_T2_T3_T4_PT6_PT7_T5_NS1_7vsmem_tE_param_3[8],
	.param .u64 .ptr .align 1 _ZN3cub18CUB_300001_SM_10006detail10merge_sort30DeviceMergeSortBlockSortKernelINS2_10policy_hubIN6thrust24THRUST_300001_SM_1000_NS10device_ptrI10DistTargetEEE9Policy600ES9_PNS0_8NullTypeES9_SD_mN4cuda3std3__44lessIS8_EES8_SC_EEvbT0_T1_T2_T3_T4_PT6_PT7_T5_NS1_7vsmem_tE_param_4,
	.param .u64 _ZN3cub18CUB_300001_SM_10006detail10merge_sort30DeviceMergeSortBlockSortKernelINS2_10policy_hubIN6thrust24THRUST_300001_SM_1000_NS10device_ptrI10DistTargetEEE9Policy600ES9_PNS0_8NullTypeES9_SD_mN4cuda3std3__44lessIS8_EES8_SC_EEvbT0_T1_T2_T3_T4_PT6_PT7_T5_NS1_7vsmem_tE_param_5,
	.param .u64 .ptr .align 1 _ZN3cub18CUB_300001_SM_10006detail10merge_sort30DeviceMergeSortBlockSortKernelINS2_10policy_hubIN6thrust24THRUST_300001_SM_1000_NS10device_ptrI10DistTargetEEE9Policy600ES9_PNS0_8NullTypeES9_SD_mN4cuda3std3__44lessIS8_EES8_SC_EEvbT0_T1_T2_T3_T4_PT6_PT7_T5_NS1_7vsmem_tE_param_6,
	.param .u64 .ptr .align 1 _ZN3cub18CUB_300001_SM_10006detail10merge_sort30DeviceMergeSortBlockSortKernelINS2_10policy_hubIN6thrust24THRUST_300001_SM_1000_NS10device_ptrI10DistTargetEEE9Policy600ES9_PNS0_8NullTypeES9_SD_mN4cuda3std3__44lessIS8_EES8_SC_EEvbT0_T1_T2_T3_T4_PT6_PT7_T5_NS1_7vsmem_tE_param_7,
	.param .align 1 .b8 _ZN3cub18CUB_300001_SM_10006detail10merge_sort30DeviceMergeSortBlockSortKernelINS2_10policy_hubIN6thrust24THRUST_300001_SM_1000_NS10device_ptrI10DistTargetEEE9Policy600ES9_PNS0_8NullTypeES9_SD_mN4cuda3std3__44lessIS8_EES8_SC_EEvbT0_T1_T2_T3_T4_PT6_PT7_T5_NS1_7vsmem_tE_param_8[1],
	.param .align 8 .b8 _ZN3cub18CUB_300001_SM_10006detail10merge_sort30DeviceMergeSortBlockSortKernelINS2_10policy_hubIN6thrust24THRUST_300001_SM_1000_NS10device_ptrI10DistTargetEEE9Policy600ES9_PNS0_8NullTypeES9_SD_mN4cuda3std3__44lessIS8_EES8_SC_EEvbT0_T1_T2_T3_T4_PT6_PT7_T5_NS1_7vsmem_tE_param_9[8]
)
.maxntid 256
{
	.reg .pred 	%p<236>;
	.reg .b16 	%rs<4>;
	.reg .b32 	%r<469>;
	.reg .b32 	%f<961>;
	.reg .b64 	%rd<44>;
	// demoted variable
	.shared .align 16 .b8 _ZZN3cub18CUB_300001_SM_10006detail10merge_sort30DeviceMergeSortBlockSortKernelINS2_10policy_hubIN6thrust24THRUST_300001_SM_1000_NS10device_ptrI10DistTargetEEE9Policy600ES9_PNS0_8NullTypeES9_SD_mN4cuda3std3__44lessIS8_EES8_SC_EEvbT0_T1_T2_T3_T4_PT6_PT7_T5_NS1_7vsmem_tEE19static_temp_storage[16912];
	ld.param.u64 	%rd10, [_ZN3cub18CUB_300001_SM_10006detail10merge_sort30DeviceMergeSortBlockSortKernelINS2_10policy_hubIN6thrust24THRUST_300001_SM_1000_NS10device_ptrI10DistTargetEEE9Policy600ES9_PNS0_8NullTypeES9_SD_mN4cuda3std3__44lessIS8_EES8_SC_EEvbT0_T1_T2_T3_T4_PT6_PT7_T5_NS1_7vsmem_tE_param_3];
	ld.param.u64 	%rd11, [_ZN3cub18CUB_300001_SM_10006detail10merge_sort30DeviceMergeSortBlockSortKernelINS2_10policy_hubIN6thrust24THRUST_300001_SM_1000_NS10device_ptrI10DistTargetEEE9Policy600ES9_PNS0_8NullTypeES9_SD_mN4cuda3std3__44lessIS8_EES8_SC_EEvbT0_T1_T2_T3_T4_PT6_PT7_T5_NS1_7vsmem_tE_param_1];
	ld.param.u64 	%rd8, [_ZN3cub18CUB_300001_SM_10006detail10merge_sort30DeviceMergeSortBlockSortKernelINS2_10policy_hubIN6thrust24THRUST_300001_SM_1000_NS10device_ptrI10DistTargetEEE9Policy600ES9_PNS0_8NullTypeES9_SD_mN4cuda3std3__44lessIS8_EES8_SC_EEvbT0_T1_T2_T3_T4_PT6_PT7_T5_NS1_7vsmem_tE_param_5];
	cvta.to.global.u64 	%rd1, %rd11;
	cvta.to.global.u64 	%rd2, %rd10;
	mov.u32 	%r111, %ctaid.x;
	cvt.u64.u32 	%rd12, %r111;
	mov.u32 	%r112, %nctaid.x;
	cvt.u64.u32 	%rd13, %r112;
	mul.wide.u32 	%rd3, %r111, 2048;
	add.s64 	%rd14, %rd13, -1;
	setp.le.u64 	%p33, %rd14, %rd12;
	@%p33 bra 	$L__BB6_102;
	// begin inline asm
	griddepcontrol.wait;
	// end inline asm
	mov.u32 	%r1, %tid.x;
	and.b32  	%r2, %r1, 31;
	shl.b32 	%r309, %r1, 3;
	and.b32  	%r3, %r309, 7936;
	or.b32  	%r310, %r3, %r2;
	cvt.u64.u32 	%rd29, %r310;
	add.s64 	%rd4, %rd3, %rd29;
	shl.b64 	%rd30, %rd4, 3;
	add.s64 	%rd31, %rd1, %rd30;
	ld.global.f32 	%f547, [%rd31];
	ld.global.f32 	%f548, [%rd31+4];
	ld.global.f32 	%f549, [%rd31+256];
	ld.global.f32 	%f550, [%rd31+260];
	ld.global.f32 	%f551, [%rd31+512];
	ld.global.f32 	%f552, [%rd31+516];
	ld.global.f32 	%f553, [%rd31+768];
	ld.global.f32 	%f554, [%rd31+772];
	ld.global.f32 	%f555, [%rd31+1024];
	ld.global.f32 	%f556, [%rd31+1028];
	ld.global.f32 	%f557, [%rd31+1280];
	ld.global.f32 	%f558, [%rd31+1284];
	ld.global.f32 	%f559, [%rd31+1536];
	ld.global.f32 	%f560, [%rd31+1540];
	ld.global.f32 	%f561, [%rd31+1792];
	ld.global.f32 	%f562, [%rd31+1796];
	// begin inline asm
	mov.u32 %r308, %laneid;
	// end inline asm
	add.s32 	%r311, %r308, %r3;
	shr.s32 	%r312, %r311, 5;
	add.s32 	%r313, %r312, %r311;
	shl.b32 	%r314, %r313, 3;
	mov.u32 	%r315, _ZZN3cub18CUB_300001_SM_10006detail10merge_sort30DeviceMergeSortBlockSortKernelINS2_10policy_hubIN6thrust24THRUST_300001_SM_1000_NS10device_ptrI10DistTargetEEE9Policy600ES9_PNS0_8NullTypeES9_SD_mN4cuda3std3__44lessIS8_EES8_SC_EEvbT0_T1_T2_T3_T4_PT6_PT7_T5_NS1_7vsmem_tEE19static_temp_storage;
	add.s32 	%r4, %r315, %r314;
	st.shared.v2.f32 	[%r4], {%f547, %f548};
	add.s32 	%r316, %r311, 32;
	shr.s32 	%r317, %r316, 5;
	add.s32 	%r318, %r317, %r311;
	shl.b32 	%r319, %r318, 3;
	add.s32 	%r5, %r315, %r319;
	st.shared.v2.f32 	[%r5+256], {%f549, %f550};
	add.s32 	%r320, %r311, 64;
	shr.s32 	%r321, %r320, 5;
	add.s32 	%r322, %r321, %r311;
	shl.b32 	%r323, %r322, 3;
	add.s32 	%r6, %r315, %r323;
	st.shared.v2.f32 	[%r6+512], {%f551, %f552};
	add.s32 	%r324, %r311, 96;
	shr.s32 	%r325, %r324, 5;
	add.s32 	%r326, %r325, %r311;
	shl.b32 	%r327, %r326, 3;
	add.s32 	%r7, %r315, %r327;
	st.shared.v2.f32 	[%r7+768], {%f553, %f554};
	add.s32 	%r328, %r311, 128;
	shr.s32 	%r329, %r328, 5;
	add.s32 	%r330, %r329, %r311;
	shl.b32 	%r331, %r330, 3;
	add.s32 	%r8, %r315, %r331;
	st.shared.v2.f32 	[%r8+1024], {%f555, %f556};
	add.s32 	%r332, %r311, 160;
	shr.s32 	%r333, %r332, 5;
	add.s32 	%r334, %r333, %r311;
	shl.b32 	%r335, %r334, 3;
	add.s32 	%r9, %r315, %r335;
	st.shared.v2.f32 	[%r9+1280], {%f557, %f558};
	add.s32 	%r336, %r311, 192;
	shr.s32 	%r337, %r336, 5;
	add.s32 	%r338, %r337, %r311;
	shl.b32 	%r339, %r338, 3;
	add.s32 	%r10, %r315, %r339;
	st.shared.v2.f32 	[%r10+1536], {%f559, %f560};
	add.s32 	%r340, %r311, 224;
	shr.s32 	%r341, %r340, 5;
	add.s32 	%r342, %r341, %r311;
	shl.b32 	%r343, %r342, 3;
	add.s32 	%r11, %r315, %r343;
	st.shared.v2.f32 	[%r11+1792], {%f561, %f562};
	bar.warp.sync 	-1;
	mad.lo.s32 	%r344, %r308, 7, %r311;
	shr.s32 	%r345, %r344, 5;
	add.s32 	%r346, %r345, %r344;
	shl.b32 	%r347, %r346, 3;
	add.s32 	%r12, %r315, %r347;
	ld.shared.v2.f32 	{%f628, %f627}, [%r12];
	add.s32 	%r348, %r344, 1;
	shr.s32 	%r349, %r348, 5;
	add.s32 	%r350, %r349, %r344;
	shl.b32 	%r351, %r350, 3;
	add.s32 	%r13, %r315, %r351;
	ld.shared.v2.f32 	{%f3, %f4}, [%r13+8];
	add.s32 	%r352, %r344, 2;
	shr.s32 	%r353, %r352, 5;
	add.s32 	%r354, %r353, %r344;
	shl.b32 	%r355, %r354, 3;
	add.s32 	%r14, %r315, %r355;
	ld.shared.v2.f32 	{%f604, %f603}, [%r14+16];
	add.s32 	%r356, %r344, 3;
	shr.s32 	%r357, %r356, 5;
	add.s32 	%r358, %r357, %r344;
	shl.b32 	%r359, %r358, 3;
	add.s32 	%r15, %r315, %r359;
	ld.shared.v2.f32 	{%f7, %f8}, [%r15+24];
	add.s32 	%r360, %r344, 4;
	shr.s32 	%r361, %r360, 5;
	add.s32 	%r362, %r361, %r344;
	shl.b32 	%r363, %r362, 3;
	add.s32 	%r16, %r315, %r363;
	ld.shared.v2.f32 	{%f608, %f607}, [%r16+32];
	add.s32 	%r364, %r344, 5;
	shr.s32 	%r365, %r364, 5;
	add.s32 	%r366, %r365, %r344;
	shl.b32 	%r367, %r366, 3;
	add.s32 	%r17, %r315, %r367;
	ld.shared.v2.f32 	{%f11, %f12}, [%r17+40];
	add.s32 	%r368, %r344, 6;
	shr.s32 	%r369, %r368, 5;
	add.s32 	%r370, %r369, %r344;
	shl.b32 	%r371, %r370, 3;
	add.s32 	%r18, %r315, %r371;
	ld.shared.v2.f32 	{%f612, %f611}, [%r18+48];
	add.s32 	%r372, %r344, 7;
	shr.s32 	%r373, %r372, 5;
	add.s32 	%r374, %r373, %r344;
	shl.b32 	%r375, %r374, 3;
	add.s32 	%r19, %r315, %r375;
	ld.shared.v2.f32 	{%f15, %f16}, [%r19+56];
	bar.sync 	0;
	// begin inline asm
	griddepcontrol.launch_dependents;
	// end inline asm
	setp.geu.f32 	%p147, %f3, %f628;
	mov.f32 	%f615, %f4;
	mov.f32 	%f616, %f3;
	@%p147 bra 	$L__BB6_3;
	mov.f32 	%f615, %f627;
	mov.f32 	%f616, %f628;
	mov.f32 	%f627, %f4;
	mov.f32 	%f628, %f3;
$L__BB6_3:
	setp.geu.f32 	%p148, %f7, %f604;
	mov.f32 	%f619, %f8;
	mov.f32 	%f620, %f7;
	@%p148 bra 	$L__BB6_5;
	mov.f32 	%f619, %f603;
	mov.f32 	%f620, %f604;
	mov.f32 	%f603, %f8;
	mov.f32 	%f604, %f7;
$L__BB6_5:
	setp.geu.f32 	%p149, %f11, %f608;
	mov.f32 	%f623, %f12;
	mov.f32 	%f624, %f11;
	@%p149 bra 	$L__BB6_7;
	mov.f32 	%f623, %f607;
	mov.f32 	%f624, %f608;
	mov.f32 	%f607, %f12;
	mov.f32 	%f608, %f11;
$L__BB6_7:
	setp.geu.f32 	%p150, %f15, %f612;
	mov.f32 	%f609, %f16;
	mov.f32 	%f610, %f15;
	@%p150 bra 	$L__BB6_9;
	mov.f32 	%f609, %f611;
	mov.f32 	%f610, %f612;
	mov.f32 	%f611, %f16;
	mov.f32 	%f612, %f15;
$L__BB6_9:
	setp.geu.f32 	%p151, %f604, %f616;
	mov.f32 	%f631, %f603;
	mov.f32 	%f632, %f604;
	@%p151 bra 	$L__BB6_11;
	mov.f32 	%f631, %f615;
	mov.f32 	%f632, %f616;
	mov.f32 	%f615, %f603;
	mov.f32 	%f616, %f604;
$L__BB6_11:
	setp.geu.f32 	%p152, %f608, %f620;
	mov.f32 	%f635, %f607;
	mov.f32 	%f636, %f608;
	@%p152 bra 	$L__BB6_13;
	mov.f32 	%f635, %f619;
	mov.f32 	%f636, %f620;
	mov.f32 	%f619, %f607;
	mov.f32 	%f620, %f608;
$L__BB6_13:
	setp.geu.f32 	%p153, %f612, %f624;
	mov.f32 	%f639, %f611;
	mov.f32 	%f640, %f612;
	@%p153 bra 	$L__BB6_15;
	mov.f32 	%f639, %f623;
	mov.f32 	%f640, %f624;
	mov.f32 	%f623, %f611;
	mov.f32 	%f624, %f612;
$L__BB6_15:
	setp.geu.f32 	%p154, %f616, %f628;
	mov.f32 	%f643, %f615;
	mov.f32 	%f644, %f616;
	@%p154 bra 	$L__BB6_17;
	mov.f32 	%f643, %f627;
	mov.f32 	%f644, %f628;
	mov.f32 	%f627, %f615;
	mov.f32 	%f628, %f616;
$L__BB6_17:
	setp.geu.f32 	%p155, %f620, %f632;
	mov.f32 	%f647, %f619;
	mov.f32 	%f648, %f620;
	@%p155 bra 	$L__BB6_19;
	mov.f32 	%f647, %f631;
	mov.f32 	%f648, %f632;
	mov.f32 	%f631, %f619;
	mov.f32 	%f632, %f620;
$L__BB6_19:
	setp.geu.f32 	%p156, %f624, %f636;
	mov.f32 	%f651, %f623;
	mov.f32 	%f652, %f624;
	@%p156 bra 	$L__BB6_21;
	mov.f32 	%f651, %f635;
	mov.f32 	%f652, %f636;
	mov.f32 	%f635, %f623;
	mov.f32 	%f636, %f624;
$L__BB6_21:
	setp.geu.f32 	%p157, %f610, %f640;
	mov.f32 	%f637, %f609;
	mov.f32 	%f638, %f610;
	@%p157 bra 	$L__BB6_23;
	mov.f32 	%f637, %f639;
	mov.f32 	%f638, %f640;
	mov.f32 	%f639, %f609;
	mov.f32 	%f640, %f610;
$L__BB6_23:
	setp.geu.f32 	%p158, %f632, %f644;
	mov.f32 	%f659, %f631;
	mov.f32 	%f660, %f632;
	@%p158 bra 	$L__BB6_25;
	mov.f32 	%f659, %f643;
	mov.f32 	%f660, %f644;
	mov.f32 	%f643, %f631;
	mov.f32 	%f644, %f632;
$L__BB6_25:
	setp.geu.f32 	%p159, %f636, %f648;
	mov.f32 	%f663, %f635;
	mov.f32 	%f664, %f636;
	@%p159 bra 	$L__BB6_27;
	mov.f32 	%f663, %f647;
	mov.f32 	%f664, %f648;
	mov.f32 	%f647, %f635;
	mov.f32 	%f648, %f636;
$L__BB6_27:
	setp.geu.f32 	%p160, %f640, %f652;
	mov.f32 	%f667, %f639;
	mov.f32 	%f668, %f640;
	@%p160 bra 	$L__BB6_29;
	mov.f32 	%f667, %f651;
	mov.f32 	%f668, %f652;
	mov.f32 	%f651, %f639;
	mov.f32 	%f652, %f640;
$L__BB6_29:
	setp.geu.f32 	%p161, %f644, %f628;
	mov.f32 	%f671, %f643;
	mov.f32 	%f672, %f644;
	@%p161 bra 	$L__BB6_31;
	mov.f32 	%f671, %f627;
	mov.f32 	%f672, %f628;
	mov.f32 	%f627, %f643;
	mov.f32 	%f628, %f644;
$L__BB6_31:
	setp.geu.f32 	%p162, %f648, %f660;
	mov.f32 	%f675, %f647;
	mov.f32 	%f676, %f648;
	@%p162 bra 	$L__BB6_33;
	mov.f32 	%f675, %f659;
	mov.f32 	%f676, %f660;
	mov.f32 	%f659, %f647;
	mov.f32 	%f660, %f648;
$L__BB6_33:
	setp.geu.f32 	%p163, %f652, %f664;
	mov.f32 	%f679, %f651;
	mov.f32 	%f680, %f652;
	@%p163 bra 	$L__BB6_35;
	mov.f32 	%f679, %f663;
	mov.f32 	%f680, %f664;
	mov.f32 	%f663, %f651;
	mov.f32 	%f664, %f652;
$L__BB6_35:
	setp.geu.f32 	%p164, %f638, %f668;
	mov.f32 	%f665, %f637;
	mov.f32 	%f666, %f638;
	@%p164 bra 	$L__BB6_37;
	mov.f32 	%f665, %f667;
	mov.f32 	%f666, %f668;
	mov.f32 	%f667, %f637;
	mov.f32 	%f668, %f638;
$L__BB6_37:
	setp.geu.f32 	%p165, %f660, %f672;
	mov.f32 	%f687, %f659;
	mov.f32 	%f688, %f660;
	@%p165 bra 	$L__BB6_39;
	mov.f32 	%f687, %f671;
	mov.f32 	%f688, %f672;
	mov.f32 	%f671, %f659;
	mov.f32 	%f672, %f660;
$L__BB6_39:
	setp.geu.f32 	%p166, %f664, %f676;
	mov.f32 	%f691, %f663;
	mov.f32 	%f692, %f664;
	@%p166 bra 	$L__BB6_41;
	mov.f32 	%f691, %f675;
	mov.f32 	%f692, %f676;
	mov.f32 	%f675, %f663;
	mov.f32 	%f676, %f664;
$L__BB6_41:
	setp.geu.f32 	%p167, %f668, %f680;
	mov.f32 	%f695, %f667;
	mov.f32 	%f696, %f668;
	@%p167 bra 	$L__BB6_43;
	mov.f32 	%f695, %f679;
	mov.f32 	%f696, %f680;
	mov.f32 	%f679, %f667;
	mov.f32 	%f680, %f668;
$L__BB6_43:
	setp.geu.f32 	%p168, %f672, %f628;
	mov.f32 	%f699, %f671;
	mov.f32 	%f700, %f672;
	@%p168 bra 	$L__BB6_45;
	mov.f32 	%f699, %f627;
	mov.f32 	%f700, %f628;
	mov.f32 	%f627, %f671;
	mov.f32 	%f628, %f672;
$L__BB6_45:
	setp.geu.f32 	%p169, %f676, %f688;
	mov.f32 	%f703, %f675;
	mov.f32 	%f704, %f676;
	@%p169 bra 	$L__BB6_47;
	mov.f32 	%f703, %f687;
	mov.f32 	%f704, %f688;
	mov.f32 	%f687, %f675;
	mov.f32 	%f688, %f676;
$L__BB6_47:
	setp.geu.f32 	%p170, %f680, %f692;
	mov.f32 	%f707, %f679;
	mov.f32 	%f708, %f680;
	@%p170 bra 	$L__BB6_49;
	mov.f32 	%f707, %f691;
	mov.f32 	%f708, %f692;
	mov.f32 	%f691, %f679;
	mov.f32 	%f692, %f680;
$L__BB6_49:
	setp.geu.f32 	%p171, %f666, %f696;
	mov.f32 	%f709, %f665;
	mov.f32 	%f710, %f666;
	@%p171 bra 	$L__BB6_51;
	mov.f32 	%f709, %f695;
	mov.f32 	%f710, %f696;
	mov.f32 	%f695, %f665;
	mov.f32 	%f696, %f666;
$L__BB6_51:
	setp.geu.f32 	%p172, %f688, %f700;
	mov.f32 	%f719, %f687;
	mov.f32 	%f720, %f688;
	@%p172 bra 	$L__BB6_53;
	mov.f32 	%f719, %f699;
	mov.f32 	%f720, %f700;
	mov.f32 	%f699, %f687;
	mov.f32 	%f700, %f688;
$L__BB6_53:
	setp.geu.f32 	%p173, %f692, %f704;
	mov.f32 	%f715, %f691;
	mov.f32 	%f716, %f692;
	@%p173 bra 	$L__BB6_55;
	mov.f32 	%f715, %f703;
	mov.f32 	%f716, %f704;
	mov.f32 	%f703, %f691;
	mov.f32 	%f704, %f692;
$L__BB6_55:
	setp.geu.f32 	%p174, %f696, %f708;
	mov.f32 	%f711, %f695;
	mov.f32 	%f712, %f696;
	@%p174 bra 	$L__BB6_57;
	mov.f32 	%f711, %f707;
	mov.f32 	%f712, %f708;
	mov.f32 	%f707, %f695;
	mov.f32 	%f708, %f696;
$L__BB6_57:
	mov.b32 	%r461, 2;
	shl.b32 	%r378, %r1, 6;
	mov.u32 	%r379, _ZZN3cub18CUB_300001_SM_10006detail10merge_sort30DeviceMergeSortBlockSortKernelINS2_10policy_hubIN6thrust24THRUST_300001_SM_1000_NS10device_ptrI10DistTargetEEE9Policy600ES9_PNS0_8NullTypeES9_SD_mN4cuda3std3__44lessIS8_EES8_SC_EEvbT0_T1_T2_T3_T4_PT6_PT7_T5_NS1_7vsmem_tEE19static_temp_storage;
	add.s32 	%r380, %r379, %r378;
$L__BB6_58:
	bar.sync 	0;
	add.s32 	%r377, %r461, -1;
	st.shared.v4.f32 	[%r380], {%f628, %f627, %f700, %f699};
	st.shared.v4.f32 	[%r380+16], {%f720, %f719, %f704, %f703};
	st.shared.v4.f32 	[%r380+32], {%f716, %f715, %f708, %f707};
	st.shared.v4.f32 	[%r380+48], {%f712, %f711, %f710, %f709};
	bar.sync 	0;
	neg.s32 	%r381, %r461;
	and.b32  	%r382, %r1, %r381;
	shl.b32 	%r383, %r382, 3;
	shl.b32 	%r384, %r461, 2;
	and.b32  	%r385, %r377, %r1;
	shl.b32 	%r386, %r385, 3;
	min.u32 	%r21, %r386, 2048;
	min.u32 	%r22, %r383, 2048;
	add.s32 	%r387, %r22, %r384;
	min.u32 	%r23, %r387, 2048;
	add.s32 	%r388, %r23, %r384;
	min.u32 	%r24, %r388, 2048;
	sub.s32 	%r389, %r23, %r22;
	sub.s32 	%r390, %r24, %r23;
	setp.lt.s32 	%p175, %r21, %r390;
	sub.s32 	%r391, %r21, %r390;
	selp.b32 	%r464, 0, %r391, %p175;
	min.s32 	%r462, %r389, %r21;
	setp.ge.s32 	%p176, %r464, %r462;
	@%p176 bra 	$L__BB6_61;
	add.s32 	%r27, %r23, %r21;
$L__BB6_60:
	sub.s32 	%r392, %r462, %r464;
	shr.u32 	%r393, %r392, 31;
	add.s32 	%r394, %r392, %r393;
	shr.s32 	%r395, %r394, 1;
	add.s32 	%r396, %r395, %r464;
	add.s32 	%r397, %r396, %r22;
	shl.b32 	%r398, %r397, 3;
	mov.u32 	%r399, _ZZN3cub18CUB_300001_SM_10006detail10merge_sort30DeviceMergeSortBlockSortKernelINS2_10policy_hubIN6thrust24THRUST_300001_SM_1000_NS10device_ptrI10DistTargetEEE9Policy600ES9_PNS0_8NullTypeES9_SD_mN4cuda3std3__44lessIS8_EES8_SC_EEvbT0_T1_T2_T3_T4_PT6_PT7_T5_NS1_7vsmem_tEE19static_temp_storage;
	add.s32 	%r400, %r399, %r398;
	ld.shared.f32 	%f563, [%r400];
	not.b32 	%r401, %r396;
	add.s32 	%r402, %r27, %r401;
	shl.b32 	%r403, %r402, 3;
	add.s32 	%r404, %r399, %r403;
	ld.shared.f32 	%f564, [%r404];
	setp.geu.f32 	%p177, %f564, %f563;
	add.s32 	%r405, %r396, 1;
	selp.b32 	%r464, %r405, %r464, %p177;
	selp.b32 	%r462, %r462, %r396, %p177;
	setp.lt.s32 	%p178, %r464, %r462;
	@%p178 bra 	$L__BB6_60;
$L__BB6_61:
	add.s32 	%r33, %r464, %r22;
	add.s32 	%r406, %r23, %r21;
	sub.s32 	%r34, %r406, %r464;
	shl.b32 	%r407, %r33, 3;
	mov.u32 	%r408, _ZZN3cub18CUB_300001_SM_10006detail10merge_sort30DeviceMergeSortBlockSortKernelINS2_10policy_hubIN6thrust24THRUST_300001_SM_1000_NS10device_ptrI10DistTargetEEE9Policy600ES9_PNS0_8NullTypeES9_SD_mN4cuda3std3__44lessIS8_EES8_SC_EEvbT0_T1_T2_T3_T4_PT6_PT7_T5_NS1_7vsmem_tEE19static_temp_storage;
	add.s32 	%r35, %r408, %r407;
	ld.shared.v2.f32 	{%f731, %f732}, [%r35];
	shl.b32 	%r409, %r34, 3;
	add.s32 	%r36, %r408, %r409;
	ld.shared.v2.f32 	{%f725, %f726}, [%r36];
	setp.ge.s32 	%p180, %r34, %r24;
	mov.pred 	%p220, 0;
	@%p180 bra 	$L__BB6_63;
	setp.ge.s32 	%p181, %r33, %r23;
	setp.lt.f32 	%p182, %f725, %f731;
	or.pred  	%p220, %p181, %p182;
$L__BB6_63:
	selp.f32 	%f627, %f726, %f732, %p220;
	selp.f32 	%f628, %f725, %f731, %p220;
	selp.u32 	%r410, 1, 0, %p220;
	add.s32 	%r37, %r34, %r410;
	not.pred 	%p183, %p220;
	selp.u32 	%r411, 1, 0, %p183;
	add.s32 	%r38, %r33, %r411;
	@%p183 bra 	$L__BB6_65;
	ld.shared.v2.f32 	{%f725, %f726}, [%r36+8];
	bra.uni 	$L__BB6_66;
$L__BB6_65:
	ld.shared.v2.f32 	{%f731, %f732}, [%r35+8];
$L__BB6_66:
	setp.ge.s32 	%p185, %r37, %r24;
	mov.pred 	%p221, 0;
	@%p185 bra 	$L__BB6_68;
	setp.ge.s32 	%p186, %r38, %r23;
	setp.lt.f32 	%p187, %f725, %f731;
	or.pred  	%p221, %p186, %p187;
$L__BB6_68:
	selp.f32 	%f699, %f726, %f732, %p221;
	selp.f32 	%f700, %f725, %f731, %p221;
	selp.u32 	%r412, 1, 0, %p221;
	add.s32 	%r39, %r37, %r412;
	not.pred 	%p188, %p221;
	selp.u32 	%r413, 1, 0, %p188;
	add.s32 	%r40, %r38, %r413;
	@%p221 bra 	$L__BB6_70;
	shl.b32 	%r414, %r40, 3;
	add.s32 	%r416, %r408, %r414;
	ld.shared.v2.f32 	{%f731, %f732}, [%r416];
	bra.uni 	$L__BB6_71;
$L__BB6_70:
	shl.b32 	%r417, %r39, 3;
	add.s32 	%r419, %r408, %r417;
	ld.shared.v2.f32 	{%f725, %f726}, [%r419];
$L__BB6_71:
	setp.ge.s32 	%p190, %r39, %r24;
	mov.pred 	%p222, 0;
	@%p190 bra 	$L__BB6_73;
	setp.ge.s32 	%p191, %r40, %r23;
	setp.lt.f32 	%p192, %f725, %f731;
	or.pred  	%p222, %p191, %p192;
$L__BB6_73:
	selp.f32 	%f719, %f726, %f732, %p222;
	selp.f32 	%f720, %f725, %f731, %p222;
	selp.u32 	%r420, 1, 0, %p222;
	add.s32 	%r41, %r39, %r420;
	not.pred 	%p193, %p222;
	selp.u32 	%r421, 1, 0, %p193;
	add.s32 	%r42, %r40, %r421;
	@%p222 bra 	$L__BB6_75;
	shl.b32 	%r422, %r42, 3;
	mov.u32 	%r423, _ZZN3cub18CUB_300001_SM_10006detail10merge_sort30DeviceMergeSortBlockSortKernelINS2_10policy_hubIN6thrust24THRUST_300001_SM_1000_NS10device_ptrI10DistTargetEEE9Policy600ES9_PNS0_8NullTypeES9_SD_mN4cuda3std3__44lessIS8_EES8_SC_EEvbT0_T1_T2_T3_T4_PT6_PT7_T5_NS1_7vsmem_tEE19static_temp_storage;
	add.s32 	%r424, %r423, %r422;
	ld.shared.v2.f32 	{%f731, %f732}, [%r424];
	bra.uni 	$L__BB6_76;
$L__BB6_75:
	shl.b32 	%r425, %r41, 3;
	mov.u32 	%r426, _ZZN3cub18CUB_300001_SM_10006detail10merge_sort30DeviceMergeSortBlockSortKernelINS2_10policy_hubIN6thrust24THRUST_300001_SM_1000_NS10device_ptrI10DistTargetEEE9Policy600ES9_PNS0_8NullTypeES9_SD_mN4cuda3std3__44lessIS8_EES8_SC_EEvbT0_T1_T2_T3_T4_PT6_PT7_T5_NS1_7vsmem_tEE19static_temp_storage;
	add.s32 	%r427, %r426, %r425;
	ld.shared.v2.f32 	{%f725, %f726}, [%r427];
$L__BB6_76:
	setp.ge.s32 	%p195, %r41, %r24;
	mov.pred 	%p223, 0;
	@%p195 bra 	$L__BB6_78;
	setp.ge.s32 	%p196, %r42, %r23;
	setp.lt.f32 	%p197, %f725, %f731;
	or.pred  	%p223, %p196, %p197;
$L__BB6_78:
	selp.f32 	%f703, %f726, %f732, %p223;
	selp.f32 	%f704, %f725, %f731, %p223;
	selp.u32 	%r428, 1, 0, %p223;
	add.s32 	%r43, %r41, %r428;
	not.pred 	%p198, %p223;
	selp.u32 	%r429, 1, 0, %p198;
	add.s32 	%r44, %r42, %r429;
	@%p223 bra 	$L__BB6_80;
	shl.b32 	%r430, %r44, 3;
	mov.u32 	%r431, _ZZN3cub18CUB_300001_SM_10006detail10merge_sort30DeviceMergeSortBlockSortKernelINS2_10policy_hubIN6thrust24THRUST_300001_SM_1000_NS10device_ptrI10DistTargetEEE9Policy600ES9_PNS0_8NullTypeES9_SD_mN4cuda3std3__44lessIS8_EES8_SC_EEvbT0_T1_T2_T3_T4_PT6_PT7_T5_NS1_7vsmem_tEE19static_temp_storage;
	add.s32 	%r432, %r431, %r430;
	ld.shared.v2.f32 	{%f731, %f732}, [%r432];
	bra.uni 	$L__BB6_81;
$L__BB6_80:
	shl.b32 	%r433, %r43, 3;
	mov.u32 	%r434, _ZZN3cub18CUB_300001_SM_10006detail10merge_sort30DeviceMergeSortBlockSortKernelINS2_10policy_hubIN6thrust24THRUST_300001_SM_1000_NS10device_ptrI10DistTargetEEE9Policy600ES9_PNS0_8NullTypeES9_SD_mN4cuda3std3__44lessIS8_EES8_SC_EEvbT0_T1_T2_T3_T4_PT6_PT7_T5_NS1_7vsmem_tEE19static_temp_storage;
	add.s32 	%r435, %r434, %r433;
	ld.shared.v2.f32 	{%f725, %f726}, [%r435];
$L__BB6_81:
	setp.ge.s32 	%p200, %r43, %r24;
	mov.pred 	%p224, 0;
	@%p200 bra 	$L__BB6_83;
	setp.ge.s32 	%p201, %r44, %r23;
	setp.lt.f32 	%p202, %f725, %f731;
	or.pred  	%p224, %p201, %p202;
$L__BB6_83:
	selp.f32 	%f715, %f726, %f732, %p224;
	selp.f32 	%f716, %f725, %f731, %p224;
	selp.u32 	%r436, 1, 0, %p224;
	add.s32 	%r45, %r43, %r436;
	not.pred 	%p203, %p224;
	selp.u32 	%r437, 1, 0, %p203;
	add.s32 	%r46, %r44, %r437;
	@%p224 bra 	$L__BB6_85;
	shl.b32 	%r438, %r46, 3;
	mov.u32 	%r439, _ZZN3cub18CUB_300001_SM_10006detail10merge_sort30DeviceMergeSortBlockSortKernelINS2_10policy_hubIN6thrust24THRUST_300001_SM_1000_NS10device_ptrI10DistTargetEEE9Policy600ES9_PNS0_8NullTypeES9_SD_mN4cuda3std3__44lessIS8_EES8_SC_EEvbT0_T1_T2_T3_T4_PT6_PT7_T5_NS1_7vsmem_tEE19static_temp_storage;
	add.s32 	%r440, %r439, %r438;
	ld.shared.v2.f32 	{%f731, %f732}, [%r440];
	bra.uni 	$L__BB6_86;
$L__BB6_85:
	shl.b32 	%r441, %r45, 3;
	mov.u32 	%r442, _ZZN3cub18CUB_300001_SM_10006detail10merge_sort30DeviceMergeSortBlockSortKernelINS2_10policy_hubIN6thrust24THRUST_300001_SM_1000_NS10device_ptrI10DistTargetEEE9Policy600ES9_PNS0_8NullTypeES9_SD_mN4cuda3std3__44lessIS8_EES8_SC_EEvbT0_T1_T2_T3_T4_PT6_PT7_T5_NS1_7vsmem_tEE19static_temp_storage;
	add.s32 	%r443, %r442, %r441;
	ld.shared.v2.f32 	{%f725, %f726}, [%r443];
$L__BB6_86:
	setp.ge.s32 	%p205, %r45, %r24;
	mov.pred 	%p225, 0;
	@%p205 bra 	$L__BB6_88;
	setp.ge.s32 	%p206, %r46, %r23;
	setp.lt.f32 	%p207, %f725, %f731;
	or.pred  	%p225, %p206, %p207;
$L__BB6_88:
	selp.f32 	%f707, %f726, %f732, %p225;
	selp.f32 	%f708, %f725, %f731, %p225;
	selp.u32 	%r444, 1, 0, %p225;
	add.s32 	%r47, %r45, %r444;
	not.pred 	%p208, %p225;
	selp.u32 	%r445, 1, 0, %p208;
	add.s32 	%r48, %r46, %r445;
	@%p225 bra 	$L__BB6_90;
	shl.b32 	%r446, %r48, 3;
	mov.u32 	%r447, _ZZN3cub18CUB_300001_SM_10006detail10merge_sort30DeviceMergeSortBlockSortKernelINS2_10policy_hubIN6thrust24THRUST_300001_SM_1000_NS10device_ptrI10DistTargetEEE9Policy600ES9_PNS0_8NullTypeES9_SD_mN4cuda3std3__44lessIS8_EES8_SC_EEvbT0_T1_T2_T3_T4_PT6_PT7_T5_NS1_7vsmem_tEE19static_temp_storage;
	add.s32 	%r448, %r447, %r446;
	ld.shared.v2.f32 	{%f731, %f732}, [%r448];
	bra.uni 	$L__BB6_91;
$L__BB6_90:
	shl.b32 	%r449, %r47, 3;
	mov.u32 	%r450, _ZZN3cub18CUB_300001_SM_10006detail10merge_sort30DeviceMergeSortBlockSortKernelINS2_10policy_hubIN6thrust24THRUST_300001_SM_1000_NS10device_ptrI10DistTargetEEE9Policy600ES9_PNS0_8NullTypeES9_SD_mN4cuda3std3__44lessIS8_EES8_SC_EEvbT0_T1_T2_T3_T4_PT6_PT7_T5_NS1_7vsmem_tEE19static_temp_storage;
	add.s32 	%r451, %r450, %r449;
	ld.shared.v2.f32 	{%f725, %f726}, [%r451];
$L__BB6_91:
	setp.ge.s32 	%p210, %r47, %r24;
	mov.pred 	%p226, 0;
	@%p210 bra 	$L__BB6_93;
	setp.ge.s32 	%p211, %r48, %r23;
	setp.lt.f32 	%p212, %f725, %f731;
	or.pred  	%p226, %p211, %p212;
$L__BB6_93:
	selp.f32 	%f711, %f726, %f732, %p226;
	selp.f32 	%f712, %f725, %f731, %p226;
	selp.u32 	%r452, 1, 0, %p226;
	add.s32 	%r49, %r47, %r452;
	not.pred 	%p213, %p226;
	selp.u32 	%r453, 1, 0, %p213;
	add.s32 	%r50, %r48, %r453;
	@%p226 bra 	$L__BB6_95;
	shl.b32 	%r454, %r50, 3;
	mov.u32 	%r455, _ZZN3cub18CUB_300001_SM_10006detail10merge_sort30DeviceMergeSortBlockSortKernelINS2_10policy_hubIN6thrust24THRUST_300001_SM_1000_NS10device_ptrI10DistTargetEEE9Policy600ES9_PNS0_8NullTypeES9_SD_mN4cuda3std3__44lessIS8_EES8_SC_EEvbT0_T1_T2_T3_T4_PT6_PT7_T5_NS1_7vsmem_tEE19static_temp_storage;
	add.s32 	%r456, %r455, %r454;
	ld.shared.v2.f32 	{%f731, %f732}, [%r456];
	bra.uni 	$L__BB6_96;
$L__BB6_95:
	shl.b32 	%r457, %r49, 3;
	mov.u32 	%r458, _ZZN3cub18CUB_300001_SM_10006detail10merge_sort30DeviceMergeSortBlockSortKernelINS2_10policy_hubIN6thrust24THRUST_300001_SM_1000_NS10device_ptrI10DistTargetEEE9Policy600ES9_PNS0_8NullTypeES9_SD_mN4cuda3std3__44lessIS8_EES8_SC_EEvbT0_T1_T2_T3_T4_PT6_PT7_T5_NS1_7vsmem_tEE19static_temp_storage;
	add.s32 	%r459, %r458, %r457;
	ld.shared.v2.f32 	{%f725, %f726}, [%r459];
$L__BB6_96:
	setp.ge.s32 	%p215, %r49, %r24;
	mov.pred 	%p227, 0;
	@%p215 bra 	$L__BB6_98;
	setp.ge.s32 	%p216, %r50, %r23;
	setp.lt.f32 	%p217, %f725, %f731;
	or.pred  	%p227, %p216, %p217;
$L__BB6_98:
	selp.f32 	%f709, %f726, %f732, %p227;
	selp.f32 	%f710, %f725, %f731, %p227;
	shl.b32 	%r51, %r461, 1;
	setp.lt.u32 	%p218, %r461, 129;
	mov.u32 	%r461, %r51;
	@%p218 bra 	$L__BB6_58;
	ld.param.s8 	%rs3, [_ZN3cub18CUB_300001_SM_10006detail10merge_sort30DeviceMergeSortBlockSortKernelINS2_10policy_hubIN6thrust24THRUST_300001_SM_1000_NS10device_ptrI10DistTargetEEE9Policy600ES9_PNS0_8NullTypeES9_SD_mN4cuda3std3__44lessIS8_EES8_SC_EEvbT0_T1_T2_T3_T4_PT6_PT7_T5_NS1_7vsmem_tE_param_0];
	bar.sync 	0;
	setp.eq.s16 	%p219, %rs3, 0;
	@%p219 bra 	$L__BB6_101;
	st.shared.v2.f32 	[%r12], {%f628, %f627};
	st.shared.v2.f32 	[%r13+8], {%f700, %f699};
	st.shared.v2.f32 	[%r14+16], {%f720, %f719};
	st.shared.v2.f32 	[%r15+24], {%f704, %f703};
	st.shared.v2.f32 	[%r16+32], {%f716, %f715};
	st.shared.v2.f32 	[%r17+40], {%f708, %f707};
	st.shared.v2.f32 	[%r18+48], {%f712, %f711};
	st.shared.v2.f32 	[%r19+56], {%f710, %f709};
	bar.warp.sync 	-1;
	ld.shared.v2.f32 	{%f565, %f566}, [%r4];
	ld.shared.v2.f32 	{%f567, %f568}, [%r5+256];
	ld.shared.v2.f32 	{%f569, %f570}, [%r6+512];
	ld.shared.v2.f32 	{%f571, %f572}, [%r7+768];
	ld.shared.v2.f32 	{%f573, %f574}, [%r8+1024];
	ld.shared.v2.f32 	{%f575, %f576}, [%r9+1280];
	ld.shared.v2.f32 	{%f577, %f578}, [%r10+1536];
	ld.shared.v2.f32 	{%f579, %f580}, [%r11+1792];
	cvt.u64.u32 	%rd32, %r3;
	cvt.u64.u32 	%rd33, %r2;
	mov.u32 	%r460, %ctaid.x;
	mul.wide.u32 	%rd34, %r460, 2048;
	or.b64  	%rd35, %rd34, %rd33;
	add.s64 	%rd36, %rd35, %rd32;
	shl.b64 	%rd37, %rd36, 3;
	add.s64 	%rd38, %rd2, %rd37;
	st.global.f32 	[%rd38], %f565;
	st.global.f32 	[%rd38+4], %f566;
	st.global.f32 	[%rd38+256], %f567;
	st.global.f32 	[%rd38+260], %f568;
	st.global.f32 	[%rd38+512], %f569;
	st.global.f32 	[%rd38+516], %f570;
	st.global.f32 	[%rd38+768], %f571;
	st.global.f32 	[%rd38+772], %f572;
	st.global.f32 	[%rd38+1024], %f573;
	st.global.f32 	[%rd38+1028], %f574;
	st.global.f32 	[%rd38+1280], %f575;
	st.global.f32 	[%rd38+1284], %f576;
	st.global.f32 	[%rd38+1536], %f577;
	st.global.f32 	[%rd38+1540], %f578;
	st.global.f32 	[%rd38+1792], %f579;
	st.global.f32 	[%rd38+1796], %f580;
	bra.uni 	$L__BB6_272;
$L__BB6_101:
	ld.param.u64 	%rd43, [_ZN3cub18CUB_300001_SM_10006detail10merge_sort30DeviceMergeSortBlockSortKernelINS2_10policy_hubIN6thrust24THRUST_300001_SM_1000_NS10device_ptrI10DistTargetEEE9Policy600ES9_PNS0_8NullTypeES9_SD_mN4cuda3std3__44lessIS8_EES8_SC_EEvbT0_T1_T2_T3_T4_PT6_PT7_T5_NS1_7vsmem_tE_param_6];
	st.shared.v2.f32 	[%r12], {%f628, %f627};
	st.shared.v2.f32 	[%r13+8], {%f700, %f699};
	st.shared.v2.f32 	[%r14+16], {%f720, %f719};
	st.shared.v2.f32 	[%r15+24], {%f704, %f703};
	st.shared.v2.f32 	[%r16+32], {%f716, %f715};
	st.shared.v2.f32 	[%r17+40], {%f708, %f707};
	st.shared.v2.f32 	[%r18+48], {%f712, %f711};
	st.shared.v2.f32 	[%r19+56], {%f710, %f709};
	bar.warp.sync 	-1;
	ld.shared.v2.f32 	{%f581, %f582}, [%r4];
	ld.shared.v2.f32 	{%f583, %f584}, [%r5+256];
	ld.shared.v2.f32 	{%f585, %f586}, [%r6+512];
	ld.shared.v2.f32 	{%f587, %f588}, [%r7+768];
	ld.shared.v2.f32 	{%f589, %f590}, [%r8+1024];
	ld.shared.v2.f32 	{%f591, %f592}, [%r9+1280];
	ld.shared.v2.f32 	{%f593, %f594}, [%r10+1536];
	ld.shared.v2.f32 	{%f595, %f596}, [%r11+1792];
	cvta.to.global.u64 	%rd39, %rd43;
	add.s64 	%rd41, %rd39, %rd30;
	st.global.f32 	[%rd41], %f581;
	st.global.f32 	[%rd41+4], %f582;
	st.global.f32 	[%rd41+256], %f583;
	st.global.f32 	[%rd41+260], %f584;
	st.global.f32 	[%rd41+512], %f585;
	st.global.f32 	[%rd41+516], %f586;
	st.global.f32 	[%rd41+768], %f587;
	st.global.f32 	[%rd41+772], %f588;
	st.global.f32 	[%rd41+1024], %f589;
	st.global.f32 	[%rd41+1028], %f590;
	st.global.f32 	[%rd41+1280], %f591;
	st.global.f32 	[%rd41+1284], %f592;
	st.global.f32 	[%rd41+1536], %f593;
	st.global.f32 	[%rd41+1540], %f594;
	st.global.f32 	[%rd41+1792], %f595;
	st.global.f32 	[%rd41+1796], %f596;
	bra.uni 	$L__BB6_272;
$L__BB6_102:
	cvt.u32.u64 	%r113, %rd3;
	cvt.u32.u64 	%r114, %rd8;
	sub.s32 	%r115, %r114, %r113;
	min.s32 	%r52, %r115, 2048;
	// begin inline asm
	griddepcontrol.wait;
	// end inline asm
	shl.b64 	%rd15, %rd3, 3;
	add.s64 	%rd16, %rd1, %rd15;
	mov.u32 	%r53, %tid.x;
	ld.global.f32 	%f767, [%rd16+4];
	ld.global.f32 	%f768, [%rd16];
	and.b32  	%r116, %r53, 31;
	shl.b32 	%r117, %r53, 3;
	and.b32  	%r118, %r117, 7936;
	or.b32  	%r54, %r118, %r116;
	setp.ge.s32 	%p34, %r54, %r52;
	shl.b32 	%r119, %r54, 3;
	cvt.u64.u32 	%rd17, %r119;
	add.s64 	%rd5, %rd16, %rd17;
	mov.f32 	%f753, %f767;
	mov.f32 	%f754, %f768;
	@%p34 bra 	$L__BB6_104;
	ld.global.f32 	%f754, [%rd5];
	ld.global.f32 	%f753, [%rd5+4];
$L__BB6_104:
	add.s32 	%r55, %r54, 32;
	setp.ge.s32 	%p35, %r55, %r52;
	mov.f32 	%f755, %f767;
	mov.f32 	%f756, %f768;
	@%p35 bra 	$L__BB6_106;
	ld.global.f32 	%f756, [%rd5+256];
	ld.global.f32 	%f755, [%rd5+260];
$L__BB6_106:
	add.s32 	%r56, %r54, 64;
	setp.ge.s32 	%p36, %r56, %r52;
	mov.f32 	%f757, %f767;
	mov.f32 	%f758, %f768;
	@%p36 bra 	$L__BB6_108;
	ld.global.f32 	%f758, [%rd5+512];
	ld.global.f32 	%f757, [%rd5+516];
$L__BB6_108:
	add.s32 	%r120, %r54, 96;
	setp.ge.s32 	%p37, %r120, %r52;
	mov.f32 	%f759, %f767;
	mov.f32 	%f760, %f768;
	@%p37 bra 	$L__BB6_110;
	ld.global.f32 	%f760, [%rd5+768];
	ld.global.f32 	%f759, [%rd5+772];
$L__BB6_110:
	add.s32 	%r121, %r54, 128;
	setp.ge.s32 	%p38, %r121, %r52;
	mov.f32 	%f761, %f767;
	mov.f32 	%f762, %f768;
	@%p38 bra 	$L__BB6_112;
	ld.global.f32 	%f762, [%rd5+1024];
	ld.global.f32 	%f761, [%rd5+1028];
$L__BB6_112:
	add.s32 	%r122, %r54, 160;
	setp.ge.s32 	%p39, %r122, %r52;
	mov.f32 	%f763, %f767;
	mov.f32 	%f764, %f768;
	@%p39 bra 	$L__BB6_114;
	ld.global.f32 	%f764, [%rd5+1280];
	ld.global.f32 	%f763, [%rd5+1284];
$L__BB6_114:
	add.s32 	%r123, %r54, 192;
	setp.ge.s32 	%p40, %r123, %r52;
	mov.f32 	%f765, %f767;
	mov.f32 	%f766, %f768;
	@%p40 bra 	$L__BB6_116;
	ld.global.f32 	%f766, [%rd5+1536];
	ld.global.f32 	%f765, [%rd5+1540];
$L__BB6_116:
	add.s32 	%r124, %r54, 224;
	setp.ge.s32 	%p41, %r124, %r52;
	@%p41 bra 	$L__BB6_118;
	ld.global.f32 	%f768, [%rd5+1792];
	ld.global.f32 	%f767, [%rd5+1796];
$L__BB6_118:
	// begin inline asm
	mov.u32 %r125, %laneid;
	// end inline asm
	shl.b32 	%r126, %r53, 3;
	and.b32  	%r127, %r126, 7936;
	add.s32 	%r128, %r125, %r127;
	shr.s32 	%r129, %r128, 5;
	add.s32 	%r130, %r129, %r128;
	shl.b32 	%r131, %r130, 3;
	mov.u32 	%r132, _ZZN3cub18CUB_300001_SM_10006detail10merge_sort30DeviceMergeSortBlockSortKernelINS2_10policy_hubIN6thrust24THRUST_300001_SM_1000_NS10device_ptrI10DistTargetEEE9Policy600ES9_PNS0_8NullTypeES9_SD_mN4cuda3std3__44lessIS8_EES8_SC_EEvbT0_T1_T2_T3_T4_PT6_PT7_T5_NS1_7vsmem_tEE19static_temp_storage;
	add.s32 	%r57, %r132, %r131;
	st.shared.v2.f32 	[%r57], {%f754, %f753};
	add.s32 	%r133, %r128, 32;
	shr.s32 	%r134, %r133, 5;
	add.s32 	%r135, %r134, %r128;
	shl.b32 	%r136, %r135, 3;
	add.s32 	%r58, %r132, %r136;
	st.shared.v2.f32 	[%r58+256], {%f756, %f755};
	add.s32 	%r137, %r128, 64;
	shr.s32 	%r138, %r137, 5;
	add.s32 	%r139, %r138, %r128;
	shl.b32 	%r140, %r139, 3;
	add.s32 	%r59, %r132, %r140;
	st.shared.v2.f32 	[%r59+512], {%f758, %f757};
	add.s32 	%r141, %r128, 96;
	shr.s32 	%r142, %r141, 5;
	add.s32 	%r143, %r142, %r128;
	shl.b32 	%r144, %r143, 3;
	add.s32 	%r60, %r132, %r144;
	st.shared.v2.f32 	[%r60+768], {%f760, %f759};
	add.s32 	%r145, %r128, 128;
	shr.s32 	%r146, %r145, 5;
	add.s32 	%r147, %r146, %r128;
	shl.b32 	%r148, %r147, 3;
	add.s32 	%r61, %r132, %r148;
	st.shared.v2.f32 	[%r61+1024], {%f762, %f761};
	add.s32 	%r149, %r128, 160;
	shr.s32 	%r150, %r149, 5;
	add.s32 	%r151, %r150, %r128;
	shl.b32 	%r152, %r151, 3;
	add.s32 	%r62, %r132, %r152;
	st.shared.v2.f32 	[%r62+1280], {%f764, %f763};
	add.s32 	%r153, %r128, 192;
	shr.s32 	%r154, %r153, 5;
	add.s32 	%r155, %r154, %r128;
	shl.b32 	%r156, %r155, 3;
	add.s32 	%r63, %r132, %r156;
	st.shared.v2.f32 	[%r63+1536], {%f766, %f765};
	add.s32 	%r157, %r128, 224;
	shr.s32 	%r158, %r157, 5;
	add.s32 	%r159, %r158, %r128;
	shl.b32 	%r160, %r159, 3;
	add.s32 	%r64, %r132, %r160;
	st.shared.v2.f32 	[%r64+1792], {%f768, %f767};
	bar.warp.sync 	-1;
	mad.lo.s32 	%r161, %r125, 7, %r128;
	shr.s32 	%r162, %r161, 5;
	add.s32 	%r163, %r162, %r161;
	shl.b32 	%r164, %r163, 3;
	add.s32 	%r65, %r132, %r164;
	ld.shared.v2.f32 	{%f824, %f823}, [%r65];
	add.s32 	%r165, %r161, 1;
	shr.s32 	%r166, %r165, 5;
	add.s32 	%r167, %r166, %r161;
	shl.b32 	%r168, %r167, 3;
	add.s32 	%r66, %r132, %r168;
	ld.shared.v2.f32 	{%f257, %f258}, [%r66+8];
	add.s32 	%r169, %r161, 2;
	shr.s32 	%r170, %r169, 5;
	add.s32 	%r171, %r170, %r161;
	shl.b32 	%r172, %r171, 3;
	add.s32 	%r67, %r132, %r172;
	ld.shared.v2.f32 	{%f259, %f260}, [%r67+16];
	add.s32 	%r173, %r161, 3;
	shr.s32 	%r174, %r173, 5;
	add.s32 	%r175, %r174, %r161;
	shl.b32 	%r176, %r175, 3;
	add.s32 	%r68, %r132, %r176;
	ld.shared.v2.f32 	{%f261, %f262}, [%r68+24];
	add.s32 	%r177, %r161, 4;
	shr.s32 	%r178, %r177, 5;
	add.s32 	%r179, %r178, %r161;
	shl.b32 	%r180, %r179, 3;
	add.s32 	%r69, %r132, %r180;
	ld.shared.v2.f32 	{%f263, %f264}, [%r69+32];
	add.s32 	%r181, %r161, 5;
	shr.s32 	%r182, %r181, 5;
	add.s32 	%r183, %r182, %r161;
	shl.b32 	%r184, %r183, 3;
	add.s32 	%r70, %r132, %r184;
	ld.shared.v2.f32 	{%f265, %f266}, [%r70+40];
	add.s32 	%r185, %r161, 6;
	shr.s32 	%r186, %r185, 5;
	add.s32 	%r187, %r186, %r161;
	shl.b32 	%r188, %r187, 3;
	add.s32 	%r71, %r132, %r188;
	ld.shared.v2.f32 	{%f267, %f268}, [%r71+48];
	add.s32 	%r189, %r161, 7;
	shr.s32 	%r190, %r189, 5;
	add.s32 	%r191, %r190, %r161;
	shl.b32 	%r192, %r191, 3;
	add.s32 	%r72, %r132, %r192;
	ld.shared.v2.f32 	{%f269, %f270}, [%r72+56];
	bar.sync 	0;
	// begin inline asm
	griddepcontrol.launch_dependents;
	// end inline asm
	or.b32  	%r193, %r126, 1;
	setp.ge.u32 	%p42, %r193, %r52;
	mov.f32 	%f913, %f823;
	mov.f32 	%f914, %f824;
	mov.f32 	%f774, %f824;
	mov.f32 	%f773, %f823;
	@%p42 bra 	$L__BB6_121;
	setp.geu.f32 	%p43, %f824, %f257;
	mov.f32 	%f913, %f258;
	mov.f32 	%f914, %f257;
	@%p43 bra 	$L__BB6_121;
	mov.f32 	%f774, %f257;
	mov.f32 	%f773, %f258;
$L__BB6_121:
	shl.b32 	%r194, %r53, 3;
	or.b32  	%r195, %r194, 2;
	setp.ge.u32 	%p44, %r195, %r52;
	mov.f32 	%f778, %f774;
	mov.f32 	%f777, %f773;
	@%p44 bra 	$L__BB6_124;
	setp.geu.f32 	%p45, %f774, %f259;
	mov.f32 	%f773, %f260;
	mov.f32 	%f774, %f259;
	@%p45 bra 	$L__BB6_124;
	mov.f32 	%f778, %f259;
	mov.f32 	%f777, %f260;
$L__BB6_124:
	shl.b32 	%r196, %r53, 3;
	or.b32  	%r197, %r196, 3;
	setp.ge.u32 	%p46, %r197, %r52;
	mov.f32 	%f782, %f778;
	mov.f32 	%f781, %f777;
	@%p46 bra 	$L__BB6_127;
	setp.geu.f32 	%p47, %f778, %f261;
	mov.f32 	%f777, %f262;
	mov.f32 	%f778, %f261;
	@%p47 bra 	$L__BB6_127;
	mov.f32 	%f782, %f261;
	mov.f32 	%f781, %f262;
$L__BB6_127:
	shl.b32 	%r198, %r53, 3;
	or.b32  	%r199, %r198, 4;
	setp.ge.u32 	%p48, %r199, %r52;
	mov.f32 	%f786, %f782;
	mov.f32 	%f785, %f781;
	@%p48 bra 	$L__BB6_130;
	setp.geu.f32 	%p49, %f782, %f263;
	mov.f32 	%f781, %f264;
	mov.f32 	%f782, %f263;
	@%p49 bra 	$L__BB6_130;
	mov.f32 	%f786, %f263;
	mov.f32 	%f785, %f264;
$L__BB6_130:
	shl.b32 	%r200, %r53, 3;
	or.b32  	%r201, %r200, 5;
	setp.ge.u32 	%p50, %r201, %r52;
	mov.f32 	%f790, %f786;
	mov.f32 	%f789, %f785;
	@%p50 bra 	$L__BB6_133;
	setp.geu.f32 	%p51, %f786, %f265;
	mov.f32 	%f785, %f266;
	mov.f32 	%f786, %f265;
	@%p51 bra 	$L__BB6_133;
	mov.f32 	%f790, %f265;
	mov.f32 	%f789, %f266;
$L__BB6_133:
	shl.b32 	%r202, %r53, 3;
	or.b32  	%r203, %r202, 6;
	setp.ge.u32 	%p52, %r203, %r52;
	mov.f32 	%f791, %f790;
	mov.f32 	%f792, %f789;
	@%p52 bra 	$L__BB6_136;
	setp.geu.f32 	%p53, %f790, %f267;
	mov.f32 	%f789, %f268;
	mov.f32 	%f790, %f267;
	@%p53 bra 	$L__BB6_136;
	mov.f32 	%f791, %f267;
	mov.f32 	%f792, %f268;
$L__BB6_136:
	shl.b32 	%r204, %r53, 3;
	or.b32  	%r205, %r204, 7;
	setp.lt.u32 	%p54, %r205, %r52;
	selp.f32 	%f901, %f270, %f792, %p54;
	selp.f32 	%f902, %f269, %f791, %p54;
	setp.ge.u32 	%p55, %r204, %r52;
	@%p55 bra 	$L__BB6_193;
	setp.geu.f32 	%p56, %f914, %f824;
	mov.f32 	%f811, %f913;
	mov.f32 	%f812, %f914;
	@%p56 bra 	$L__BB6_139;
	mov.f32 	%f811, %f823;
	mov.f32 	%f812, %f824;
	mov.f32 	%f823, %f913;
	mov.f32 	%f824, %f914;
$L__BB6_139:
	setp.geu.f32 	%p57, %f778, %f774;
	mov.f32 	%f815, %f777;
	mov.f32 	%f816, %f778;
	@%p57 bra 	$L__BB6_141;
	mov.f32 	%f815, %f773;
	mov.f32 	%f816, %f774;
	mov.f32 	%f773, %f777;
	mov.f32 	%f774, %f778;
$L__BB6_141:
	setp.geu.f32 	%p58, %f786, %f782;
	mov.f32 	%f819, %f785;
	mov.f32 	%f820, %f786;
	@%p58 bra 	$L__BB6_143;
	mov.f32 	%f819, %f781;
	mov.f32 	%f820, %f782;
	mov.f32 	%f781, %f785;
	mov.f32 	%f782, %f786;
$L__BB6_143:
	setp.geu.f32 	%p59, %f902, %f790;
	mov.f32 	%f805, %f901;
	mov.f32 	%f806, %f902;
	@%p59 bra 	$L__BB6_145;
	mov.f32 	%f805, %f789;
	mov.f32 	%f806, %f790;
	mov.f32 	%f789, %f901;
	mov.f32 	%f790, %f902;
$L__BB6_145:
	setp.geu.f32 	%p60, %f774, %f812;
	mov.f32 	%f827, %f773;
	mov.f32 	%f828, %f774;
	@%p60 bra 	$L__BB6_147;
	mov.f32 	%f827, %f811;
	mov.f32 	%f828, %f812;
	mov.f32 	%f811, %f773;
	mov.f32 	%f812, %f774;
$L__BB6_147:
	setp.geu.f32 	%p61, %f782, %f816;
	mov.f32 	%f831, %f781;
	mov.f32 	%f832, %f782;
	@%p61 bra 	$L__BB6_149;
	mov.f32 	%f831, %f815;
	mov.f32 	%f832, %f816;
	mov.f32 	%f815, %f781;
	mov.f32 	%f816, %f782;
$L__BB6_149:
	setp.geu.f32 	%p62, %f790, %f820;
	mov.f32 	%f835, %f789;
	mov.f32 	%f836, %f790;
	@%p62 bra 	$L__BB6_151;
	mov.f32 	%f835, %f819;
	mov.f32 	%f836, %f820;
	mov.f32 	%f819, %f789;
	mov.f32 	%f820, %f790;
$L__BB6_151:
	setp.geu.f32 	%p63, %f812, %f824;
	mov.f32 	%f839, %f811;
	mov.f32 	%f840, %f812;
	@%p63 bra 	$L__BB6_153;
	mov.f32 	%f839, %f823;
	mov.f32 	%f840, %f824;
	mov.f32 	%f823, %f811;
	mov.f32 	%f824, %f812;
$L__BB6_153:
	setp.geu.f32 	%p64, %f816, %f828;
	mov.f32 	%f843, %f815;
	mov.f32 	%f844, %f816;
	@%p64 bra 	$L__BB6_155;
	mov.f32 	%f843, %f827;
	mov.f32 	%f844, %f828;
	mov.f32 	%f827, %f815;
	mov.f32 	%f828, %f816;
$L__BB6_155:
	setp.geu.f32 	%p65, %f820, %f832;
	mov.f32 	%f847, %f819;
	mov.f32 	%f848, %f820;
	@%p65 bra 	$L__BB6_157;
	mov.f32 	%f847, %f831;
	mov.f32 	%f848, %f832;
	mov.f32 	%f831, %f819;
	mov.f32 	%f832, %f820;
$L__BB6_157:
	setp.geu.f32 	%p66, %f806, %f836;
	mov.f32 	%f833, %f805;
	mov.f32 	%f834, %f806;
	@%p66 bra 	$L__BB6_159;
	mov.f32 	%f833, %f835;
	mov.f32 	%f834, %f836;
	mov.f32 	%f835, %f805;
	mov.f32 	%f836, %f806;
$L__BB6_159:
	setp.geu.f32 	%p67, %f828, %f840;
	mov.f32 	%f855, %f827;
	mov.f32 	%f856, %f828;
	@%p67 bra 	$L__BB6_161;
	mov.f32 	%f855, %f839;
	mov.f32 	%f856, %f840;
	mov.f32 	%f839, %f827;
	mov.f32 	%f840, %f828;
$L__BB6_161:
	setp.geu.f32 	%p68, %f832, %f844;
	mov.f32 	%f859, %f831;
	mov.f32 	%f860, %f832;
	@%p68 bra 	$L__BB6_163;
	mov.f32 	%f859, %f843;
	mov.f32 	%f860, %f844;
	mov.f32 	%f843, %f831;
	mov.f32 	%f844, %f832;
$L__BB6_163:
	setp.geu.f32 	%p69, %f836, %f848;
	mov.f32 	%f863, %f835;
	mov.f32 	%f864, %f836;
	@%p69 bra 	$L__BB6_165;
	mov.f32 	%f863, %f847;
	mov.f32 	%f864, %f848;
	mov.f32 	%f847, %f835;
	mov.f32 	%f848, %f836;
$L__BB6_165:
	setp.geu.f32 	%p70, %f840, %f824;
	mov.f32 	%f867, %f839;
	mov.f32 	%f868, %f840;
	@%p70 bra 	$L__BB6_167;
	mov.f32 	%f867, %f823;
	mov.f32 	%f868, %f824;
	mov.f32 	%f823, %f839;
	mov.f32 	%f824, %f840;
$L__BB6_167:
	setp.geu.f32 	%p71, %f844, %f856;
	mov.f32 	%f871, %f843;
	mov.f32 	%f872, %f844;
	@%p71 bra 	$L__BB6_169;
	mov.f32 	%f871, %f855;
	mov.f32 	%f872, %f856;
	mov.f32 	%f855, %f843;
	mov.f32 	%f856, %f844;
$L__BB6_169:
	setp.geu.f32 	%p72, %f848, %f860;
	mov.f32 	%f875, %f847;
	mov.f32 	%f876, %f848;
	@%p72 bra 	$L__BB6_171;
	mov.f32 	%f875, %f859;
	mov.f32 	%f876, %f860;
	mov.f32 	%f859, %f847;
	mov.f32 	%f860, %f848;
$L__BB6_171:
	setp.geu.f32 	%p73, %f834, %f864;
	mov.f32 	%f861, %f833;
	mov.f32 	%f862, %f834;
	@%p73 bra 	$L__BB6_173;
	mov.f32 	%f861, %f863;
	mov.f32 	%f862, %f864;
	mov.f32 	%f863, %f833;
	mov.f32 	%f864, %f834;
$L__BB6_173:
	setp.geu.f32 	%p74, %f856, %f868;
	mov.f32 	%f883, %f855;
	mov.f32 	%f884, %f856;
	@%p74 bra 	$L__BB6_175;
	mov.f32 	%f883, %f867;
	mov.f32 	%f884, %f868;
	mov.f32 	%f867, %f855;
	mov.f32 	%f868, %f856;
$L__BB6_175:
	setp.geu.f32 	%p75, %f860, %f872;
	mov.f32 	%f887, %f859;
	mov.f32 	%f888, %f860;
	@%p75 bra 	$L__BB6_177;
	mov.f32 	%f887, %f871;
	mov.f32 	%f888, %f872;
	mov.f32 	%f871, %f859;
	mov.f32 	%f872, %f860;
$L__BB6_177:
	setp.geu.f32 	%p76, %f864, %f876;
	mov.f32 	%f891, %f863;
	mov.f32 	%f892, %f864;
	@%p76 bra 	$L__BB6_179;
	mov.f32 	%f891, %f875;
	mov.f32 	%f892, %f876;
	mov.f32 	%f875, %f863;
	mov.f32 	%f876, %f864;
$L__BB6_179:
	setp.geu.f32 	%p77, %f868, %f824;
	mov.f32 	%f913, %f867;
	mov.f32 	%f914, %f868;
	@%p77 bra 	$L__BB6_181;
	mov.f32 	%f913, %f823;
	mov.f32 	%f914, %f824;
	mov.f32 	%f823, %f867;
	mov.f32 	%f824, %f868;
$L__BB6_181:
	setp.geu.f32 	%p78, %f872, %f884;
	mov.f32 	%f777, %f871;
	mov.f32 	%f778, %f872;
	@%p78 bra 	$L__BB6_183;
	mov.f32 	%f777, %f883;
	mov.f32 	%f778, %f884;
	mov.f32 	%f883, %f871;
	mov.f32 	%f884, %f872;
$L__BB6_183:
	setp.geu.f32 	%p79, %f876, %f888;
	mov.f32 	%f785, %f875;
	mov.f32 	%f786, %f876;
	@%p79 bra 	$L__BB6_185;
	mov.f32 	%f785, %f887;
	mov.f32 	%f786, %f888;
	mov.f32 	%f887, %f875;
	mov.f32 	%f888, %f876;
$L__BB6_185:
	setp.geu.f32 	%p80, %f862, %f892;
	mov.f32 	%f901, %f861;
	mov.f32 	%f902, %f862;
	@%p80 bra 	$L__BB6_187;
	mov.f32 	%f901, %f891;
	mov.f32 	%f902, %f892;
	mov.f32 	%f891, %f861;
	mov.f32 	%f892, %f862;
$L__BB6_187:
	setp.geu.f32 	%p81, %f884, %f914;
	mov.f32 	%f773, %f883;
	mov.f32 	%f774, %f884;
	@%p81 bra 	$L__BB6_189;
	mov.f32 	%f773, %f913;
	mov.f32 	%f774, %f914;
	mov.f32 	%f913, %f883;
	mov.f32 	%f914, %f884;
$L__BB6_189:
	setp.geu.f32 	%p82, %f888, %f778;
	mov.f32 	%f781, %f887;
	mov.f32 	%f782, %f888;
	@%p82 bra 	$L__BB6_191;
	mov.f32 	%f781, %f777;
	mov.f32 	%f782, %f778;
	mov.f32 	%f777, %f887;
	mov.f32 	%f778, %f888;
$L__BB6_191:
	setp.geu.f32 	%p83, %f892, %f786;
	mov.f32 	%f789, %f891;
	mov.f32 	%f790, %f892;
	@%p83 bra 	$L__BB6_193;
	mov.f32 	%f789, %f785;
	mov.f32 	%f790, %f786;
	mov.f32 	%f785, %f891;
	mov.f32 	%f786, %f892;
$L__BB6_193:
	mov.b32 	%r465, 2;
	shl.b32 	%r208, %r53, 6;
	mov.u32 	%r209, _ZZN3cub18CUB_300001_SM_10006detail10merge_sort30DeviceMergeSortBlockSortKernelINS2_10policy_hubIN6thrust24THRUST_300001_SM_1000_NS10device_ptrI10DistTargetEEE9Policy600ES9_PNS0_8NullTypeES9_SD_mN4cuda3std3__44lessIS8_EES8_SC_EEvbT0_T1_T2_T3_T4_PT6_PT7_T5_NS1_7vsmem_tEE19static_temp_storage;
	add.s32 	%r210, %r209, %r208;
$L__BB6_194:
	bar.sync 	0;
	add.s32 	%r207, %r465, -1;
	st.shared.v4.f32 	[%r210], {%f824, %f823, %f914, %f913};
	st.shared.v4.f32 	[%r210+16], {%f774, %f773, %f778, %f777};
	st.shared.v4.f32 	[%r210+32], {%f782, %f781, %f786, %f785};
	st.shared.v4.f32 	[%r210+48], {%f790, %f789, %f902, %f901};
	bar.sync 	0;
	neg.s32 	%r211, %r465;
	and.b32  	%r212, %r53, %r211;
	shl.b32 	%r213, %r212, 3;
	shl.b32 	%r214, %r465, 2;
	and.b32  	%r215, %r207, %r53;
	shl.b32 	%r216, %r215, 3;
	min.s32 	%r74, %r216, %r52;
	min.s32 	%r75, %r213, %r52;
	add.s32 	%r217, %r75, %r214;
	min.s32 	%r76, %r217, %r52;
	add.s32 	%r218, %r76, %r214;
	min.s32 	%r77, %r218, %r52;
	sub.s32 	%r219, %r76, %r75;
	sub.s32 	%r220, %r77, %r76;
	setp.lt.s32 	%p84, %r74, %r220;
	sub.s32 	%r221, %r74, %r220;
	selp.b32 	%r468, 0, %r221, %p84;
	min.s32 	%r466, %r219, %r74;
	setp.ge.s32 	%p85, %r468, %r466;
	@%p85 bra 	$L__BB6_197;
	add.s32 	%r80, %r76, %r74;
$L__BB6_196:
	sub.s32 	%r222, %r466, %r468;
	shr.u32 	%r223, %r222, 31;
	add.s32 	%r224, %r222, %r223;
	shr.s32 	%r225, %r224, 1;
	add.s32 	%r226, %r225, %r468;
	add.s32 	%r227, %r226, %r75;
	shl.b32 	%r228, %r227, 3;
	mov.u32 	%r229, _ZZN3cub18CUB_300001_SM_10006detail10merge_sort30DeviceMergeSortBlockSortKernelINS2_10policy_hubIN6thrust24THRUST_300001_SM_1000_NS10device_ptrI10DistTargetEEE9Policy600ES9_PNS0_8NullTypeES9_SD_mN4cuda3std3__44lessIS8_EES8_SC_EEvbT0_T1_T2_T3_T4_PT6_PT7_T5_NS1_7vsmem_tEE19static_temp_storage;
	add.s32 	%r230, %r229, %r228;
	ld.shared.f32 	%f545, [%r230];
	not.b32 	%r231, %r226;
	add.s32 	%r232, %r80, %r231;
	shl.b32 	%r233, %r232, 3;
	add.s32 	%r234, %r229, %r233;
	ld.shared.f32 	%f546, [%r234];
	setp.geu.f32 	%p86, %f546, %f545;
	add.s32 	%r235, %r226, 1;
	selp.b32 	%r468, %r235, %r468, %p86;
	selp.b32 	%r466, %r466, %r226, %p86;
	setp.lt.s32 	%p87, %r468, %r466;
	@%p87 bra 	$L__BB6_196;
$L__BB6_197:
	add.s32 	%r86, %r468, %r75;
	add.s32 	%r236, %r76, %r74;
	sub.s32 	%r87, %r236, %r468;
	shl.b32 	%r237, %r86, 3;
	mov.u32 	%r238, _ZZN3cub18CUB_300001_SM_10006detail10merge_sort30DeviceMergeSortBlockSortKernelINS2_10policy_hubIN6thrust24THRUST_300001_SM_1000_NS10device_ptrI10DistTargetEEE9Policy600ES9_PNS0_8NullTypeES9_SD_mN4cuda3std3__44lessIS8_EES8_SC_EEvbT0_T1_T2_T3_T4_PT6_PT7_T5_NS1_7vsmem_tEE19static_temp_storage;
	add.s32 	%r88, %r238, %r237;
	ld.shared.v2.f32 	{%f939, %f940}, [%r88];
	shl.b32 	%r239, %r87, 3;
	add.s32 	%r89, %r238, %r239;
	ld.shared.v2.f32 	{%f933, %f934}, [%r89];
	setp.ge.s32 	%p89, %r87, %r77;
	mov.pred 	%p228, 0;
	@%p89 bra 	$L__BB6_199;
	setp.ge.s32 	%p90, %r86, %r76;
	setp.lt.f32 	%p91, %f933, %f939;
	or.pred  	%p228, %p90, %p91;
$L__BB6_199:
	selp.f32 	%f823, %f934, %f940, %p228;
	selp.f32 	%f824, %f933, %f939, %p228;
	selp.u32 	%r240, 1, 0, %p228;
	add.s32 	%r90, %r87, %r240;
	not.pred 	%p92, %p228;
	selp.u32 	%r241, 1, 0, %p92;
	add.s32 	%r91, %r86, %r241;
	@%p92 bra 	$L__BB6_201;
	ld.shared.v2.f32 	{%f933, %f934}, [%r89+8];
	bra.uni 	$L__BB6_202;
$L__BB6_201:
	ld.shared.v2.f32 	{%f939, %f940}, [%r88+8];
$L__BB6_202:
	setp.ge.s32 	%p94, %r90, %r77;
	mov.pred 	%p229, 0;
	@%p94 bra 	$L__BB6_204;
	setp.ge.s32 	%p95, %r91, %r76;
	setp.lt.f32 	%p96, %f933, %f939;
	or.pred  	%p229, %p95, %p96;
$L__BB6_204:
	selp.f32 	%f913, %f934, %f940, %p229;
	selp.f32 	%f914, %f933, %f939, %p229;
	selp.u32 	%r242, 1, 0, %p229;
	add.s32 	%r92, %r90, %r242;
	not.pred 	%p97, %p229;
	selp.u32 	%r243, 1, 0, %p97;
	add.s32 	%r93, %r91, %r243;
	@%p229 bra 	$L__BB6_206;
	shl.b32 	%r244, %r93, 3;
	add.s32 	%r246, %r238, %r244;
	ld.shared.v2.f32 	{%f939, %f940}, [%r246];
	bra.uni 	$L__BB6_207;
$L__BB6_206:
	shl.b32 	%r247, %r92, 3;
	add.s32 	%r249, %r238, %r247;
	ld.shared.v2.f32 	{%f933, %f934}, [%r249];
$L__BB6_207:
	setp.ge.s32 	%p99, %r92, %r77;
	mov.pred 	%p230, 0;
	@%p99 bra 	$L__BB6_209;
	setp.ge.s32 	%p100, %r93, %r76;
	setp.lt.f32 	%p101, %f933, %f939;
	or.pred  	%p230, %p100, %p101;
$L__BB6_209:
	selp.f32 	%f773, %f934, %f940, %p230;
	selp.f32 	%f774, %f933, %f939, %p230;
	selp.u32 	%r250, 1, 0, %p230;
	add.s32 	%r94, %r92, %r250;
	not.pred 	%p102, %p230;
	selp.u32 	%r251, 1, 0, %p102;
	add.s32 	%r95, %r93, %r251;
	@%p230 bra 	$L__BB6_211;
	shl.b32 	%r252, %r95, 3;
	mov.u32 	%r253, _ZZN3cub18CUB_300001_SM_10006detail10merge_sort30DeviceMergeSortBlockSortKernelINS2_10policy_hubIN6thrust24THRUST_300001_SM_1000_NS10device_ptrI10DistTargetEEE9Policy600ES9_PNS0_8NullTypeES9_SD_mN4cuda3std3__44lessIS8_EES8_SC_EEvbT0_T1_T2_T3_T4_PT6_PT7_T5_NS1_7vsmem_tEE19static_temp_storage;
	add.s32 	%r254, %r253, %r252;
	ld.shared.v2.f32 	{%f939, %f940}, [%r254];
	bra.uni 	$L__BB6_212;
$L__BB6_211:
	shl.b32 	%r255, %r94, 3;
	mov.u32 	%r256, _ZZN3cub18CUB_300001_SM_10006detail10merge_sort30DeviceMergeSortBlockSortKernelINS2_10policy_hubIN6thrust24THRUST_300001_SM_1000_NS10device_ptrI10DistTargetEEE9Policy600ES9_PNS0_8NullTypeES9_SD_mN4cuda3std3__44lessIS8_EES8_SC_EEvbT0_T1_T2_T3_T4_PT6_PT7_T5_NS1_7vsmem_tEE19static_temp_storage;
	add.s32 	%r257, %r256, %r255;
	ld.shared.v2.f32 	{%f933, %f934}, [%r257];
$L__BB6_212:
	setp.ge.s32 	%p104, %r94, %r77;
	mov.pred 	%p231, 0;
	@%p104 bra 	$L__BB6_214;
	setp.ge.s32 	%p105, %r95, %r76;
	setp.lt.f32 	%p106, %f933, %f939;
	or.pred  	%p231, %p105, %p106;
$L__BB6_214:
	selp.f32 	%f777, %f934, %f940, %p231;
	selp.f32 	%f778, %f933, %f939, %p231;
	selp.u32 	%r258, 1, 0, %p231;
	add.s32 	%r96, %r94, %r258;
	not.pred 	%p107, %p231;
	selp.u32 	%r259, 1, 0, %p107;
	add.s32 	%r97, %r95, %r259;
	@%p231 bra 	$L__BB6_216;
	shl.b32 	%r260, %r97, 3;
	mov.u32 	%r261, _ZZN3cub18CUB_300001_SM_10006detail10merge_sort30DeviceMergeSortBlockSortKernelINS2_10policy_hubIN6thrust24THRUST_300001_SM_1000_NS10device_ptrI10DistTargetEEE9Policy600ES9_PNS0_8NullTypeES9_SD_mN4cuda3std3__44lessIS8_EES8_SC_EEvbT0_T1_T2_T3_T4_PT6_PT7_T5_NS1_7vsmem_tEE19static_temp_storage;
	add.s32 	%r262, %r261, %r260;
	ld.shared.v2.f32 	{%f939, %f940}, [%r262];
	bra.uni 	$L__BB6_217;
$L__BB6_216:
	shl.b32 	%r263, %r96, 3;
	mov.u32 	%r264, _ZZN3cub18CUB_300001_SM_10006detail10merge_sort30DeviceMergeSortBlockSortKernelINS2_10policy_hubIN6thrust24THRUST_300001_SM_1000_NS10device_ptrI10DistTargetEEE9Policy600ES9_PNS0_8NullTypeES9_SD_mN4cuda3std3__44lessIS8_EES8_SC_EEvbT0_T1_T2_T3_T4_PT6_PT7_T5_NS1_7vsmem_tEE19static_temp_storage;
	add.s32 	%r265, %r264, %r263;
	ld.shared.v2.f32 	{%f933, %f934}, [%r265];
$L__BB6_217:
	setp.ge.s32 	%p109, %r96, %r77;
	mov.pred 	%p232, 0;
	@%p109 bra 	$L__BB6_219;
	setp.ge.s32 	%p110, %r97, %r76;
	setp.lt.f32 	%p111, %f933, %f939;
	or.pred  	%p232, %p110, %p111;
$L__BB6_219:
	selp.f32 	%f781, %f934, %f940, %p232;
	selp.f32 	%f782, %f933, %f939, %p232;
	selp.u32 	%r266, 1, 0, %p232;
	add.s32 	%r98, %r96, %r266;
	not.pred 	%p112, %p232;
	selp.u32 	%r267, 1, 0, %p112;
	add.s32 	%r99, %r97, %r267;
	@%p232 bra 	$L__BB6_221;
	shl.b32 	%r268, %r99, 3;
	mov.u32 	%r269, _ZZN3cub18CUB_300001_SM_10006detail10merge_sort30DeviceMergeSortBlockSortKernelINS2_10policy_hubIN6thrust24THRUST_300001_SM_1000_NS10device_ptrI10DistTargetEEE9Policy600ES9_PNS0_8NullTypeES9_SD_mN4cuda3std3__44lessIS8_EES8_SC_EEvbT0_T1_T2_T3_T4_PT6_PT7_T5_NS1_7vsmem_tEE19static_temp_storage;
	add.s32 	%r270, %r269, %r268;
	ld.shared.v2.f32 	{%f939, %f940}, [%r270];
	bra.uni 	$L__BB6_222;
$L__BB6_221:
	shl.b32 	%r271, %r98, 3;
	mov.u32 	%r272, _ZZN3cub18CUB_300001_SM_10006detail10merge_sort30DeviceMergeSortBlockSortKernelINS2_10policy_hubIN6thrust24THRUST_300001_SM_1000_NS10device_ptrI10DistTargetEEE9Policy600ES9_PNS0_8NullTypeES9_SD_mN4cuda3std3__44lessIS8_EES8_SC_EEvbT0_T1_T2_T3_T4_PT6_PT7_T5_NS1_7vsmem_tEE19static_temp_storage;
	add.s32 	%r273, %r272, %r271;
	ld.shared.v2.f32 	{%f933, %f934}, [%r273];
$L__BB6_222:
	setp.ge.s32 	%p114, %r98, %r77;
	mov.pred 	%p233, 0;
	@%p114 bra 	$L__BB6_224;
	setp.ge.s32 	%p115, %r99, %r76;
	setp.lt.f32 	%p116, %f933, %f939;
	or.pred  	%p233, %p115, %p116;
$L__BB6_224:
	selp.f32 	%f785, %f934, %f940, %p233;
	selp.f32 	%f786, %f933, %f939, %p233;
	selp.u32 	%r274, 1, 0, %p233;
	add.s32 	%r100, %r98, %r274;
	not.pred 	%p117, %p233;
	selp.u32 	%r275, 1, 0, %p117;
	add.s32 	%r101, %r99, %r275;
	@%p233 bra 	$L__BB6_226;
	shl.b32 	%r276, %r101, 3;
	mov.u32 	%r277, _ZZN3cub18CUB_300001_SM_10006detail10merge_sort30DeviceMergeSortBlockSortKernelINS2_10policy_hubIN6thrust24THRUST_300001_SM_1000_NS10device_ptrI10DistTargetEEE9Policy600ES9_PNS0_8NullTypeES9_SD_mN4cuda3std3__44lessIS8_EES8_SC_EEvbT0_T1_T2_T3_T4_PT6_PT7_T5_NS1_7vsmem_tEE19static_temp_storage;
	add.s32 	%r278, %r277, %r276;
	ld.shared.v2.f32 	{%f939, %f940}, [%r278];
	bra.uni 	$L__BB6_227;
$L__BB6_226:
	shl.b32 	%r279, %r100, 3;
	mov.u32 	%r280, _ZZN3cub18CUB_300001_SM_10006detail10merge_sort30DeviceMergeSortBlockSortKernelINS2_10policy_hubIN6thrust24THRUST_300001_SM_1000_NS10device_ptrI10DistTargetEEE9Policy600ES9_PNS0_8NullTypeES9_SD_mN4cuda3std3__44lessIS8_EES8_SC_EEvbT0_T1_T2_T3_T4_PT6_PT7_T5_NS1_7vsmem_tEE19static_temp_storage;
	add.s32 	%r281, %r280, %r279;
	ld.shared.v2.f32 	{%f933, %f934}, [%r281];
$L__BB6_227:
	setp.ge.s32 	%p119, %r100, %r77;
	mov.pred 	%p234, 0;
	@%p119 bra 	$L__BB6_229;
	setp.ge.s32 	%p120, %r101, %r76;
	setp.lt.f32 	%p121, %f933, %f939;
	or.pred  	%p234, %p120, %p121;
$L__BB6_229:
	selp.f32 	%f789, %f934, %f940, %p234;
	selp.f32 	%f790, %f933, %f939, %p234;
	selp.u32 	%r282, 1, 0, %p234;
	add.s32 	%r102, %r100, %r282;
	not.pred 	%p122, %p234;
	selp.u32 	%r283, 1, 0, %p122;
	add.s32 	%r103, %r101, %r283;
	@%p234 bra 	$L__BB6_231;
	shl.b32 	%r284, %r103, 3;
	mov.u32 	%r285, _ZZN3cub18CUB_300001_SM_10006detail10merge_sort30DeviceMergeSortBlockSortKernelINS2_10policy_hubIN6thrust24THRUST_300001_SM_1000_NS10device_ptrI10DistTargetEEE9Policy600ES9_PNS0_8NullTypeES9_SD_mN4cuda3std3__44lessIS8_EES8_SC_EEvbT0_T1_T2_T3_T4_PT6_PT7_T5_NS1_7vsmem_tEE19static_temp_storage;
	add.s32 	%r286, %r285, %r284;
	ld.shared.v2.f32 	{%f939, %f940}, [%r286];
	bra.uni 	$L__BB6_232;
$L__BB6_231:
	shl.b32 	%r287, %r102, 3;
	mov.u32 	%r288, _ZZN3cub18CUB_300001_SM_10006detail10merge_sort30DeviceMergeSortBlockSortKernelINS2_10policy_hubIN6thrust24THRUST_300001_SM_1000_NS10device_ptrI10DistTargetEEE9Policy600ES9_PNS0_8NullTypeES9_SD_mN4cuda3std3__44lessIS8_EES8_SC_EEvbT0_T1_T2_T3_T4_PT6_PT7_T5_NS1_7vsmem_tEE19static_temp_storage;
	add.s32 	%r289, %r288, %r287;
	ld.shared.v2.f32 	{%f933, %f934}, [%r289];
$L__BB6_232:
	setp.ge.s32 	%p124, %r102, %r77;
	mov.pred 	%p235, 0;
	@%p124 bra 	$L__BB6_234;
	setp.ge.s32 	%p125, %r103, %r76;
	setp.lt.f32 	%p126, %f933, %f939;
	or.pred  	%p235, %p125, %p126;
$L__BB6_234:
	selp.f32 	%f901, %f934, %f940, %p235;
	selp.f32 	%f902, %f933, %f939, %p235;
	shl.b32 	%r104, %r465, 1;
	setp.lt.u32 	%p127, %r465, 129;
	mov.u32 	%r465, %r104;
	@%p127 bra 	$L__BB6_194;
	ld.param.s8 	%rs2, [_ZN3cub18CUB_300001_SM_10006detail10merge_sort30DeviceMergeSortBlockSortKernelINS2_10policy_hubIN6thrust24THRUST_300001_SM_1000_NS10device_ptrI10DistTargetEEE9Policy600ES9_PNS0_8NullTypeES9_SD_mN4cuda3std3__44lessIS8_EES8_SC_EEvbT0_T1_T2_T3_T4_PT6_PT7_T5_NS1_7vsmem_tE_param_0];
	add.s32 	%r105, %r54, 128;
	add.s32 	%r106, %r54, 160;
	add.s32 	%r107, %r54, 224;
	add.s32 	%r108, %r54, 192;
	bar.sync 	0;
	setp.eq.s16 	%p128, %rs2, 0;
	@%p128 bra 	$L__BB6_254;
	st.shared.v2.f32 	[%r65], {%f824, %f823};
	st.shared.v2.f32 	[%r66+8], {%f914, %f913};
	st.shared.v2.f32 	[%r67+16], {%f774, %f773};
	st.shared.v2.f32 	[%r68+24], {%f778, %f777};
	st.shared.v2.f32 	[%r69+32], {%f782, %f781};
	st.shared.v2.f32 	[%r70+40], {%f786, %f785};
	st.shared.v2.f32 	[%r71+48], {%f790, %f789};
	st.shared.v2.f32 	[%r72+56], {%f902, %f901};
	bar.warp.sync 	-1;
	ld.shared.v2.f32 	{%f514, %f513}, [%r57];
	ld.shared.v2.f32 	{%f516, %f515}, [%r58+256];
	ld.shared.v2.f32 	{%f518, %f517}, [%r59+512];
	ld.shared.v2.f32 	{%f520, %f519}, [%r60+768];
	ld.shared.v2.f32 	{%f522, %f521}, [%r61+1024];
	ld.shared.v2.f32 	{%f524, %f523}, [%r62+1280];
	ld.shared.v2.f32 	{%f526, %f525}, [%r63+1536];
	ld.shared.v2.f32 	{%f528, %f527}, [%r64+1792];
	setp.eq.s32 	%p129, %r53, 0;
	@%p129 bra 	$L__BB6_237;
	bra.uni 	$L__BB6_238;
$L__BB6_237:
	st.volatile.shared.u32 	[_ZZN3cub18CUB_300001_SM_10006detail10merge_sort30DeviceMergeSortBlockSortKernelINS2_10policy_hubIN6thrust24THRUST_300001_SM_1000_NS10device_ptrI10DistTargetEEE9Policy600ES9_PNS0_8NullTypeES9_SD_mN4cuda3std3__44lessIS8_EES8_SC_EEvbT0_T1_T2_T3_T4_PT6_PT7_T5_NS1_7vsmem_tEE19static_temp_storage+16896], %r52;
$L__BB6_238:
	bar.sync 	0;
	ld.volatile.shared.u32 	%r109, [_ZZN3cub18CUB_300001_SM_10006detail10merge_sort30DeviceMergeSortBlockSortKernelINS2_10policy_hubIN6thrust24THRUST_300001_SM_1000_NS10device_ptrI10DistTargetEEE9Policy600ES9_PNS0_8NullTypeES9_SD_mN4cuda3std3__44lessIS8_EES8_SC_EEvbT0_T1_T2_T3_T4_PT6_PT7_T5_NS1_7vsmem_tEE19static_temp_storage+16896];
	mov.u32 	%r290, %tid.x;
	shl.b32 	%r291, %r290, 3;
	and.b32  	%r292, %r291, 7936;
	cvt.u64.u32 	%rd18, %r292;
	and.b32  	%r293, %r290, 31;
	cvt.u64.u32 	%rd19, %r293;
	mov.u32 	%r294, %ctaid.x;
	mul.wide.u32 	%rd20, %r294, 2048;
	or.b64  	%rd21, %rd20, %rd19;
	add.s64 	%rd22, %rd21, %rd18;
	setp.ge.s32 	%p130, %r54, %r109;
	shl.b64 	%rd23, %rd22, 3;
	add.s64 	%rd6, %rd2, %rd23;
	@%p130 bra 	$L__BB6_240;
	st.global.f32 	[%rd6], %f514;
	st.global.f32 	[%rd6+4], %f513;
$L__BB6_240:
	setp.ge.s32 	%p131, %r55, %r109;
	@%p131 bra 	$L__BB6_242;
	st.global.f32 	[%rd6+256], %f516;
	st.global.f32 	[%rd6+260], %f515;
$L__BB6_242:
	setp.ge.s32 	%p132, %r56, %r109;
	@%p132 bra 	$L__BB6_244;
	st.global.f32 	[%rd6+512], %f518;
	st.global.f32 	[%rd6+516], %f517;
$L__BB6_244:
	or.b32  	%r299, %r292, %r293;
	or.b32  	%r300, %r299, 96;
	setp.ge.s32 	%p133, %r300, %r109;
	@%p133 bra 	$L__BB6_246;
	st.global.f32 	[%rd6+768], %f520;
	st.global.f32 	[%rd6+772], %f519;
$L__BB6_246:
	setp.ge.s32 	%p134, %r105, %r109;
	@%p134 bra 	$L__BB6_248;
	st.global.f32 	[%rd6+1024], %f522;
	st.global.f32 	[%rd6+1028], %f521;
$L__BB6_248:
	setp.ge.s32 	%p135, %r106, %r109;
	@%p135 bra 	$L__BB6_250;
	st.global.f32 	[%rd6+1280], %f524;
	st.global.f32 	[%rd6+1284], %f523;
$L__BB6_250:
	setp.ge.s32 	%p136, %r108, %r109;
	@%p136 bra 	$L__BB6_252;
	st.global.f32 	[%rd6+1536], %f526;
	st.global.f32 	[%rd6+1540], %f525;
$L__BB6_252:
	setp.ge.s32 	%p137, %r107, %r109;
	@%p137 bra 	$L__BB6_272;
	st.global.f32 	[%rd6+1792], %f528;
	st.global.f32 	[%rd6+1796], %f527;
	bra.uni 	$L__BB6_272;
$L__BB6_254:
	st.shared.v2.f32 	[%r65], {%f824, %f823};
	st.shared.v2.f32 	[%r66+8], {%f914, %f913};
	st.shared.v2.f32 	[%r67+16], {%f774, %f773};
	st.shared.v2.f32 	[%r68+24], {%f778, %f777};
	st.shared.v2.f32 	[%r69+32], {%f782, %f781};
	st.shared.v2.f32 	[%r70+40], {%f786, %f785};
	st.shared.v2.f32 	[%r71+48], {%f790, %f789};
	st.shared.v2.f32 	[%r72+56], {%f902, %f901};
	bar.warp.sync 	-1;
	ld.shared.v2.f32 	{%f530, %f529}, [%r57];
	ld.shared.v2.f32 	{%f532, %f531}, [%r58+256];
	ld.shared.v2.f32 	{%f534, %f533}, [%r59+512];
	ld.shared.v2.f32 	{%f536, %f535}, [%r60+768];
	ld.shared.v2.f32 	{%f538, %f537}, [%r61+1024];
	ld.shared.v2.f32 	{%f540, %f539}, [%r62+1280];
	ld.shared.v2.f32 	{%f542, %f541}, [%r63+1536];
	ld.shared.v2.f32 	{%f544, %f543}, [%r64+1792];
	setp.eq.s32 	%p138, %r53, 0;
	@%p138 bra 	$L__BB6_255;
	bra.uni 	$L__BB6_256;
$L__BB6_255:
	st.volatile.shared.u32 	[_ZZN3cub18CUB_300001_SM_10006detail10merge_sort30DeviceMergeSortBlockSortKernelINS2_10policy_hubIN6thrust24THRUST_300001_SM_1000_NS10device_ptrI10DistTargetEEE9Policy600ES9_PNS0_8NullTypeES9_SD_mN4cuda3std3__44lessIS8_EES8_SC_EEvbT0_T1_T2_T3_T4_PT6_PT7_T5_NS1_7vsmem_tEE19static_temp_storage+16896], %r52;
$L__BB6_256:
	ld.param.u64 	%rd42, [_ZN3cub18CUB_300001_SM_10006detail10merge_sort30DeviceMergeSortBlockSortKernelINS2_10policy_hubIN6thrust24THRUST_300001_SM_1000_NS10device_ptrI10DistTargetEEE9Policy600ES9_PNS0_8NullTypeES9_SD_mN4cuda3std3__44lessIS8_EES8_SC_EEvbT0_T1_T2_T3_T4_PT6_PT7_T5_NS1_7vsmem_tE_param_6];
	bar.sync 	0;
	ld.volatile.shared.u32 	%r110, [_ZZN3cub18CUB_300001_SM_10006detail10merge_sort30DeviceMergeSortBlockSortKernelINS2_10policy_hubIN6thrust24THRUST_300001_SM_1000_NS10device_ptrI10DistTargetEEE9Policy600ES9_PNS0_8NullTypeES9_SD_mN4cuda3std3__44lessIS8_EES8_SC_EEvbT0_T1_T2_T3_T4_PT6_PT7_T5_NS1_7vsmem_tEE19static_temp_storage+16896];
	setp.ge.s32 	%p139, %r54, %r110;
	cvt.u64.u32 	%rd24, %r54;
	mov.u32 	%r301, %ctaid.x;
	mul.wide.u32 	%rd25, %r301, 2048;
	add.s64 	%rd26, %rd25, %rd24;
	cvta.to.global.u64 	%rd27, %rd42;
	shl.b64 	%rd28, %rd26, 3;
	add.s64 	%rd7, %rd27, %rd28;
	@%p139 bra 	$L__BB6_258;
	st.global.f32 	[%rd7], %f530;
	st.global.f32 	[%rd7+4], %f529;
$L__BB6_258:
	setp.ge.s32 	%p140, %r55, %r110;
	@%p140 bra 	$L__BB6_260;
	st.global.f32 	[%rd7+256], %f532;
	st.global.f32 	[%rd7+260], %f531;
$L__BB6_260:
	setp.ge.s32 	%p141, %r56, %r110;
	@%p141 bra 	$L__BB6_262;
	st.global.f32 	[%rd7+512], %f534;
	st.global.f32 	[%rd7+516], %f533;
$L__BB6_262:
	mov.u32 	%r302, %tid.x;
	shl.b32 	%r303, %r302, 3;
	and.b32  	%r304, %r303, 7936;
	and.b32  	%r305, %r302, 31;
	or.b32  	%r306, %r304, %r305;
	or.b32  	%r307, %r306, 96;
	setp.ge.s32 	%p142, %r307, %r110;
	@%p142 bra 	$L__BB6_264;
	st.global.f32 	[%rd7+768], %f536;
	st.global.f32 	[%rd7+772], %f535;
$L__BB6_264:
	setp.ge.s32 	%p143, %r105, %r110;
	@%p143 bra 	$L__BB6_266;
	st.global.f32 	[%rd7+1024], %f538;
	st.global.f32 	[%rd7+1028], %f537;
$L__BB6_266:
	setp.ge.s32 	%p144, %r106, %r110;
	@%p144 bra 	$L__BB6_268;
	st.global.f32 	[%rd7+1280], %f540;
	st.global.f32 	[%rd7+1284], %f539;
$L__BB6_268:
	setp.ge.s32 	%p145, %r108, %r110;
	@%p145 bra 	$L__BB6_270;
	st.global.f32 	[%rd7+1536], %f542;
	st.global.f32 	[%rd7+1540], %f541;
$L__BB6_270:
	setp.ge.s32 	%p146, %r107, %r110;
	@%p146 bra 	$L__BB6_272;
	st.global.f32 	[%rd7+1792], %f544;
	st.global.f32 	[%rd7+1796], %f543;
$L__BB6_272:
	ret;

}
	// .globl	_ZN3cub18CUB_300001_SM_10006detail10merge_sort30DeviceMergeSortPartitionKernelIN6thrust24THRUST_300001_SM_1000_NS10device_ptrI10DistTargetEEmN4cuda3std3__44lessIS7_EES7_EEvbT_PT2_T0_SH_PSH_T1_SH_i
.visible .entry _ZN3cub18CUB_300001_SM_10006detail10merge_sort30DeviceMergeSortPartitionKernelIN6thrust24THRUST_300001_SM_1000_NS10device_ptrI10DistTargetEEmN4cuda3std3__44lessIS7_EES7_EEvbT_PT2_T0_SH_PSH_T1_SH_i(
	.param .u8 _ZN3cub18CUB_300001_SM_10006detail10merge_sort30DeviceMergeSortPartitionKernelIN6thrust24THRUST_300001_SM_1000_NS10device_ptrI10DistTargetEEmN4cuda3std3__44lessIS7_EES7_EEvbT_PT2_T0_SH_PSH_T1_SH_i_param_0,
	.param .align 8 .b8 _ZN3cub18CUB_300001_SM_10006detail10merge_sort30DeviceMergeSortPartitionKernelIN6thrust24THRUST_300001_SM_1000_NS10device_ptrI10DistTargetEEmN4cuda3std3__44lessIS7_EES7_EEvbT_PT2_T0_SH_PSH_T1_SH_i_param_1[8],
	.param .u64 .ptr .align 1 _ZN3cub18CUB_300001_SM_10006detail10merge_sort30DeviceMergeSortPartitionKernelIN6thrust24THRUST_300001_SM_1000_NS10device_ptrI10DistTargetEEmN4cuda3std3__44lessIS7_EES7_EEvbT_PT2_T0_SH_PSH_T1_SH_i_param_2,
	.param .u64 _ZN3cub18CUB_300001_SM_10006detail10merge_sort30DeviceMergeSortPartitionKernelIN6thrust24THRUST_300001_SM_1000_NS10device_ptrI10DistTargetEEmN4cuda3std3__44lessIS7_EES7_EEvbT_PT2_T0_SH_PSH_T1_SH_i_param_3,
	.param .u64 _ZN3cub18CUB_300001_SM_10006detail10merge_sort30DeviceMergeSortPartitionKernelIN6thrust24THRUST_300001_SM_1000_NS10device_ptrI10DistTargetEEmN4cuda3std3__44lessIS7_EES7_EEvbT_PT2_T0_SH_PSH_T1_SH_i_param_4,
	.param .u64 .ptr .align 1 _ZN3cub18CUB_300001_SM_10006detail10merge_sort30DeviceMergeSortPartitionKernelIN6thrust24THRUST_300001_SM_1000_NS10device_ptrI10DistTargetEEmN4cuda3std3__44lessIS7_EES7_EEvbT_PT2_T0_SH_PSH_T1_SH_i_param_5,
	.param .align 1 .b8 _ZN3cub18CUB_300001_SM_10006detail10merge_sort30DeviceMergeSortPartitionKernelIN6thrust24THRUST_300001_SM_1000_NS10device_ptrI10DistTargetEEmN4cuda3std3__44lessIS7_EES7_EEvbT_PT2_T0_SH_PSH_T1_SH_i_param_6[1],
	.param .u64 _ZN3cub18CUB_300001_SM_10006detail10merge_sort30DeviceMergeSortPartitionKernelIN6thrust24THRUST_300001_SM_1000_NS10device_ptrI10DistTargetEEmN4cuda3std3__44lessIS7_EES7_EEvbT_PT2_T0_SH_PSH_T1_SH_i_param_7,
	.param .u32 _ZN3cub18CUB_300001_SM_10006detail10merge_sort30DeviceMergeSortPartitionKernelIN6thrust24THRUST_300001_SM_1000_NS10device_ptrI10DistTargetEEmN4cuda3std3__44lessIS7_EES7_EEvbT_PT2_T0_SH_PSH_T1_SH_i_param_8
)
{
	.reg .pred 	%p<10>;
	.reg .b16 	%rs<2>;
	.reg .b32 	%r<6>;
	.reg .b32 	%f<5>;
	.reg .b64 	%rd<86>;

	ld.param.u64 	%rd27, [_ZN3cub18CUB_300001_SM_10006detail10merge_sort30DeviceMergeSortPartitionKernelIN6thrust24THRUST_300001_SM_1000_NS10device_ptrI10DistTargetEEmN4cuda3std3__44lessIS7_EES7_EEvbT_PT2_T0_SH_PSH_T1_SH_i_param_1];
	ld.param.s8 	%rs1, [_ZN3cub18CUB_300001_SM_10006detail10merge_sort30DeviceMergeSortPartitionKernelIN6thrust24THRUST_300001_SM_1000_NS10device_ptrI10DistTargetEEmN4cuda3std3__44lessIS7_EES7_EEvbT_PT2_T0_SH_PSH_T1_SH_i_param_0];
	ld.param.u64 	%rd28, [_ZN3cub18CUB_300001_SM_10006detail10merge_sort30DeviceMergeSortPartitionKernelIN6thrust24THRUST_300001_SM_1000_NS10device_ptrI10DistTargetEEmN4cuda3std3__44lessIS7_EES7_EEvbT_PT2_T0_SH_PSH_T1_SH_i_param_2];
	ld.param.u64 	%rd29, [_ZN3cub18CUB_300001_SM_10006detail10merge_sort30DeviceMergeSortPartitionKernelIN6thrust24THRUST_300001_SM_1000_NS10device_ptrI10DistTargetEEmN4cuda3std3__44lessIS7_EES7_EEvbT_PT2_T0_SH_PSH_T1_SH_i_param_3];
	ld.param.u64 	%rd30, [_ZN3cub18CUB_300001_SM_10006detail10merge_sort30DeviceMergeSortPartitionKernelIN6thrust24THRUST_300001_SM_1000_NS10device_ptrI10DistTargetEEmN4cuda3std3__44lessIS7_EES7_EEvbT_PT2_T0_SH_PSH_T1_SH_i_param_4];
	ld.param.u64 	%rd32, [_ZN3cub18CUB_300001_SM_10006detail10merge_sort30DeviceMergeSortPartitionKernelIN6thrust24THRUST_300001_SM_1000_NS10device_ptrI10DistTargetEEmN4cuda3std3__44lessIS7_EES7_EEvbT_PT2_T0_SH_PSH_T1_SH_i_param_5];
	ld.param.u64 	%rd31, [_ZN3cub18CUB_300001_SM_10006detail10merge_sort30DeviceMergeSortPartitionKernelIN6thrust24THRUST_300001_SM_1000_NS10device_ptrI10DistTargetEEmN4cuda3std3__44lessIS7_EES7_EEvbT_PT2_T0_SH_PSH_T1_SH_i_param_7];
	ld.param.u32 	%r1, [_ZN3cub18CUB_300001_SM_10006detail10merge_sort30DeviceMergeSortPartitionKernelIN6thrust24THRUST_300001_SM_1000_NS10device_ptrI10DistTargetEEmN4cuda3std3__44lessIS7_EES7_EEvbT_PT2_T0_SH_PSH_T1_SH_i_param_8];
	cvta.to.global.u64 	%rd1, %rd32;
	mov.u32 	%r2, %ntid.x;
	mov.u32 	%r3, %ctaid.x;
	mov.u32 	%r4, %tid.x;
	mad.lo.s32 	%r5, %r2, %r3, %r4;
	cvt.u64.u32 	%rd2, %r5;
	setp.le.u64 	%p1, %rd30, %rd2;
	@%p1 bra 	$L__BB7_11;
	shr.u64 	%rd33, %rd31, 1;
	add.s64 	%rd4, %rd31, 4294967295;
	neg.s64 	%rd34, %rd31;
	and.b64  	%rd35, %rd34, %rd2;
	cvt.s64.s32 	%rd5, %r1;
	mul.lo.s64 	%rd36, %rd35, %rd5;
	mul.lo.s64 	%rd37, %rd33, %rd5;
	min.u64 	%rd6, %rd36, %rd29;
	not.b64 	%rd38, %rd36;
	min.u64 	%rd39, %rd37, %rd38;
	add.s64 	%rd40, %rd39, %rd36;
	min.u64 	%rd7, %rd40, %rd29;
	not.b64 	%rd41, %rd7;
	min.u64 	%rd42, %rd37, %rd41;
	add.s64 	%rd43, %rd42, %rd7;
	min.u64 	%rd8, %rd43, %rd29;
	// begin inline asm
	griddepcontrol.wait;
	// end inline asm
	add.s64 	%rd44, %rd2, 1;
	setp.ne.s64 	%p2, %rd44, %rd30;
	@%p2 bra 	$L__BB7_3;
	shl.b64 	%rd79, %rd2, 3;
	add.s64 	%rd80, %rd1, %rd79;
	st.global.u64 	[%rd80], %rd7;
	bra.uni 	$L__BB7_11;
$L__BB7_3:
	sub.s64 	%rd45, %rd8, %rd6;
	and.b64  	%rd46, %rd4, %rd2;
	mul.lo.s64 	%rd47, %rd46, %rd5;
	min.u64 	%rd9, %rd47, %rd45;
	setp.eq.s16 	%p3, %rs1, 0;
	@%p3 bra 	$L__BB7_7;
	sub.s64 	%rd48, %rd7, %rd6;
	sub.s64 	%rd49, %rd8, %rd7;
	max.u64 	%rd50, %rd9, %rd49;
	sub.s64 	%rd85, %rd50, %rd49;
	min.u64 	%rd81, %rd48, %rd9;
	setp.ge.u64 	%p4, %rd85, %rd81;
	@%p4 bra 	$L__BB7_10;
	cvta.to.global.u64 	%rd12, %rd27;
	add.s64 	%rd13, %rd9, %rd7;
$L__BB7_6:
	sub.s64 	%rd51, %rd81, %rd85;
	shr.u64 	%rd52, %rd51, 1;
	add.s64 	%rd53, %rd52, %rd85;
	add.s64 	%rd54, %rd53, %rd6;
	shl.b64 	%rd55, %rd54, 3;
	add.s64 	%rd56, %rd12, %rd55;
	ld.global.f32 	%f1, [%rd56];
	not.b64 	%rd57, %rd53;
	add.s64 	%rd58, %rd13, %rd57;
	shl.b64 	%rd59, %rd58, 3;
	add.s64 	%rd60, %rd12, %rd59;
	ld.global.f32 	%f2, [%rd60];
	setp.geu.f32 	%p5, %f2, %f1;
	add.s64 	%rd61, %rd53, 1;
	selp.b64 	%rd85, %rd61, %rd85, %p5;
	selp.b64 	%rd81, %rd81, %rd53, %p5;
	setp.lt.u64 	%p6, %rd85, %rd81;
	@%p6 bra 	$L__BB7_6;
	bra.uni 	$L__BB7_10;
$L__BB7_7:
	sub.s64 	%rd62, %rd7, %rd6;
	sub.s64 	%rd63, %rd8, %rd7;
	max.u64 	%rd64, %rd9, %rd63;
	sub.s64 	%rd85, %rd64, %rd63;
	min.u64 	%rd83, %rd62, %rd9;
	setp.ge.u64 	%p7, %rd85, %rd83;
	@%p7 bra 	$L__BB7_10;
	cvta.to.global.u64 	%rd20, %rd28;
	add.s64 	%rd21, %rd9, %rd7;
$L__BB7_9:
	sub.s64 	%rd65, %rd83, %rd85;
	shr.u64 	%rd66, %rd65, 1;
	add.s64 	%rd67, %rd66, %rd85;
	add.s64 	%rd68, %rd67, %rd6;
	shl.b64 	%rd69, %rd68, 3;
	add.s64 	%rd70, %rd20, %rd69;
	ld.global.f32 	%f3, [%rd70];
	not.b64 	%rd71, %rd67;
	add.s64 	%rd72, %rd21, %rd71;
	shl.b64 	%rd73, %rd72, 3;
	add.s64 	%rd74, %rd20, %rd73;
	ld.global.f32 	%f4, [%rd74];
	setp.geu.f32 	%p8, %f4, %f3;
	add.s64 	%rd75, %rd67, 1;
	selp.b64 	%rd85, %rd75, %rd85, %p8;
	selp.b64 	%rd83, %rd83, %rd67, %p8;
	setp.lt.u64 	%p9, %rd85, %rd83;
	@%p9 bra 	$L__BB7_9;
$L__BB7_10:
	add.s64 	%rd76, %rd85, %rd6;
	shl.b64 	%rd77, %rd2, 3;
	add.s64 	%rd78, %rd1, %rd77;
	st.global.u64 	[%rd78], %rd76;
$L__BB7_11:
	ret;

}
	// .globl	_ZN3cub18CUB_300001_SM_10006detail10merge_sort26DeviceMergeSortMergeKernelINS2_10policy_hubIN6thrust24THRUST_300001_SM_1000_NS10device_ptrI10DistTargetEEE9Policy600ES9_PNS0_8NullTypeES9_SD_mN4cuda3std3__44lessIS8_EES8_SC_EEvbT2_T3_T4_PT6_PT7_T5_PSL_SL_NS1_7vsmem_tE
.visible .entry _ZN3cub18CUB_300001_SM_10006detail10merge_sort26DeviceMergeSortMergeKernelINS2_10policy_hubIN6thrust24THRUST_300001_SM_1000_NS10device_ptrI10DistTargetEEE9Policy600ES9_PNS0_8NullTypeES9_SD_mN4cuda3std3__44lessIS8_EES8_SC_EEvbT2_T3_T4_PT6_PT7_T5_PSL_SL_NS1_7vsmem_tE(
	.param .u8 _ZN3cub18CUB_300001_SM_10006detail10merge_sort26DeviceMergeSortMergeKernelINS2_10policy_hubIN6thrust24THRUST_300001_SM_1000_NS10device_ptrI10DistTargetEEE9Policy600ES9_PNS0_8NullTypeES9_SD_mN4cuda3std3__44lessIS8_EES8_SC_EEvbT2_T3_T4_PT6_PT7_T5_PSL_SL_NS1_7vsmem_tE_param_0,
	.param .align 8 .b8 _ZN3cub18CUB_300001_SM_10006detail10merge_sort26DeviceMergeSortMergeKernelINS2_10policy_hubIN6thrust24THRUST_300001_SM_1000_NS10device_ptrI10DistTargetEEE9Policy600ES9_PNS0_8NullTypeES9_SD_mN4cuda3std3__44lessIS8_EES8_SC_EEvbT2_T3_T4_PT6_PT7_T5_PSL_SL_NS1_7vsmem_tE_param_1[8],
	.param .u64 .ptr .align 1 _ZN3cub18CUB_300001_SM_10006detail10merge_sort26DeviceMergeSortMergeKernelINS2_10policy_hubIN6thrust24THRUST_300001_SM_1000_NS10device_ptrI10DistTargetEEE9Policy600ES9_PNS0_8NullTypeES9_SD_mN4cuda3std3__44lessIS8_EES8_SC_EEvbT2_T3_T4_PT6_PT7_T5_PSL_SL_NS1_7vsmem_tE_param_2,
	.param .u64 _ZN3cub18CUB_300001_SM_10006detail10merge_sort26DeviceMergeSortMergeKernelINS2_10policy_hubIN6thrust24THRUST_300001_SM_1000_NS10device_ptrI10DistTargetEEE9Policy600ES9_PNS0_8NullTypeES9_SD_mN4cuda3std3__44lessIS8_EES8_SC_EEvbT2_T3_T4_PT6_PT7_T5_PSL_SL_NS1_7vsmem_tE_param_3,
	.param .u64 .ptr .align 1 _ZN3cub18CUB_300001_SM_10006detail10merge_sort26DeviceMergeSortMergeKernelINS2_10policy_hubIN6thrust24THRUST_300001_SM_1000_NS10device_ptrI10DistTargetEEE9Policy600ES9_PNS0_8NullTypeES9_SD_mN4cuda3std3__44lessIS8_EES8_SC_EEvbT2_T3_T4_PT6_PT7_T5_PSL_SL_NS1_7vsmem_tE_param_4,
	.param .u64 .ptr .align 1 _ZN3cub18CUB_300001_SM_10006detail10merge_sort26DeviceMergeSortMergeKernelINS2_10policy_hubIN6thrust24THRUST_300001_SM_1000_NS10device_ptrI10DistTargetEEE9Policy600ES9_PNS0_8NullTypeES9_SD_mN4cuda3std3__44lessIS8_EES8_SC_EEvbT2_T3_T4_PT6_PT7_T5_PSL_SL_NS1_7vsmem_tE_param_5,
	.param .align 1 .b8 _ZN3cub18CUB_300001_SM_10006detail10merge_sort26DeviceMergeSortMergeKernelINS2_10policy_hubIN6thrust24THRUST_300001_SM_1000_NS10device_ptrI10DistTargetEEE9Policy600ES9_PNS0_8NullTypeES9_SD_mN4cuda3std3__44lessIS8_EES8_SC_EEvbT2_T3_T4_PT6_PT7_T5_PSL_SL_NS1_7vsmem_tE_param_6[1],
	.param .u64 .ptr .align 1 _ZN3cub18CUB_300001_SM_10006detail10merge_sort26DeviceMergeSortMergeKernelINS2_10policy_hubIN6thrust24THRUST_300001_SM_1000_NS10device_ptrI10DistTargetEEE9Policy600ES9_PNS0_8NullTypeES9_SD_mN4cuda3std3__44lessIS8_EES8_SC_EEvbT2_T3_T4_PT6_PT7_T5_PSL_SL_NS1_7vsmem_tE_param_7,
	.param .u64 _ZN3cub18CUB_300001_SM_10006detail10merge_sort26DeviceMergeSortMergeKernelINS2_10policy_hubIN6thrust24THRUST_300001_SM_1000_NS10device_ptrI10DistTargetEEE9Policy600ES9_PNS0_8NullTypeES9_SD_mN4cuda3std3__44lessIS8_EES8_SC_EEvbT2_T3_T4_PT6_PT7_T5_PSL_SL_NS1_7vsmem_tE_param_8,
	.param .align 8 .b8 _ZN3cub18CUB_300001_SM_10006detail10merge_sort26DeviceMergeSortMergeKernelINS2_10policy_hubIN6thrust24THRUST_300001_SM_1000_NS10device_ptrI10DistTargetEEE9Policy600ES9_PNS0_8NullTypeES9_SD_mN4cuda3std3__44lessIS8_EES8_SC_EEvbT2_T3_T4_PT6_PT7_T5_PSL_SL_NS1_7vsmem_tE_param_9[8]
)
.maxntid 256
{
	.reg .pred 	%p<210>;
	.reg .b16 	%rs<6>;
	.reg .b32 	%r<474>;
	.reg .b32 	%f<597>;
	.reg .b64 	%rd<130>;
	// demoted variable
	.shared .align 16 .b8 _ZZN3cub18CUB_300001_SM_10006detail10merge_sort26DeviceMergeSortMergeKernelINS2_10policy_hubIN6thrust24THRUST_300001_SM_1000_NS10device_ptrI10DistTargetEEE9Policy600ES9_PNS0_8NullTypeES9_SD_mN4cuda3std3__44lessIS8_EES8_SC_EEvbT2_T3_T4_PT6_PT7_T5_PSL_SL_NS1_7vsmem_tEE19static_temp_storage[16912];
	ld.param.u64 	%rd26, [_ZN3cub18CUB_300001_SM_10006detail10merge_sort26DeviceMergeSortMergeKernelINS2_10policy_hubIN6thrust24THRUST_300001_SM_1000_NS10device_ptrI10DistTargetEEE9Policy600ES9_PNS0_8NullTypeES9_SD_mN4cuda3std3__44lessIS8_EES8_SC_EEvbT2_T3_T4_PT6_PT7_T5_PSL_SL_NS1_7vsmem_tE_param_1];
	ld.param.u64 	%rd27, [_ZN3cub18CUB_300001_SM_10006detail10merge_sort26DeviceMergeSortMergeKernelINS2_10policy_hubIN6thrust24THRUST_300001_SM_1000_NS10device_ptrI10DistTargetEEE9Policy600ES9_PNS0_8NullTypeES9_SD_mN4cuda3std3__44lessIS8_EES8_SC_EEvbT2_T3_T4_PT6_PT7_T5_PSL_SL_NS1_7vsmem_tE_param_4];
	cvta.to.global.u64 	%rd1, %rd27;
	cvta.to.global.u64 	%rd2, %rd26;
	mov.u32 	%r84, %ctaid.x;
	mov.u32 	%r85, %nctaid.x;
	cvt.u64.u32 	%rd3, %r84;
	mul.wide.u32 	%rd4, %r84, 2048;
	mov.u32 	%r1, %tid.x;
	add.s32 	%r86, %r85, -1;
	setp.ge.u32 	%p33, %r84, %r86;
	@%p33 bra 	$L__BB8_92;
	ld.param.u64 	%rd129, [_ZN3cub18CUB_300001_SM_10006detail10merge_sort26DeviceMergeSortMergeKernelINS2_10policy_hubIN6thrust24THRUST_300001_SM_1000_NS10device_ptrI10DistTargetEEE9Policy600ES9_PNS0_8NullTypeES9_SD_mN4cuda3std3__44lessIS8_EES8_SC_EEvbT2_T3_T4_PT6_PT7_T5_PSL_SL_NS1_7vsmem_tE_param_8];
	ld.param.u64 	%rd127, [_ZN3cub18CUB_300001_SM_10006detail10merge_sort26DeviceMergeSortMergeKernelINS2_10policy_hubIN6thrust24THRUST_300001_SM_1000_NS10device_ptrI10DistTargetEEE9Policy600ES9_PNS0_8NullTypeES9_SD_mN4cuda3std3__44lessIS8_EES8_SC_EEvbT2_T3_T4_PT6_PT7_T5_PSL_SL_NS1_7vsmem_tE_param_7];
	ld.param.u64 	%rd125, [_ZN3cub18CUB_300001_SM_10006detail10merge_sort26DeviceMergeSortMergeKernelINS2_10policy_hubIN6thrust24THRUST_300001_SM_1000_NS10device_ptrI10DistTargetEEE9Policy600ES9_PNS0_8NullTypeES9_SD_mN4cuda3std3__44lessIS8_EES8_SC_EEvbT2_T3_T4_PT6_PT7_T5_PSL_SL_NS1_7vsmem_tE_param_3];
	ld.param.s8 	%rs4, [_ZN3cub18CUB_300001_SM_10006detail10merge_sort26DeviceMergeSortMergeKernelINS2_10policy_hubIN6thrust24THRUST_300001_SM_1000_NS10device_ptrI10DistTargetEEE9Policy600ES9_PNS0_8NullTypeES9_SD_mN4cuda3std3__44lessIS8_EES8_SC_EEvbT2_T3_T4_PT6_PT7_T5_PSL_SL_NS1_7vsmem_tE_param_0];
	cvta.to.global.u64 	%rd75, %rd127;
	shl.b64 	%rd76, %rd3, 3;
	add.s64 	%rd77, %rd75, %rd76;
	ld.global.u64 	%rd5, [%rd77];
	ld.global.u64 	%rd78, [%rd77+8];
	neg.s64 	%rd79, %rd129;
	and.b64  	%rd80, %rd79, %rd3;
	shl.b64 	%rd6, %rd80, 11;
	shl.b64 	%rd81, %rd129, 10;
	and.b64  	%rd7, %rd81, -2048;
	sub.s64 	%rd82, %rd3, %rd80;
	shl.b64 	%rd83, %rd82, 11;
	sub.s64 	%rd84, %rd5, %rd6;
	sub.s64 	%rd85, %rd78, %rd6;
	sub.s64 	%rd86, %rd125, %rd6;
	max.u64 	%rd87, %rd86, %rd7;
	sub.s64 	%rd88, %rd87, %rd7;
	sub.s64 	%rd89, %rd83, %rd84;
	min.u64 	%rd8, %rd89, %rd88;
	setp.eq.s64 	%p131, %rd82, -1;
	selp.b64 	%rd90, 2047, 2048, %p131;
	add.s64 	%rd91, %rd90, %rd83;
	sub.s64 	%rd92, %rd91, %rd85;
	or.b64  	%rd93, %rd79, %rd3;
	setp.eq.s64 	%p132, %rd93, -1;
	min.u64 	%rd94, %rd7, %rd86;
	selp.b64 	%rd95, %rd94, %rd85, %p132;
	selp.b64 	%rd96, %rd7, %rd92, %p132;
	min.u64 	%rd97, %rd96, %rd88;
	cvt.u32.u64 	%r276, %rd84;
	cvt.u32.u64 	%r277, %rd95;
	sub.s32 	%r2, %r277, %r276;
	cvt.u32.u64 	%r278, %rd97;
	cvt.u32.u64 	%r279, %rd8;
	sub.s32 	%r3, %r278, %r279;
	// begin inline asm
	griddepcontrol.wait;
	// end inline asm
	setp.eq.s16 	%p133, %rs4, 0;
	@%p133 bra 	$L__BB8_26;
	add.s64 	%rd98, %rd6, %rd7;
	add.s64 	%rd99, %rd98, %rd8;
	setp.ge.s32 	%p134, %r1, %r2;
	cvt.u64.u32 	%rd100, %r1;
	add.s64 	%rd101, %rd5, %rd100;
	shl.b64 	%rd102, %rd101, 3;
	add.s64 	%rd9, %rd2, %rd102;
	sub.s32 	%r280, %r1, %r2;
	cvt.s64.s32 	%rd103, %r280;
	add.s64 	%rd104, %rd99, %rd103;
	shl.b64 	%rd105, %rd104, 3;
	add.s64 	%rd10, %rd2, %rd105;
	@%p134 bra 	$L__BB8_4;
	ld.global.f32 	%f496, [%rd9];
	ld.global.f32 	%f495, [%rd9+4];
	bra.uni 	$L__BB8_5;
$L__BB8_4:
	ld.global.f32 	%f496, [%rd10];
	ld.global.f32 	%f495, [%rd10+4];
$L__BB8_5:
	add.s32 	%r281, %r1, 256;
	setp.lt.s32 	%p135, %r281, %r2;
	@%p135 bra 	$L__BB8_7;
	ld.global.f32 	%f494, [%rd10+2048];
	ld.global.f32 	%f493, [%rd10+2052];
	bra.uni 	$L__BB8_8;
$L__BB8_7:
	ld.global.f32 	%f494, [%rd9+2048];
	ld.global.f32 	%f493, [%rd9+2052];
$L__BB8_8:
	add.s32 	%r282, %r1, 512;
	setp.lt.s32 	%p136, %r282, %r2;
	@%p136 bra 	$L__BB8_10;
	ld.global.f32 	%f492, [%rd10+4096];
	ld.global.f32 	%f491, [%rd10+4100];
	bra.uni 	$L__BB8_11;
$L__BB8_10:
	ld.global.f32 	%f492, [%rd9+4096];
	ld.global.f32 	%f491, [%rd9+4100];
$L__BB8_11:
	add.s32 	%r283, %r1, 768;
	setp.lt.s32 	%p137, %r283, %r2;
	@%p137 bra 	$L__BB8_13;
	ld.global.f32 	%f490, [%rd10+6144];
	ld.global.f32 	%f489, [%rd10+6148];
	bra.uni 	$L__BB8_14;
$L__BB8_13:
	ld.global.f32 	%f490, [%rd9+6144];
	ld.global.f32 	%f489, [%rd9+6148];
$L__BB8_14:
	or.b32  	%r284, %r1, 1024;
	setp.lt.s32 	%p138, %r284, %r2;
	@%p138 bra 	$L__BB8_16;
	ld.global.f32 	%f488, [%rd10+8192];
	ld.global.f32 	%f487, [%rd10+8196];
	bra.uni 	$L__BB8_17;
$L__BB8_16:
	ld.global.f32 	%f488, [%rd9+8192];
	ld.global.f32 	%f487, [%rd9+8196];
$L__BB8_17:
	add.s32 	%r285, %r1, 1280;
	setp.lt.s32 	%p139, %r285, %r2;
	@%p139 bra 	$L__BB8_19;
	ld.global.f32 	%f486, [%rd10+10240];
	ld.global.f32 	%f485, [%rd10+10244];
	bra.uni 	$L__BB8_20;
$L__BB8_19:
	ld.global.f32 	%f486, [%rd9+10240];
	ld.global.f32 	%f485, [%rd9+10244];
$L__BB8_20:
	add.s32 	%r286, %r1, 1536;
	setp.lt.s32 	%p140, %r286, %r2;
	@%p140 bra 	$L__BB8_22;
	ld.global.f32 	%f484, [%rd10+12288];
	ld.global.f32 	%f483, [%rd10+12292];
	bra.uni 	$L__BB8_23;
$L__BB8_22:
	ld.global.f32 	%f484, [%rd9+12288];
	ld.global.f32 	%f483, [%rd9+12292];
$L__BB8_23:
	add.s32 	%r287, %r1, 1792;
	setp.lt.s32 	%p141, %r287, %r2;
	@%p141 bra 	$L__BB8_25;
	ld.global.f32 	%f482, [%rd10+14336];
	ld.global.f32 	%f481, [%rd10+14340];
	bra.uni 	$L__BB8_50;
$L__BB8_25:
	ld.global.f32 	%f482, [%rd9+14336];
	ld.global.f32 	%f481, [%rd9+14340];
	bra.uni 	$L__BB8_50;
$L__BB8_26:
	add.s64 	%rd106, %rd6, %rd7;
	add.s64 	%rd107, %rd106, %rd8;
	setp.ge.s32 	%p142, %r1, %r2;
	cvt.u64.u32 	%rd108, %r1;
	add.s64 	%rd109, %rd5, %rd108;
	shl.b64 	%rd110, %rd109, 3;
	add.s64 	%rd11, %rd1, %rd110;
	sub.s32 	%r288, %r1, %r2;
	cvt.s64.s32 	%rd111, %r288;
	add.s64 	%rd112, %rd107, %rd111;
	shl.b64 	%rd113, %rd112, 3;
	add.s64 	%rd12, %rd1, %rd113;
	@%p142 bra 	$L__BB8_28;
	ld.global.f32 	%f496, [%rd11];
	ld.global.f32 	%f495, [%rd11+4];
	bra.uni 	$L__BB8_29;
$L__BB8_28:
	ld.global.f32 	%f496, [%rd12];
	ld.global.f32 	%f495, [%rd12+4];
$L__BB8_29:
	add.s32 	%r289, %r1, 256;
	setp.lt.s32 	%p143, %r289, %r2;
	@%p143 bra 	$L__BB8_31;
	ld.global.f32 	%f494, [%rd12+2048];
	ld.global.f32 	%f493, [%rd12+2052];
	bra.uni 	$L__BB8_32;
$L__BB8_31:
	ld.global.f32 	%f494, [%rd11+2048];
	ld.global.f32 	%f493, [%rd11+2052];
$L__BB8_32:
	add.s32 	%r290, %r1, 512;
	setp.lt.s32 	%p144, %r290, %r2;
	@%p144 bra 	$L__BB8_34;
	ld.global.f32 	%f492, [%rd12+4096];
	ld.global.f32 	%f491, [%rd12+4100];
	bra.uni 	$L__BB8_35;
$L__BB8_34:
	ld.global.f32 	%f492, [%rd11+4096];
	ld.global.f32 	%f491, [%rd11+4100];
$L__BB8_35:
	add.s32 	%r291, %r1, 768;
	setp.lt.s32 	%p145, %r291, %r2;
	@%p145 bra 	$L__BB8_37;
	ld.global.f32 	%f490, [%rd12+6144];
	ld.global.f32 	%f489, [%rd12+6148];
	bra.uni 	$L__BB8_38;
$L__BB8_37:
	ld.global.f32 	%f490, [%rd11+6144];
	ld.global.f32 	%f489, [%rd11+6148];
$L__BB8_38:
	or.b32  	%r292, %r1, 1024;
	setp.lt.s32 	%p146, %r292, %r2;
	@%p146 bra 	$L__BB8_40;
	ld.global.f32 	%f488, [%rd12+8192];
	ld.global.f32 	%f487, [%rd12+8196];
	bra.uni 	$L__BB8_41;
$L__BB8_40:
	ld.global.f32 	%f488, [%rd11+8192];
	ld.global.f32 	%f487, [%rd11+8196];
$L__BB8_41:
	add.s32 	%r293, %r1, 1280;
	setp.lt.s32 	%p147, %r293, %r2;
	@%p147 bra 	$L__BB8_43;
	ld.global.f32 	%f486, [%rd12+10240];
	ld.global.f32 	%f485, [%rd12+10244];
	bra.uni 	$L__BB8_44;
$L__BB8_43:
	ld.global.f32 	%f486, [%rd11+10240];
	ld.global.f32 	%f485, [%rd11+10244];
$L__BB8_44:
	add.s32 	%r294, %r1, 1536;
	setp.lt.s32 	%p148, %r294, %r2;
	@%p148 bra 	$L__BB8_46;
	ld.global.f32 	%f484, [%rd12+12288];
	ld.global.f32 	%f483, [%rd12+12292];
	bra.uni 	$L__BB8_47;
$L__BB8_46:
	ld.global.f32 	%f484, [%rd11+12288];
	ld.global.f32 	%f483, [%rd11+12292];
$L__BB8_47:
	add.s32 	%r295, %r1, 1792;
	setp.lt.s32 	%p149, %r295, %r2;
	@%p149 bra 	$L__BB8_49;
	ld.global.f32 	%f482, [%rd12+14336];
	ld.global.f32 	%f481, [%rd12+14340];
	bra.uni 	$L__BB8_50;
$L__BB8_49:
	ld.global.f32 	%f482, [%rd11+14336];
	ld.global.f32 	%f481, [%rd11+14340];
$L__BB8_50:
	shl.b32 	%r5, %r1, 3;
	mov.u32 	%r296, _ZZN3cub18CUB_300001_SM_10006detail10merge_sort26DeviceMergeSortMergeKernelINS2_10policy_hubIN6thrust24THRUST_300001_SM_1000_NS10device_ptrI10DistTargetEEE9Policy600ES9_PNS0_8NullTypeES9_SD_mN4cuda3std3__44lessIS8_EES8_SC_EEvbT2_T3_T4_PT6_PT7_T5_PSL_SL_NS1_7vsmem_tEE19static_temp_storage;
	add.s32 	%r297, %r296, %r5;
	st.shared.v2.f32 	[%r297], {%f496, %f495};
	st.shared.v2.f32 	[%r297+2048], {%f494, %f493};
	st.shared.v2.f32 	[%r297+4096], {%f492, %f491};
	st.shared.v2.f32 	[%r297+6144], {%f490, %f489};
	st.shared.v2.f32 	[%r297+8192], {%f488, %f487};
	st.shared.v2.f32 	[%r297+10240], {%f486, %f485};
	st.shared.v2.f32 	[%r297+12288], {%f484, %f483};
	st.shared.v2.f32 	[%r297+14336], {%f482, %f481};
	bar.sync 	0;
	// begin inline asm
	griddepcontrol.launch_dependents;
	// end inline asm
	add.s32 	%r4, %r3, %r2;
	min.s32 	%r6, %r5, %r4;
	shl.b32 	%r298, %r2, 3;
	add.s32 	%r7, %r296, %r298;
	setp.lt.s32 	%p150, %r6, %r3;
	sub.s32 	%r299, %r6, %r3;
	selp.b32 	%r470, 0, %r299, %p150;
	min.s32 	%r468, %r6, %r2;
	setp.ge.s32 	%p151, %r470, %r468;
	@%p151 bra 	$L__BB8_52;
$L__BB8_51:
	sub.s32 	%r300, %r468, %r470;
	shr.u32 	%r301, %r300, 31;
	add.s32 	%r302, %r300, %r301;
	shr.s32 	%r303, %r302, 1;
	add.s32 	%r304, %r303, %r470;
	shl.b32 	%r305, %r304, 3;
	add.s32 	%r307, %r296, %r305;
	ld.shared.f32 	%f419, [%r307];
	not.b32 	%r308, %r304;
	add.s32 	%r309, %r6, %r308;
	shl.b32 	%r310, %r309, 3;
	add.s32 	%r311, %r7, %r310;
	ld.shared.f32 	%f420, [%r311];
	setp.geu.f32 	%p152, %f420, %f419;
	add.s32 	%r312, %r304, 1;
	selp.b32 	%r470, %r312, %r470, %p152;
	selp.b32 	%r468, %r468, %r304, %p152;
	setp.lt.s32 	%p153, %r470, %r468;
	@%p153 bra 	$L__BB8_51;
$L__BB8_52:
	sub.s32 	%r313, %r6, %r470;
	add.s32 	%r15, %r313, %r2;
	shl.b32 	%r314, %r313, 3;
	add.s32 	%r16, %r7, %r314;
	ld.shared.v2.f32 	{%f497, %f498}, [%r16];
	shl.b32 	%r315, %r470, 3;
	add.s32 	%r17, %r296, %r315;
	ld.shared.v2.f32 	{%f503, %f504}, [%r17];
	setp.ge.s32 	%p155, %r15, %r4;
	mov.pred 	%p194, 0;
	@%p155 bra 	$L__BB8_54;
	setp.ge.s32 	%p156, %r470, %r2;
	setp.lt.f32 	%p157, %f497, %f503;
	or.pred  	%p194, %p156, %p157;
$L__BB8_54:
	selp.f32 	%f113, %f498, %f504, %p194;
	selp.f32 	%f114, %f497, %f503, %p194;
	selp.u32 	%r317, 1, 0, %p194;
	add.s32 	%r18, %r15, %r317;
	not.pred 	%p158, %p194;
	selp.u32 	%r318, 1, 0, %p158;
	add.s32 	%r19, %r470, %r318;
	@%p158 bra 	$L__BB8_56;
	ld.shared.v2.f32 	{%f497, %f498}, [%r16+8];
	bra.uni 	$L__BB8_57;
$L__BB8_56:
	ld.shared.v2.f32 	{%f503, %f504}, [%r17+8];
$L__BB8_57:
	setp.ge.s32 	%p160, %r18, %r4;
	mov.pred 	%p195, 0;
	@%p160 bra 	$L__BB8_59;
	setp.ge.s32 	%p161, %r19, %r2;
	setp.lt.f32 	%p162, %f497, %f503;
	or.pred  	%p195, %p161, %p162;
$L__BB8_59:
	selp.f32 	%f123, %f498, %f504, %p195;
	selp.f32 	%f124, %f497, %f503, %p195;
	selp.u32 	%r319, 1, 0, %p195;
	add.s32 	%r20, %r18, %r319;
	not.pred 	%p163, %p195;
	selp.u32 	%r320, 1, 0, %p163;
	add.s32 	%r21, %r19, %r320;
	@%p195 bra 	$L__BB8_61;
	shl.b32 	%r321, %r21, 3;
	add.s32 	%r323, %r296, %r321;
	ld.shared.v2.f32 	{%f503, %f504}, [%r323];
	bra.uni 	$L__BB8_62;
$L__BB8_61:
	shl.b32 	%r324, %r20, 3;
	add.s32 	%r326, %r296, %r324;
	ld.shared.v2.f32 	{%f497, %f498}, [%r326];
$L__BB8_62:
	setp.ge.s32 	%p165, %r20, %r4;
	mov.pred 	%p196, 0;
	@%p165 bra 	$L__BB8_64;
	setp.ge.s32 	%p166, %r21, %r2;
	setp.lt.f32 	%p167, %f497, %f503;
	or.pred  	%p196, %p166, %p167;
$L__BB8_64:
	selp.f32 	%f133, %f498, %f504, %p196;
	selp.f32 	%f134, %f497, %f503, %p196;
	selp.u32 	%r327, 1, 0, %p196;
	add.s32 	%r22, %r20, %r327;
	not.pred 	%p168, %p196;
	selp.u32 	%r328, 1, 0, %p168;
	add.s32 	%r23, %r21, %r328;
	@%p196 bra 	$L__BB8_66;
	shl.b32 	%r329, %r23, 3;
	add.s32 	%r331, %r296, %r329;
	ld.shared.v2.f32 	{%f503, %f504}, [%r331];
	bra.uni 	$L__BB8_67;
$L__BB8_66:
	shl.b32 	%r332, %r22, 3;
	add.s32 	%r334, %r296, %r332;
	ld.shared.v2.f32 	{%f497, %f498}, [%r334];
$L__BB8_67:
	setp.ge.s32 	%p170, %r22, %r4;
	mov.pred 	%p197, 0;
	@%p170 bra 	$L__BB8_69;
	setp.ge.s32 	%p171, %r23, %r2;
	setp.lt.f32 	%p172, %f497, %f503;
	or.pred  	%p197, %p171, %p172;
$L__BB8_69:
	selp.f32 	%f143, %f498, %f504, %p197;
	selp.f32 	%f144, %f497, %f503, %p197;
	selp.u32 	%r335, 1, 0, %p197;
	add.s32 	%r24, %r22, %r335;
	not.pred 	%p173, %p197;
	selp.u32 	%r336, 1, 0, %p173;
	add.s32 	%r25, %r23, %r336;
	@%p197 bra 	$L__BB8_71;
	shl.b32 	%r337, %r25, 3;
	add.s32 	%r339, %r296, %r337;
	ld.shared.v2.f32 	{%f503, %f504}, [%r339];
	bra.uni 	$L__BB8_72;
$L__BB8_71:
	shl.b32 	%r340, %r24, 3;
	add.s32 	%r342, %r296, %r340;
	ld.shared.v2.f32 	{%f497, %f498}, [%r342];
$L__BB8_72:
	setp.ge.s32 	%p175, %r24, %r4;
	mov.pred 	%p198, 0;
	@%p175 bra 	$L__BB8_74;
	setp.ge.s32 	%p176, %r25, %r2;
	setp.lt.f32 	%p177, %f497, %f503;
	or.pred  	%p198, %p176, %p177;
$L__BB8_74:
	selp.f32 	%f153, %f498, %f504, %p198;
	selp.f32 	%f154, %f497, %f503, %p198;
	selp.u32 	%r343, 1, 0, %p198;
	add.s32 	%r26, %r24, %r343;
	not.pred 	%p178, %p198;
	selp.u32 	%r344, 1, 0, %p178;
	add.s32 	%r27, %r25, %r344;
	@%p198 bra 	$L__BB8_76;
	shl.b32 	%r345, %r27, 3;
	add.s32 	%r347, %r296, %r345;
	ld.shared.v2.f32 	{%f503, %f504}, [%r347];
	bra.uni 	$L__BB8_77;
$L__BB8_76:
	shl.b32 	%r348, %r26, 3;
	add.s32 	%r350, %r296, %r348;
	ld.shared.v2.f32 	{%f497, %f498}, [%r350];
$L__BB8_77:
	setp.ge.s32 	%p180, %r26, %r4;
	mov.pred 	%p199, 0;
	@%p180 bra 	$L__BB8_79;
	setp.ge.s32 	%p181, %r27, %r2;
	setp.lt.f32 	%p182, %f497, %f503;
	or.pred  	%p199, %p181, %p182;
$L__BB8_79:
	selp.f32 	%f163, %f498, %f504, %p199;
	selp.f32 	%f164, %f497, %f503, %p199;
	selp.u32 	%r351, 1, 0, %p199;
	add.s32 	%r28, %r26, %r351;
	not.pred 	%p183, %p199;
	selp.u32 	%r352, 1, 0, %p183;
	add.s32 	%r29, %r27, %r352;
	@%p199 bra 	$L__BB8_81;
	shl.b32 	%r353, %r29, 3;
	add.s32 	%r355, %r296, %r353;
	ld.shared.v2.f32 	{%f503, %f504}, [%r355];
	bra.uni 	$L__BB8_82;
$L__BB8_81:
	shl.b32 	%r356, %r28, 3;
	add.s32 	%r358, %r296, %r356;
	ld.shared.v2.f32 	{%f497, %f498}, [%r358];
$L__BB8_82:
	setp.ge.s32 	%p185, %r28, %r4;
	mov.pred 	%p200, 0;
	@%p185 bra 	$L__BB8_84;
	setp.ge.s32 	%p186, %r29, %r2;
	setp.lt.f32 	%p187, %f497, %f503;
	or.pred  	%p200, %p186, %p187;
$L__BB8_84:
	selp.f32 	%f173, %f498, %f504, %p200;
	selp.f32 	%f174, %f497, %f503, %p200;
	selp.u32 	%r359, 1, 0, %p200;
	add.s32 	%r30, %r28, %r359;
	not.pred 	%p188, %p200;
	selp.u32 	%r360, 1, 0, %p188;
	add.s32 	%r31, %r29, %r360;
	@%p200 bra 	$L__BB8_86;
	shl.b32 	%r361, %r31, 3;
	mov.u32 	%r362, _ZZN3cub18CUB_300001_SM_10006detail10merge_sort26DeviceMergeSortMergeKernelINS2_10policy_hubIN6thrust24THRUST_300001_SM_1000_NS10device_ptrI10DistTargetEEE9Policy600ES9_PNS0_8NullTypeES9_SD_mN4cuda3std3__44lessIS8_EES8_SC_EEvbT2_T3_T4_PT6_PT7_T5_PSL_SL_NS1_7vsmem_tEE19static_temp_storage;
	add.s32 	%r363, %r362, %r361;
	ld.shared.v2.f32 	{%f503, %f504}, [%r363];
	bra.uni 	$L__BB8_87;
$L__BB8_86:
	shl.b32 	%r364, %r30, 3;
	mov.u32 	%r365, _ZZN3cub18CUB_300001_SM_10006detail10merge_sort26DeviceMergeSortMergeKernelINS2_10policy_hubIN6thrust24THRUST_300001_SM_1000_NS10device_ptrI10DistTargetEEE9Policy600ES9_PNS0_8NullTypeES9_SD_mN4cuda3std3__44lessIS8_EES8_SC_EEvbT2_T3_T4_PT6_PT7_T5_PSL_SL_NS1_7vsmem_tEE19static_temp_storage;
	add.s32 	%r366, %r365, %r364;
	ld.shared.v2.f32 	{%f497, %f498}, [%r366];
$L__BB8_87:
	setp.ge.s32 	%p190, %r30, %r4;
	mov.pred 	%p201, 0;
	@%p190 bra 	$L__BB8_89;
	setp.ge.s32 	%p191, %r31, %r2;
	setp.lt.f32 	%p192, %f497, %f503;
	or.pred  	%p201, %p191, %p192;
$L__BB8_89:
	ld.param.s8 	%rs5, [_ZN3cub18CUB_300001_SM_10006detail10merge_sort26DeviceMergeSortMergeKernelINS2_10policy_hubIN6thrust24THRUST_300001_SM_1000_NS10device_ptrI10DistTargetEEE9Policy600ES9_PNS0_8NullTypeES9_SD_mN4cuda3std3__44lessIS8_EES8_SC_EEvbT2_T3_T4_PT6_PT7_T5_PSL_SL_NS1_7vsmem_tE_param_0];
	setp.eq.s16 	%p193, %rs5, 0;
	selp.f32 	%f183, %f498, %f504, %p201;
	selp.f32 	%f184, %f497, %f503, %p201;
	bar.sync 	0;
	@%p193 bra 	$L__BB8_91;
	// begin inline asm
	mov.u32 %r367, %laneid;
	// end inline asm
	and.b32  	%r368, %r5, 7936;
	shl.b32 	%r369, %r367, 3;
	add.s32 	%r370, %r369, %r368;
	shr.s32 	%r371, %r370, 5;
	add.s32 	%r372, %r371, %r370;
	shl.b32 	%r373, %r372, 3;
	mov.u32 	%r374, _ZZN3cub18CUB_300001_SM_10006detail10merge_sort26DeviceMergeSortMergeKernelINS2_10policy_hubIN6thrust24THRUST_300001_SM_1000_NS10device_ptrI10DistTargetEEE9Policy600ES9_PNS0_8NullTypeES9_SD_mN4cuda3std3__44lessIS8_EES8_SC_EEvbT2_T3_T4_PT6_PT7_T5_PSL_SL_NS1_7vsmem_tEE19static_temp_storage;
	add.s32 	%r375, %r374, %r373;
	st.shared.v2.f32 	[%r375], {%f114, %f113};
	st.shared.v2.f32 	[%r375+8], {%f124, %f123};
	st.shared.v2.f32 	[%r375+16], {%f134, %f133};
	st.shared.v2.f32 	[%r375+24], {%f144, %f143};
	st.shared.v2.f32 	[%r375+32], {%f154, %f153};
	st.shared.v2.f32 	[%r375+40], {%f164, %f163};
	st.shared.v2.f32 	[%r375+48], {%f174, %f173};
	st.shared.v2.f32 	[%r375+56], {%f184, %f183};
	bar.warp.sync 	-1;
	mad.lo.s32 	%r376, %r367, -7, %r370;
	shr.s32 	%r377, %r376, 5;
	add.s32 	%r378, %r377, %r376;
	shl.b32 	%r379, %r378, 3;
	add.s32 	%r380, %r374, %r379;
	ld.shared.v2.f32 	{%f421, %f422}, [%r380];
	add.s32 	%r381, %r376, 32;
	shr.s32 	%r382, %r381, 5;
	add.s32 	%r383, %r382, %r376;
	shl.b32 	%r384, %r383, 3;
	add.s32 	%r385, %r374, %r384;
	ld.shared.v2.f32 	{%f423, %f424}, [%r385+256];
	add.s32 	%r386, %r376, 64;
	shr.s32 	%r387, %r386, 5;
	add.s32 	%r388, %r387, %r376;
	shl.b32 	%r389, %r388, 3;
	add.s32 	%r390, %r374, %r389;
	ld.shared.v2.f32 	{%f425, %f426}, [%r390+512];
	add.s32 	%r391, %r376, 96;
	shr.s32 	%r392, %r391, 5;
	add.s32 	%r393, %r392, %r376;
	shl.b32 	%r394, %r393, 3;
	add.s32 	%r395, %r374, %r394;
	ld.shared.v2.f32 	{%f427, %f428}, [%r395+768];
	add.s32 	%r396, %r376, 128;
	shr.s32 	%r397, %r396, 5;
	add.s32 	%r398, %r397, %r376;
	shl.b32 	%r399, %r398, 3;
	add.s32 	%r400, %r374, %r399;
	ld.shared.v2.f32 	{%f429, %f430}, [%r400+1024];
	add.s32 	%r401, %r376, 160;
	shr.s32 	%r402, %r401, 5;
	add.s32 	%r403, %r402, %r376;
	shl.b32 	%r404, %r403, 3;
	add.s32 	%r405, %r374, %r404;
	ld.shared.v2.f32 	{%f431, %f432}, [%r405+1280];
	add.s32 	%r406, %r376, 192;
	shr.s32 	%r407, %r406, 5;
	add.s32 	%r408, %r407, %r376;
	shl.b32 	%r409, %r408, 3;
	add.s32 	%r410, %r374, %r409;
	ld.shared.v2.f32 	{%f433, %f434}, [%r410+1536];
	add.s32 	%r411, %r376, 224;
	shr.s32 	%r412, %r411, 5;
	add.s32 	%r413, %r412, %r376;
	shl.b32 	%r414, %r413, 3;
	add.s32 	%r415, %r374, %r414;
	ld.shared.v2.f32 	{%f435, %f436}, [%r415+1792];
	and.b32  	%r416, %r1, 31;
	or.b32  	%r417, %r368, %r416;
	cvt.u64.u32 	%rd114, %r417;
	add.s64 	%rd115, %rd4, %rd114;
	shl.b64 	%rd116, %rd115, 3;
	add.s64 	%rd117, %rd1, %rd116;
	st.global.f32 	[%rd117], %f421;
	st.global.f32 	[%rd117+4], %f422;
	st.global.f32 	[%rd117+256], %f423;
	st.global.f32 	[%rd117+260], %f424;
	st.global.f32 	[%rd117+512], %f425;
	st.global.f32 	[%rd117+516], %f426;
	st.global.f32 	[%rd117+768], %f427;
	st.global.f32 	[%rd117+772], %f428;
	st.global.f32 	[%rd117+1024], %f429;
	st.global.f32 	[%rd117+1028], %f430;
	st.global.f32 	[%rd117+1280], %f431;
	st.global.f32 	[%rd117+1284], %f432;
	st.global.f32 	[%rd117+1536], %f433;
	st.global.f32 	[%rd117+1540], %f434;
	st.global.f32 	[%rd117+1792], %f435;
	st.global.f32 	[%rd117+1796], %f436;
	bra.uni 	$L__BB8_233;
$L__BB8_91:
	// begin inline asm
	mov.u32 %r418, %laneid;
	// end inline asm
	and.b32  	%r419, %r5, 7936;
	shl.b32 	%r420, %r418, 3;
	add.s32 	%r421, %r420, %r419;
	shr.s32 	%r422, %r421, 5;
	add.s32 	%r423, %r422, %r421;
	shl.b32 	%r424, %r423, 3;
	mov.u32 	%r425, _ZZN3cub18CUB_300001_SM_10006detail10merge_sort26DeviceMergeSortMergeKernelINS2_10policy_hubIN6thrust24THRUST_300001_SM_1000_NS10device_ptrI10DistTargetEEE9Policy600ES9_PNS0_8NullTypeES9_SD_mN4cuda3std3__44lessIS8_EES8_SC_EEvbT2_T3_T4_PT6_PT7_T5_PSL_SL_NS1_7vsmem_tEE19static_temp_storage;
	add.s32 	%r426, %r425, %r424;
	st.shared.v2.f32 	[%r426], {%f114, %f113};
	st.shared.v2.f32 	[%r426+8], {%f124, %f123};
	st.shared.v2.f32 	[%r426+16], {%f134, %f133};
	st.shared.v2.f32 	[%r426+24], {%f144, %f143};
	st.shared.v2.f32 	[%r426+32], {%f154, %f153};
	st.shared.v2.f32 	[%r426+40], {%f164, %f163};
	st.shared.v2.f32 	[%r426+48], {%f174, %f173};
	st.shared.v2.f32 	[%r426+56], {%f184, %f183};
	bar.warp.sync 	-1;
	mad.lo.s32 	%r427, %r418, -7, %r421;
	shr.s32 	%r428, %r427, 5;
	add.s32 	%r429, %r428, %r427;
	shl.b32 	%r430, %r429, 3;
	add.s32 	%r431, %r425, %r430;
	ld.shared.v2.f32 	{%f437, %f438}, [%r431];
	add.s32 	%r432, %r427, 32;
	shr.s32 	%r433, %r432, 5;
	add.s32 	%r434, %r433, %r427;
	shl.b32 	%r435, %r434, 3;
	add.s32 	%r436, %r425, %r435;
	ld.shared.v2.f32 	{%f439, %f440}, [%r436+256];
	add.s32 	%r437, %r427, 64;
	shr.s32 	%r438, %r437, 5;
	add.s32 	%r439, %r438, %r427;
	shl.b32 	%r440, %r439, 3;
	add.s32 	%r441, %r425, %r440;
	ld.shared.v2.f32 	{%f441, %f442}, [%r441+512];
	add.s32 	%r442, %r427, 96;
	shr.s32 	%r443, %r442, 5;
	add.s32 	%r444, %r443, %r427;
	shl.b32 	%r445, %r444, 3;
	add.s32 	%r446, %r425, %r445;
	ld.shared.v2.f32 	{%f443, %f444}, [%r446+768];
	add.s32 	%r447, %r427, 128;
	shr.s32 	%r448, %r447, 5;
	add.s32 	%r449, %r448, %r427;
	shl.b32 	%r450, %r449, 3;
	add.s32 	%r451, %r425, %r450;
	ld.shared.v2.f32 	{%f445, %f446}, [%r451+1024];
	add.s32 	%r452, %r427, 160;
	shr.s32 	%r453, %r452, 5;
	add.s32 	%r454, %r453, %r427;
	shl.b32 	%r455, %r454, 3;
	add.s32 	%r456, %r425, %r455;
	ld.shared.v2.f32 	{%f447, %f448}, [%r456+1280];
	add.s32 	%r457, %r427, 192;
	shr.s32 	%r458, %r457, 5;
	add.s32 	%r459, %r458, %r427;
	shl.b32 	%r460, %r459, 3;
	add.s32 	%r461, %r425, %r460;
	ld.shared.v2.f32 	{%f449, %f450}, [%r461+1536];
	add.s32 	%r462, %r427, 224;
	shr.s32 	%r463, %r462, 5;
	add.s32 	%r464, %r463, %r427;
	shl.b32 	%r465, %r464, 3;
	add.s32 	%r466, %r425, %r465;
	ld.shared.v2.f32 	{%f451, %f452}, [%r466+1792];
	and.b32  	%r467, %r1, 31;
	cvt.u64.u32 	%rd118, %r419;
	cvt.u64.u32 	%rd119, %r467;
	add.s64 	%rd120, %rd4, %rd119;
	add.s64 	%rd121, %rd120, %rd118;
	shl.b64 	%rd122, %rd121, 3;
	add.s64 	%rd123, %rd2, %rd122;
	st.global.f32 	[%rd123], %f437;
	st.global.f32 	[%rd123+4], %f438;
	st.global.f32 	[%rd123+256], %f439;
	st.global.f32 	[%rd123+260], %f440;
	st.global.f32 	[%rd123+512], %f441;
	st.global.f32 	[%rd123+516], %f442;
	st.global.f32 	[%rd123+768], %f443;
	st.global.f32 	[%rd123+772], %f444;
	st.global.f32 	[%rd123+1024], %f445;
	st.global.f32 	[%rd123+1028], %f446;
	st.global.f32 	[%rd123+1280], %f447;
	st.global.f32 	[%rd123+1284], %f448;
	st.global.f32 	[%rd123+1536], %f449;
	st.global.f32 	[%rd123+1540], %f450;
	st.global.f32 	[%rd123+1792], %f451;
	st.global.f32 	[%rd123+1796], %f452;
	bra.uni 	$L__BB8_233;
$L__BB8_92:
	ld.param.u64 	%rd128, [_ZN3cub18CUB_300001_SM_10006detail10merge_sort26DeviceMergeSortMergeKernelINS2_10policy_hubIN6thrust24THRUST_300001_SM_1000_NS10device_ptrI10DistTargetEEE9Policy600ES9_PNS0_8NullTypeES9_SD_mN4cuda3std3__44lessIS8_EES8_SC_EEvbT2_T3_T4_PT6_PT7_T5_PSL_SL_NS1_7vsmem_tE_param_8];
	ld.param.u64 	%rd126, [_ZN3cub18CUB_300001_SM_10006detail10merge_sort26DeviceMergeSortMergeKernelINS2_10policy_hubIN6thrust24THRUST_300001_SM_1000_NS10device_ptrI10DistTargetEEE9Policy600ES9_PNS0_8NullTypeES9_SD_mN4cuda3std3__44lessIS8_EES8_SC_EEvbT2_T3_T4_PT6_PT7_T5_PSL_SL_NS1_7vsmem_tE_param_7];
	ld.param.u64 	%rd124, [_ZN3cub18CUB_300001_SM_10006detail10merge_sort26DeviceMergeSortMergeKernelINS2_10policy_hubIN6thrust24THRUST_300001_SM_1000_NS10device_ptrI10DistTargetEEE9Policy600ES9_PNS0_8NullTypeES9_SD_mN4cuda3std3__44lessIS8_EES8_SC_EEvbT2_T3_T4_PT6_PT7_T5_PSL_SL_NS1_7vsmem_tE_param_3];
	ld.param.s8 	%rs2, [_ZN3cub18CUB_300001_SM_10006detail10merge_sort26DeviceMergeSortMergeKernelINS2_10policy_hubIN6thrust24THRUST_300001_SM_1000_NS10device_ptrI10DistTargetEEE9Policy600ES9_PNS0_8NullTypeES9_SD_mN4cuda3std3__44lessIS8_EES8_SC_EEvbT2_T3_T4_PT6_PT7_T5_PSL_SL_NS1_7vsmem_tE_param_0];
	cvta.to.global.u64 	%rd28, %rd126;
	shl.b64 	%rd29, %rd3, 3;
	add.s64 	%rd30, %rd28, %rd29;
	ld.global.u64 	%rd13, [%rd30];
	ld.global.u64 	%rd31, [%rd30+8];
	neg.s64 	%rd32, %rd128;
	and.b64  	%rd33, %rd32, %rd3;
	shl.b64 	%rd14, %rd33, 11;
	shl.b64 	%rd34, %rd128, 10;
	and.b64  	%rd15, %rd34, -2048;
	sub.s64 	%rd35, %rd3, %rd33;
	shl.b64 	%rd36, %rd35, 11;
	sub.s64 	%rd37, %rd13, %rd14;
	sub.s64 	%rd38, %rd31, %rd14;
	sub.s64 	%rd39, %rd124, %rd14;
	max.u64 	%rd40, %rd39, %rd15;
	sub.s64 	%rd41, %rd40, %rd15;
	sub.s64 	%rd42, %rd36, %rd37;
	min.u64 	%rd16, %rd42, %rd41;
	setp.eq.s64 	%p34, %rd35, -1;
	selp.b64 	%rd43, 2047, 2048, %p34;
	add.s64 	%rd44, %rd43, %rd36;
	sub.s64 	%rd45, %rd44, %rd38;
	or.b64  	%rd46, %rd32, %rd3;
	setp.eq.s64 	%p35, %rd46, -1;
	min.u64 	%rd47, %rd15, %rd39;
	selp.b64 	%rd48, %rd47, %rd38, %p35;
	selp.b64 	%rd49, %rd15, %rd45, %p35;
	min.u64 	%rd50, %rd49, %rd41;
	cvt.u32.u64 	%r87, %rd37;
	cvt.u32.u64 	%r88, %rd48;
	sub.s32 	%r32, %r88, %r87;
	cvt.u32.u64 	%r89, %rd50;
	cvt.u32.u64 	%r90, %rd16;
	sub.s32 	%r33, %r89, %r90;
	// begin inline asm
	griddepcontrol.wait;
	// end inline asm
	setp.eq.s16 	%p36, %rs2, 0;
	@%p36 bra 	$L__BB8_125;
	add.s64 	%rd51, %rd14, %rd15;
	add.s64 	%rd52, %rd51, %rd16;
	add.s32 	%r34, %r33, %r32;
	setp.ge.s32 	%p37, %r1, %r34;
	cvt.u64.u32 	%rd53, %r1;
	add.s64 	%rd54, %rd13, %rd53;
	shl.b64 	%rd55, %rd54, 3;
	add.s64 	%rd17, %rd2, %rd55;
	sub.s32 	%r91, %r1, %r32;
	cvt.s64.s32 	%rd56, %r91;
	add.s64 	%rd57, %rd52, %rd56;
	shl.b64 	%rd58, %rd57, 3;
	add.s64 	%rd18, %rd2, %rd58;
	@%p37 bra 	$L__BB8_97;
	setp.ge.s32 	%p38, %r1, %r32;
	@%p38 bra 	$L__BB8_96;
	ld.global.f32 	%f568, [%rd17];
	ld.global.f32 	%f567, [%rd17+4];
	bra.uni 	$L__BB8_97;
$L__BB8_96:
	ld.global.f32 	%f568, [%rd18];
	ld.global.f32 	%f567, [%rd18+4];
$L__BB8_97:
	add.s32 	%r35, %r1, 256;
	setp.ge.s32 	%p39, %r35, %r34;
	@%p39 bra 	$L__BB8_101;
	setp.lt.s32 	%p40, %r35, %r32;
	@%p40 bra 	$L__BB8_100;
	ld.global.f32 	%f566, [%rd18+2048];
	ld.global.f32 	%f565, [%rd18+2052];
	bra.uni 	$L__BB8_101;
$L__BB8_100:
	ld.global.f32 	%f566, [%rd17+2048];
	ld.global.f32 	%f565, [%rd17+2052];
$L__BB8_101:
	add.s32 	%r36, %r1, 512;
	setp.ge.s32 	%p41, %r36, %r34;
	@%p41 bra 	$L__BB8_105;
	setp.lt.s32 	%p42, %r36, %r32;
	@%p42 bra 	$L__BB8_104;
	ld.global.f32 	%f564, [%rd18+4096];
	ld.global.f32 	%f563, [%rd18+4100];
	bra.uni 	$L__BB8_105;
$L__BB8_104:
	ld.global.f32 	%f564, [%rd17+4096];
	ld.global.f32 	%f563, [%rd17+4100];
$L__BB8_105:
	add.s32 	%r37, %r1, 768;
	setp.ge.s32 	%p43, %r37, %r34;
	@%p43 bra 	$L__BB8_109;
	setp.lt.s32 	%p44, %r37, %r32;
	@%p44 bra 	$L__BB8_108;
	ld.global.f32 	%f562, [%rd18+6144];
	ld.global.f32 	%f561, [%rd18+6148];
	bra.uni 	$L__BB8_109;
$L__BB8_108:
	ld.global.f32 	%f562, [%rd17+6144];
	ld.global.f32 	%f561, [%rd17+6148];
$L__BB8_109:
	or.b32  	%r38, %r1, 1024;
	setp.ge.s32 	%p45, %r38, %r34;
	@%p45 bra 	$L__BB8_113;
	setp.lt.s32 	%p46, %r38, %r32;
	@%p46 bra 	$L__BB8_112;
	ld.global.f32 	%f560, [%rd18+8192];
	ld.global.f32 	%f559, [%rd18+8196];
	bra.uni 	$L__BB8_113;
$L__BB8_112:
	ld.global.f32 	%f560, [%rd17+8192];
	ld.global.f32 	%f559, [%rd17+8196];
$L__BB8_113:
	add.s32 	%r39, %r1, 1280;
	setp.ge.s32 	%p47, %r39, %r34;
	@%p47 bra 	$L__BB8_117;
	setp.lt.s32 	%p48, %r39, %r32;
	@%p48 bra 	$L__BB8_116;
	ld.global.f32 	%f558, [%rd18+10240];
	ld.global.f32 	%f557, [%rd18+10244];
	bra.uni 	$L__BB8_117;
$L__BB8_116:
	ld.global.f32 	%f558, [%rd17+10240];
	ld.global.f32 	%f557, [%rd17+10244];
$L__BB8_117:
	add.s32 	%r40, %r1, 1536;
	setp.ge.s32 	%p49, %r40, %r34;
	@%p49 bra 	$L__BB8_121;
	setp.lt.s32 	%p50, %r40, %r32;
	@%p50 bra 	$L__BB8_120;
	ld.global.f32 	%f556, [%rd18+12288];
	ld.global.f32 	%f555, [%rd18+12292];
	bra.uni 	$L__BB8_121;
$L__BB8_120:
	ld.global.f32 	%f556, [%rd17+12288];
	ld.global.f32 	%f555, [%rd17+12292];
$L__BB8_121:
	add.s32 	%r41, %r1, 1792;
	setp.ge.s32 	%p51, %r41, %r34;
	@%p51 bra 	$L__BB8_157;
	setp.lt.s32 	%p52, %r41, %r32;
	@%p52 bra 	$L__BB8_124;
	ld.global.f32 	%f554, [%rd18+14336];
	ld.global.f32 	%f553, [%rd18+14340];
	bra.uni 	$L__BB8_157;
$L__BB8_124:
	ld.global.f32 	%f554, [%rd17+14336];
	ld.global.f32 	%f553, [%rd17+14340];
	bra.uni 	$L__BB8_157;
$L__BB8_125:
	add.s64 	%rd59, %rd14, %rd15;
	add.s64 	%rd60, %rd59, %rd16;
	add.s32 	%r42, %r33, %r32;
	setp.ge.s32 	%p53, %r1, %r42;
	cvt.u64.u32 	%rd61, %r1;
	add.s64 	%rd62, %rd13, %rd61;
	shl.b64 	%rd63, %rd62, 3;
	add.s64 	%rd19, %rd1, %rd63;
	sub.s32 	%r92, %r1, %r32;
	cvt.s64.s32 	%rd64, %r92;
	add.s64 	%rd65, %rd60, %rd64;
	shl.b64 	%rd66, %rd65, 3;
	add.s64 	%rd20, %rd1, %rd66;
	@%p53 bra 	$L__BB8_129;
	setp.ge.s32 	%p54, %r1, %r32;
	@%p54 bra 	$L__BB8_128;
	ld.global.f32 	%f568, [%rd19];
	ld.global.f32 	%f567, [%rd19+4];
	bra.uni 	$L__BB8_129;
$L__BB8_128:
	ld.global.f32 	%f568, [%rd20];
	ld.global.f32 	%f567, [%rd20+4];
$L__BB8_129:
	add.s32 	%r43, %r1, 256;
	setp.ge.s32 	%p55, %r43, %r42;
	@%p55 bra 	$L__BB8_133;
	setp.lt.s32 	%p56, %r43, %r32;
	@%p56 bra 	$L__BB8_132;
	ld.global.f32 	%f566, [%rd20+2048];
	ld.global.f32 	%f565, [%rd20+2052];
	bra.uni 	$L__BB8_133;
$L__BB8_132:
	ld.global.f32 	%f566, [%rd19+2048];
	ld.global.f32 	%f565, [%rd19+2052];
$L__BB8_133:
	add.s32 	%r44, %r1, 512;
	setp.ge.s32 	%p57, %r44, %r42;
	@%p57 bra 	$L__BB8_137;
	setp.lt.s32 	%p58, %r44, %r32;
	@%p58 bra 	$L__BB8_136;
	ld.global.f32 	%f564, [%rd20+4096];
	ld.global.f32 	%f563, [%rd20+4100];
	bra.uni 	$L__BB8_137;
$L__BB8_136:
	ld.global.f32 	%f564, [%rd19+4096];
	ld.global.f32 	%f563, [%rd19+4100];
$L__BB8_137:
	add.s32 	%r45, %r1, 768;
	setp.ge.s32 	%p59, %r45, %r42;
	@%p59 bra 	$L__BB8_141;
	setp.lt.s32 	%p60, %r45, %r32;
	@%p60 bra 	$L__BB8_140;
	ld.global.f32 	%f562, [%rd20+6144];
	ld.global.f32 	%f561, [%rd20+6148];
	bra.uni 	$L__BB8_141;
$L__BB8_140:
	ld.global.f32 	%f562, [%rd19+6144];
	ld.global.f32 	%f561, [%rd19+6148];
$L__BB8_141:
	or.b32  	%r46, %r1, 1024;
	setp.ge.s32 	%p61, %r46, %r42;
	@%p61 bra 	$L__BB8_145;
	setp.lt.s32 	%p62, %r46, %r32;
	@%p62 bra 	$L__BB8_144;
	ld.global.f32 	%f560, [%rd20+8192];
	ld.global.f32 	%f559, [%rd20+8196];
	bra.uni 	$L__BB8_145;
$L__BB8_144:
	ld.global.f32 	%f560, [%rd19+8192];
	ld.global.f32 	%f559, [%rd19+8196];
$L__BB8_145:
	add.s32 	%r47, %r1, 1280;
	setp.ge.s32 	%p63, %r47, %r42;
	@%p63 bra 	$L__BB8_149;
	setp.lt.s32 	%p64, %r47, %r32;
	@%p64 bra 	$L__BB8_148;
	ld.global.f32 	%f558, [%rd20+10240];
	ld.global.f32 	%f557, [%rd20+10244];
	bra.uni 	$L__BB8_149;
$L__BB8_148:
	ld.global.f32 	%f558, [%rd19+10240];
	ld.global.f32 	%f557, [%rd19+10244];
$L__BB8_149:
	add.s32 	%r48, %r1, 1536;
	setp.ge.s32 	%p65, %r48, %r42;
	@%p65 bra 	$L__BB8_153;
	setp.lt.s32 	%p66, %r48, %r32;
	@%p66 bra 	$L__BB8_152;
	ld.global.f32 	%f556, [%rd20+12288];
	ld.global.f32 	%f555, [%rd20+12292];
	bra.uni 	$L__BB8_153;
$L__BB8_152:
	ld.global.f32 	%f556, [%rd19+12288];
	ld.global.f32 	%f555, [%rd19+12292];
$L__BB8_153:
	add.s32 	%r49, %r1, 1792;
	setp.ge.s32 	%p67, %r49, %r42;
	@%p67 bra 	$L__BB8_157;
	setp.lt.s32 	%p68, %r49, %r32;
	@%p68 bra 	$L__BB8_156;
	ld.global.f32 	%f554, [%rd20+14336];
	ld.global.f32 	%f553, [%rd20+14340];
	bra.uni 	$L__BB8_157;
$L__BB8_156:
	ld.global.f32 	%f554, [%rd19+14336];
	ld.global.f32 	%f553, [%rd19+14340];
$L__BB8_157:
	shl.b32 	%r51, %r1, 3;
	mov.u32 	%r93, _ZZN3cub18CUB_300001_SM_10006detail10merge_sort26DeviceMergeSortMergeKernelINS2_10policy_hubIN6thrust24THRUST_300001_SM_1000_NS10device_ptrI10DistTargetEEE9Policy600ES9_PNS0_8NullTypeES9_SD_mN4cuda3std3__44lessIS8_EES8_SC_EEvbT2_T3_T4_PT6_PT7_T5_PSL_SL_NS1_7vsmem_tEE19static_temp_storage;
	add.s32 	%r94, %r93, %r51;
	st.shared.v2.f32 	[%r94], {%f568, %f567};
	st.shared.v2.f32 	[%r94+2048], {%f566, %f565};
	st.shared.v2.f32 	[%r94+4096], {%f564, %f563};
	st.shared.v2.f32 	[%r94+6144], {%f562, %f561};
	st.shared.v2.f32 	[%r94+8192], {%f560, %f559};
	st.shared.v2.f32 	[%r94+10240], {%f558, %f557};
	st.shared.v2.f32 	[%r94+12288], {%f556, %f555};
	st.shared.v2.f32 	[%r94+14336], {%f554, %f553};
	bar.sync 	0;
	// begin inline asm
	griddepcontrol.launch_dependents;
	// end inline asm
	add.s32 	%r50, %r33, %r32;
	min.s32 	%r52, %r51, %r50;
	shl.b32 	%r95, %r32, 3;
	add.s32 	%r53, %r93, %r95;
	setp.lt.s32 	%p69, %r52, %r33;
	sub.s32 	%r96, %r52, %r33;
	selp.b32 	%r473, 0, %r96, %p69;
	min.s32 	%r471, %r52, %r32;
	setp.ge.s32 	%p70, %r473, %r471;
	@%p70 bra 	$L__BB8_159;
$L__BB8_158:
	sub.s32 	%r97, %r471, %r473;
	shr.u32 	%r98, %r97, 31;
	add.s32 	%r99, %r97, %r98;
	shr.s32 	%r100, %r99, 1;
	add.s32 	%r101, %r100, %r473;
	shl.b32 	%r102, %r101, 3;
	add.s32 	%r104, %r93, %r102;
	ld.shared.f32 	%f417, [%r104];
	not.b32 	%r105, %r101;
	add.s32 	%r106, %r52, %r105;
	shl.b32 	%r107, %r106, 3;
	add.s32 	%r108, %r53, %r107;
	ld.shared.f32 	%f418, [%r108];
	setp.geu.f32 	%p71, %f418, %f417;
	add.s32 	%r109, %r101, 1;
	selp.b32 	%r473, %r109, %r473, %p71;
	selp.b32 	%r471, %r471, %r101, %p71;
	setp.lt.s32 	%p72, %r473, %r471;
	@%p72 bra 	$L__BB8_158;
$L__BB8_159:
	sub.s32 	%r110, %r52, %r473;
	add.s32 	%r61, %r110, %r32;
	shl.b32 	%r111, %r110, 3;
	add.s32 	%r62, %r53, %r111;
	ld.shared.v2.f32 	{%f569, %f570}, [%r62];
	shl.b32 	%r112, %r473, 3;
	add.s32 	%r63, %r93, %r112;
	ld.shared.v2.f32 	{%f575, %f576}, [%r63];
	setp.ge.s32 	%p74, %r61, %r50;
	mov.pred 	%p202, 0;
	@%p74 bra 	$L__BB8_161;
	setp.ge.s32 	%p75, %r473, %r32;
	setp.lt.f32 	%p76, %f569, %f575;
	or.pred  	%p202, %p75, %p76;
$L__BB8_161:
	selp.f32 	%f297, %f570, %f576, %p202;
	selp.f32 	%f298, %f569, %f575, %p202;
	selp.u32 	%r114, 1, 0, %p202;
	add.s32 	%r64, %r61, %r114;
	not.pred 	%p77, %p202;
	selp.u32 	%r115, 1, 0, %p77;
	add.s32 	%r65, %r473, %r115;
	@%p77 bra 	$L__BB8_163;
	ld.shared.v2.f32 	{%f569, %f570}, [%r62+8];
	bra.uni 	$L__BB8_164;
$L__BB8_163:
	ld.shared.v2.f32 	{%f575, %f576}, [%r63+8];
$L__BB8_164:
	setp.ge.s32 	%p79, %r64, %r50;
	mov.pred 	%p203, 0;
	@%p79 bra 	$L__BB8_166;
	setp.ge.s32 	%p80, %r65, %r32;
	setp.lt.f32 	%p81, %f569, %f575;
	or.pred  	%p203, %p80, %p81;
$L__BB8_166:
	selp.f32 	%f307, %f570, %f576, %p203;
	selp.f32 	%f308, %f569, %f575, %p203;
	selp.u32 	%r116, 1, 0, %p203;
	add.s32 	%r66, %r64, %r116;
	not.pred 	%p82, %p203;
	selp.u32 	%r117, 1, 0, %p82;
	add.s32 	%r67, %r65, %r117;
	@%p203 bra 	$L__BB8_168;
	shl.b32 	%r118, %r67, 3;
	add.s32 	%r120, %r93, %r118;
	ld.shared.v2.f32 	{%f575, %f576}, [%r120];
	bra.uni 	$L__BB8_169;
$L__BB8_168:
	shl.b32 	%r121, %r66, 3;
	add.s32 	%r123, %r93, %r121;
	ld.shared.v2.f32 	{%f569, %f570}, [%r123];
$L__BB8_169:
	setp.ge.s32 	%p84, %r66, %r50;
	mov.pred 	%p204, 0;
	@%p84 bra 	$L__BB8_171;
	setp.ge.s32 	%p85, %r67, %r32;
	setp.lt.f32 	%p86, %f569, %f575;
	or.pred  	%p204, %p85, %p86;
$L__BB8_171:
	selp.f32 	%f317, %f570, %f576, %p204;
	selp.f32 	%f318, %f569, %f575, %p204;
	selp.u32 	%r124, 1, 0, %p204;
	add.s32 	%r68, %r66, %r124;
	not.pred 	%p87, %p204;
	selp.u32 	%r125, 1, 0, %p87;
	add.s32 	%r69, %r67, %r125;
	@%p204 bra 	$L__BB8_173;
	shl.b32 	%r126, %r69, 3;
	add.s32 	%r128, %r93, %r126;
	ld.shared.v2.f32 	{%f575, %f576}, [%r128];
	bra.uni 	$L__BB8_174;
$L__BB8_173:
	shl.b32 	%r129, %r68, 3;
	add.s32 	%r131, %r93, %r129;
	ld.shared.v2.f32 	{%f569, %f570}, [%r131];
$L__BB8_174:
	setp.ge.s32 	%p89, %r68, %r50;
	mov.pred 	%p205, 0;
	@%p89 bra 	$L__BB8_176;
	setp.ge.s32 	%p90, %r69, %r32;
	setp.lt.f32 	%p91, %f569, %f575;
	or.pred  	%p205, %p90, %p91;
$L__BB8_176:
	selp.f32 	%f327, %f570, %f576, %p205;
	selp.f32 	%f328, %f569, %f575, %p205;
	selp.u32 	%r132, 1, 0, %p205;
	add.s32 	%r70, %r68, %r132;
	not.pred 	%p92, %p205;
	selp.u32 	%r133, 1, 0, %p92;
	add.s32 	%r71, %r69, %r133;
	@%p205 bra 	$L__BB8_178;
	shl.b32 	%r134, %r71, 3;
	add.s32 	%r136, %r93, %r134;
	ld.shared.v2.f32 	{%f575, %f576}, [%r136];
	bra.uni 	$L__BB8_179;
$L__BB8_178:
	shl.b32 	%r137, %r70, 3;
	add.s32 	%r139, %r93, %r137;
	ld.shared.v2.f32 	{%f569, %f570}, [%r139];
$L__BB8_179:
	setp.ge.s32 	%p94, %r70, %r50;
	mov.pred 	%p206, 0;
	@%p94 bra 	$L__BB8_181;
	setp.ge.s32 	%p95, %r71, %r32;
	setp.lt.f32 	%p96, %f569, %f575;
	or.pred  	%p206, %p95, %p96;
$L__BB8_181:
	selp.f32 	%f337, %f570, %f576, %p206;
	selp.f32 	%f338, %f569, %f575, %p206;
	selp.u32 	%r140, 1, 0, %p206;
	add.s32 	%r72, %r70, %r140;
	not.pred 	%p97, %p206;
	selp.u32 	%r141, 1, 0, %p97;
	add.s32 	%r73, %r71, %r141;
	@%p206 bra 	$L__BB8_183;
	shl.b32 	%r142, %r73, 3;
	add.s32 	%r144, %r93, %r142;
	ld.shared.v2.f32 	{%f575, %f576}, [%r144];
	bra.uni 	$L__BB8_184;
$L__BB8_183:
	shl.b32 	%r145, %r72, 3;
	add.s32 	%r147, %r93, %r145;
	ld.shared.v2.f32 	{%f569, %f570}, [%r147];
$L__BB8_184:
	setp.ge.s32 	%p99, %r72, %r50;
	mov.pred 	%p207, 0;
	@%p99 bra 	$L__BB8_186;
	setp.ge.s32 	%p100, %r73, %r32;
	setp.lt.f32 	%p101, %f569, %f575;
	or.pred  	%p207, %p100, %p101;
$L__BB8_186:
	selp.f32 	%f347, %f570, %f576, %p207;
	selp.f32 	%f348, %f569, %f575, %p207;
	selp.u32 	%r148, 1, 0, %p207;
	add.s32 	%r74, %r72, %r148;
	not.pred 	%p102, %p207;
	selp.u32 	%r149, 1, 0, %p102;
	add.s32 	%r75, %r73, %r149;
	@%p207 bra 	$L__BB8_188;
	shl.b32 	%r150, %r75, 3;
	add.s32 	%r152, %r93, %r150;
	ld.shared.v2.f32 	{%f575, %f576}, [%r152];
	bra.uni 	$L__BB8_189;
$L__BB8_188:
	shl.b32 	%r153, %r74, 3;
	add.s32 	%r155, %r93, %r153;
	ld.shared.v2.f32 	{%f569, %f570}, [%r155];
$L__BB8_189:
	setp.ge.s32 	%p104, %r74, %r50;
	mov.pred 	%p208, 0;
	@%p104 bra 	$L__BB8_191;
	setp.ge.s32 	%p105, %r75, %r32;
	setp.lt.f32 	%p106, %f569, %f575;
	or.pred  	%p208, %p105, %p106;
$L__BB8_191:
	selp.f32 	%f357, %f570, %f576, %p208;
	selp.f32 	%f358, %f569, %f575, %p208;
	selp.u32 	%r156, 1, 0, %p208;
	add.s32 	%r76, %r74, %r156;
	not.pred 	%p107, %p208;
	selp.u32 	%r157, 1, 0, %p107;
	add.s32 	%r77, %r75, %r157;
	@%p208 bra 	$L__BB8_193;
	shl.b32 	%r158, %r77, 3;
	mov.u32 	%r159, _ZZN3cub18CUB_300001_SM_10006detail10merge_sort26DeviceMergeSortMergeKernelINS2_10policy_hubIN6thrust24THRUST_300001_SM_1000_NS10device_ptrI10DistTargetEEE9Policy600ES9_PNS0_8NullTypeES9_SD_mN4cuda3std3__44lessIS8_EES8_SC_EEvbT2_T3_T4_PT6_PT7_T5_PSL_SL_NS1_7vsmem_tEE19static_temp_storage;
	add.s32 	%r160, %r159, %r158;
	ld.shared.v2.f32 	{%f575, %f576}, [%r160];
	bra.uni 	$L__BB8_194;
$L__BB8_193:
	shl.b32 	%r161, %r76, 3;
	mov.u32 	%r162, _ZZN3cub18CUB_300001_SM_10006detail10merge_sort26DeviceMergeSortMergeKernelINS2_10policy_hubIN6thrust24THRUST_300001_SM_1000_NS10device_ptrI10DistTargetEEE9Policy600ES9_PNS0_8NullTypeES9_SD_mN4cuda3std3__44lessIS8_EES8_SC_EEvbT2_T3_T4_PT6_PT7_T5_PSL_SL_NS1_7vsmem_tEE19static_temp_storage;
	add.s32 	%r163, %r162, %r161;
	ld.shared.v2.f32 	{%f569, %f570}, [%r163];
$L__BB8_194:
	setp.ge.s32 	%p109, %r76, %r50;
	mov.pred 	%p209, 0;
	@%p109 bra 	$L__BB8_196;
	setp.ge.s32 	%p110, %r77, %r32;
	setp.lt.f32 	%p111, %f569, %f575;
	or.pred  	%p209, %p110, %p111;
$L__BB8_196:
	ld.param.s8 	%rs3, [_ZN3cub18CUB_300001_SM_10006detail10merge_sort26DeviceMergeSortMergeKernelINS2_10policy_hubIN6thrust24THRUST_300001_SM_1000_NS10device_ptrI10DistTargetEEE9Policy600ES9_PNS0_8NullTypeES9_SD_mN4cuda3std3__44lessIS8_EES8_SC_EEvbT2_T3_T4_PT6_PT7_T5_PSL_SL_NS1_7vsmem_tE_param_0];
	setp.eq.s16 	%p112, %rs3, 0;
	selp.f32 	%f367, %f570, %f576, %p209;
	selp.f32 	%f368, %f569, %f575, %p209;
	bar.sync 	0;
	@%p112 bra 	$L__BB8_215;
	// begin inline asm
	mov.u32 %r164, %laneid;
	// end inline asm
	and.b32  	%r78, %r51, 7936;
	shl.b32 	%r165, %r164, 3;
	add.s32 	%r166, %r165, %r78;
	shr.s32 	%r167, %r166, 5;
	add.s32 	%r168, %r167, %r166;
	shl.b32 	%r169, %r168, 3;
	mov.u32 	%r170, _ZZN3cub18CUB_300001_SM_10006detail10merge_sort26DeviceMergeSortMergeKernelINS2_10policy_hubIN6thrust24THRUST_300001_SM_1000_NS10device_ptrI10DistTargetEEE9Policy600ES9_PNS0_8NullTypeES9_SD_mN4cuda3std3__44lessIS8_EES8_SC_EEvbT2_T3_T4_PT6_PT7_T5_PSL_SL_NS1_7vsmem_tEE19static_temp_storage;
	add.s32 	%r171, %r170, %r169;
	st.shared.v2.f32 	[%r171], {%f298, %f297};
	st.shared.v2.f32 	[%r171+8], {%f308, %f307};
	st.shared.v2.f32 	[%r171+16], {%f318, %f317};
	st.shared.v2.f32 	[%r171+24], {%f328, %f327};
	st.shared.v2.f32 	[%r171+32], {%f338, %f337};
	st.shared.v2.f32 	[%r171+40], {%f348, %f347};
	st.shared.v2.f32 	[%r171+48], {%f358, %f357};
	st.shared.v2.f32 	[%r171+56], {%f368, %f367};
	bar.warp.sync 	-1;
	mad.lo.s32 	%r172, %r164, -7, %r166;
	shr.s32 	%r173, %r172, 5;
	add.s32 	%r174, %r173, %r172;
	shl.b32 	%r175, %r174, 3;
	add.s32 	%r176, %r170, %r175;
	ld.shared.v2.f32 	{%f370, %f369}, [%r176];
	add.s32 	%r177, %r172, 32;
	shr.s32 	%r178, %r177, 5;
	add.s32 	%r179, %r178, %r172;
	shl.b32 	%r180, %r179, 3;
	add.s32 	%r181, %r170, %r180;
	ld.shared.v2.f32 	{%f372, %f371}, [%r181+256];
	add.s32 	%r182, %r172, 64;
	shr.s32 	%r183, %r182, 5;
	add.s32 	%r184, %r183, %r172;
	shl.b32 	%r185, %r184, 3;
	add.s32 	%r186, %r170, %r185;
	ld.shared.v2.f32 	{%f374, %f373}, [%r186+512];
	add.s32 	%r187, %r172, 96;
	shr.s32 	%r188, %r187, 5;
	add.s32 	%r189, %r188, %r172;
	shl.b32 	%r190, %r189, 3;
	add.s32 	%r191, %r170, %r190;
	ld.shared.v2.f32 	{%f376, %f375}, [%r191+768];
	add.s32 	%r192, %r172, 128;
	shr.s32 	%r193, %r192, 5;
	add.s32 	%r194, %r193, %r172;
	shl.b32 	%r195, %r194, 3;
	add.s32 	%r196, %r170, %r195;
	ld.shared.v2.f32 	{%f378, %f377}, [%r196+1024];
	add.s32 	%r197, %r172, 160;
	shr.s32 	%r198, %r197, 5;
	add.s32 	%r199, %r198, %r172;
	shl.b32 	%r200, %r199, 3;
	add.s32 	%r201, %r170, %r200;
	ld.shared.v2.f32 	{%f380, %f379}, [%r201+1280];
	add.s32 	%r202, %r172, 192;
	shr.s32 	%r203, %r202, 5;
	add.s32 	%r204, %r203, %r172;
	shl.b32 	%r205, %r204, 3;
	add.s32 	%r206, %r170, %r205;
	ld.shared.v2.f32 	{%f382, %f381}, [%r206+1536];
	add.s32 	%r207, %r172, 224;
	shr.s32 	%r208, %r207, 5;
	add.s32 	%r209, %r208, %r172;
	shl.b32 	%r210, %r209, 3;
	add.s32 	%r211, %r170, %r210;
	ld.shared.v2.f32 	{%f384, %f383}, [%r211+1792];
	setp.ne.s32 	%p113, %r1, 0;
	@%p113 bra 	$L__BB8_199;
	st.volatile.shared.u32 	[_ZZN3cub18CUB_300001_SM_10006detail10merge_sort26DeviceMergeSortMergeKernelINS2_10policy_hubIN6thrust24THRUST_300001_SM_1000_NS10device_ptrI10DistTargetEEE9Policy600ES9_PNS0_8NullTypeES9_SD_mN4cuda3std3__44lessIS8_EES8_SC_EEvbT2_T3_T4_PT6_PT7_T5_PSL_SL_NS1_7vsmem_tEE19static_temp_storage+16896], %r50;
$L__BB8_199:
	bar.sync 	0;
	ld.volatile.shared.u32 	%r79, [_ZZN3cub18CUB_300001_SM_10006detail10merge_sort26DeviceMergeSortMergeKernelINS2_10policy_hubIN6thrust24THRUST_300001_SM_1000_NS10device_ptrI10DistTargetEEE9Policy600ES9_PNS0_8NullTypeES9_SD_mN4cuda3std3__44lessIS8_EES8_SC_EEvbT2_T3_T4_PT6_PT7_T5_PSL_SL_NS1_7vsmem_tEE19static_temp_storage+16896];
	and.b32  	%r212, %r1, 31;
	add.s32 	%r80, %r78, %r212;
	setp.ge.s32 	%p114, %r80, %r79;
	cvt.u64.u32 	%rd67, %r80;
	add.s64 	%rd68, %rd4, %rd67;
	shl.b64 	%rd69, %rd68, 3;
	add.s64 	%rd21, %rd1, %rd69;
	@%p114 bra 	$L__BB8_201;
	st.global.f32 	[%rd21], %f370;
	st.global.f32 	[%rd21+4], %f369;
$L__BB8_201:
	add.s32 	%r213, %r80, 32;
	setp.ge.s32 	%p115, %r213, %r79;
	@%p115 bra 	$L__BB8_203;
	st.global.f32 	[%rd21+256], %f372;
	st.global.f32 	[%rd21+260], %f371;
$L__BB8_203:
	add.s32 	%r214, %r80, 64;
	setp.ge.s32 	%p116, %r214, %r79;
	@%p116 bra 	$L__BB8_205;
	st.global.f32 	[%rd21+512], %f374;
	st.global.f32 	[%rd21+516], %f373;
$L__BB8_205:
	add.s32 	%r215, %r80, 96;
	setp.ge.s32 	%p117, %r215, %r79;
	@%p117 bra 	$L__BB8_207;
	st.global.f32 	[%rd21+768], %f376;
	st.global.f32 	[%rd21+772], %f375;
$L__BB8_207:
	add.s32 	%r216, %r80, 128;
	setp.ge.s32 	%p118, %r216, %r79;
	@%p118 bra 	$L__BB8_209;
	st.global.f32 	[%rd21+1024], %f378;
	st.global.f32 	[%rd21+1028], %f377;
$L__BB8_209:
	add.s32 	%r217, %r80, 160;
	setp.ge.s32 	%p119, %r217, %r79;
	@%p119 bra 	$L__BB8_211;
	st.global.f32 	[%rd21+1280], %f380;
	st.global.f32 	[%rd21+1284], %f379;
$L__BB8_211:
	add.s32 	%r218, %r80, 192;
	setp.ge.s32 	%p120, %r218, %r79;
	@%p120 bra 	$L__BB8_213;
	st.global.f32 	[%rd21+1536], %f382;
	st.global.f32 	[%rd21+1540], %f381;
$L__BB8_213:
	add.s32 	%r219, %r80, 224;
	setp.ge.s32 	%p121, %r219, %r79;
	@%p121 bra 	$L__BB8_233;
	st.global.f32 	[%rd21+1792], %f384;
	st.global.f32 	[%rd21+1796], %f383;
	bra.uni 	$L__BB8_233;
$L__BB8_215:
	// begin inline asm
	mov.u32 %r220, %laneid;
	// end inline asm
	and.b32  	%r81, %r51, 7936;
	shl.b32 	%r221, %r220, 3;
	add.s32 	%r222, %r221, %r81;
	shr.s32 	%r223, %r222, 5;
	add.s32 	%r224, %r223, %r222;
	shl.b32 	%r225, %r224, 3;
	mov.u32 	%r226, _ZZN3cub18CUB_300001_SM_10006detail10merge_sort26DeviceMergeSortMergeKernelINS2_10policy_hubIN6thrust24THRUST_300001_SM_1000_NS10device_ptrI10DistTargetEEE9Policy600ES9_PNS0_8NullTypeES9_SD_mN4cuda3std3__44lessIS8_EES8_SC_EEvbT2_T3_T4_PT6_PT7_T5_PSL_SL_NS1_7vsmem_tEE19static_temp_storage;
	add.s32 	%r227, %r226, %r225;
	st.shared.v2.f32 	[%r227], {%f298, %f297};
	st.shared.v2.f32 	[%r227+8], {%f308, %f307};
	st.shared.v2.f32 	[%r227+16], {%f318, %f317};
	st.shared.v2.f32 	[%r227+24], {%f328, %f327};
	st.shared.v2.f32 	[%r227+32], {%f338, %f337};
	st.shared.v2.f32 	[%r227+40], {%f348, %f347};
	st.shared.v2.f32 	[%r227+48], {%f358, %f357};
	st.shared.v2.f32 	[%r227+56], {%f368, %f367};
	bar.warp.sync 	-1;
	mad.lo.s32 	%r228, %r220, -7, %r222;
	shr.s32 	%r229, %r228, 5;
	add.s32 	%r230, %r229, %r228;
	shl.b32 	%r231, %r230, 3;
	add.s32 	%r232, %r226, %r231;
	ld.shared.v2.f32 	{%f386, %f385}, [%r232];
	add.s32 	%r233, %r228, 32;
	shr.s32 	%r234, %r233, 5;
	add.s32 	%r235, %r234, %r228;
	shl.b32 	%r236, %r235, 3;
	add.s32 	%r237, %r226, %r236;
	ld.shared.v2.f32 	{%f388, %f387}, [%r237+256];
	add.s32 	%r238, %r228, 64;
	shr.s32 	%r239, %r238, 5;
	add.s32 	%r240, %r239, %r228;
	shl.b32 	%r241, %r240, 3;
	add.s32 	%r242, %r226, %r241;
	ld.shared.v2.f32 	{%f390, %f389}, [%r242+512];
	add.s32 	%r243, %r228, 96;
	shr.s32 	%r244, %r243, 5;
	add.s32 	%r245, %r244, %r228;
	shl.b32 	%r246, %r245, 3;
	add.s32 	%r247, %r226, %r246;
	ld.shared.v2.f32 	{%f392, %f391}, [%r247+768];
	add.s32 	%r248, %r228, 128;
	shr.s32 	%r249, %r248, 5;
	add.s32 	%r250, %r249, %r228;
	shl.b32 	%r251, %r250, 3;
	add.s32 	%r252, %r226, %r251;
	ld.shared.v2.f32 	{%f394, %f393}, [%r252+1024];
	add.s32 	%r253, %r228, 160;
	shr.s32 	%r254, %r253, 5;
	add.s32 	%r255, %r254, %r228;
	shl.b32 	%r256, %r255, 3;
	add.s32 	%r257, %r226, %r256;
	ld.shared.v2.f32 	{%f396, %f395}, [%r257+1280];
	add.s32 	%r258, %r228, 192;
	shr.s32 	%r259, %r258, 5;
	add.s32 	%r260, %r259, %r228;
	shl.b32 	%r261, %r260, 3;
	add.s32 	%r262, %r226, %r261;
	ld.shared.v2.f32 	{%f398, %f397}, [%r262+1536];
	add.s32 	%r263, %r228, 224;
	shr.s32 	%r264, %r263, 5;
	add.s32 	%r265, %r264, %r228;
	shl.b32 	%r266, %r265, 3;
	add.s32 	%r267, %r226, %r266;
	ld.shared.v2.f32 	{%f400, %f399}, [%r267+1792];
	setp.ne.s32 	%p122, %r1, 0;
	@%p122 bra 	$L__BB8_217;
	st.volatile.shared.u32 	[_ZZN3cub18CUB_300001_SM_10006detail10merge_sort26DeviceMergeSortMergeKernelINS2_10policy_hubIN6thrust24THRUST_300001_SM_1000_NS10device_ptrI10DistTargetEEE9Policy600ES9_PNS0_8NullTypeES9_SD_mN4cuda3std3__44lessIS8_EES8_SC_EEvbT2_T3_T4_PT6_PT7_T5_PSL_SL_NS1_7vsmem_tEE19static_temp_storage+16896], %r50;
$L__BB8_217:
	bar.sync 	0;
	ld.volatile.shared.u32 	%r82, [_ZZN3cub18CUB_300001_SM_10006detail10merge_sort26DeviceMergeSortMergeKernelINS2_10policy_hubIN6thrust24THRUST_300001_SM_1000_NS10device_ptrI10DistTargetEEE9Policy600ES9_PNS0_8NullTypeES9_SD_mN4cuda3std3__44lessIS8_EES8_SC_EEvbT2_T3_T4_PT6_PT7_T5_PSL_SL_NS1_7vsmem_tEE19static_temp_storage+16896];
	and.b32  	%r268, %r1, 31;
	cvt.u64.u32 	%rd70, %r81;
	cvt.u64.u32 	%rd71, %r268;
	add.s32 	%r83, %r81, %r268;
	add.s64 	%rd72, %rd4, %rd71;
	add.s64 	%rd73, %rd72, %rd70;
	setp.ge.s32 	%p123, %r83, %r82;
	shl.b64 	%rd74, %rd73, 3;
	add.s64 	%rd22, %rd2, %rd74;
	@%p123 bra 	$L__BB8_219;
	st.global.f32 	[%rd22], %f386;
	st.global.f32 	[%rd22+4], %f385;
$L__BB8_219:
	add.s32 	%r269, %r83, 32;
	setp.ge.s32 	%p124, %r269, %r82;
	@%p124 bra 	$L__BB8_221;
	st.global.f32 	[%rd22+256], %f388;
	st.global.f32 	[%rd22+260], %f387;
$L__BB8_221:
	add.s32 	%r270, %r83, 64;
	setp.ge.s32 	%p125, %r270, %r82;
	@%p125 bra 	$L__BB8_223;
	st.global.f32 	[%rd22+512], %f390;
	st.global.f32 	[%rd22+516], %f389;
$L__BB8_223:
	add.s32 	%r271, %r83, 96;
	setp.ge.s32 	%p126, %r271, %r82;
	@%p126 bra 	$L__BB8_225;
	st.global.f32 	[%rd22+768], %f392;
	st.global.f32 	[%rd22+772], %f391;
$L__BB8_225:
	add.s32 	%r272, %r83, 128;
	setp.ge.s32 	%p127, %r272, %r82;
	@%p127 bra 	$L__BB8_227;
	st.global.f32 	[%rd22+1024], %f394;
	st.global.f32 	[%rd22+1028], %f393;
$L__BB8_227:
	add.s32 	%r273, %r83, 160;
	setp.ge.s32 	%p128, %r273, %r82;
	@%p128 bra 	$L__BB8_229;
	st.global.f32 	[%rd22+1280], %f396;
	st.global.f32 	[%rd22+1284], %f395;
$L__BB8_229:
	add.s32 	%r274, %r83, 192;
	setp.ge.s32 	%p129, %r274, %r82;
	@%p129 bra 	$L__BB8_231;
	st.global.f32 	[%rd22+1536], %f398;
	st.global.f32 	[%rd22+1540], %f397;
$L__BB8_231:
	add.s32 	%r275, %r83, 224;
	setp.ge.s32 	%p130, %r275, %r82;
	@%p130 bra 	$L__BB8_233;
	st.global.f32 	[%rd22+1792], %f400;
	st.global.f32 	[%rd22+1796], %f399;
$L__BB8_233:
	ret;

}


// ===== COMPILED SASS (sm_100) =====

	.target	sm_100

	.elftype	@"ET_EXEC"


//--------------------- .note.nv.tkinfo           --------------------------
	.section	.note.nv.tkinfo,"",@"SHT_NOTE"
	.sectionflags	@"SHF_NOTE_NV_TKINFO"
	.tkinfo
        /*0018*/ 	.word	0x00000002
        /*0030*/ 	.string	""
        /*0030*/ 	.string	"ptxas"
        /*0030*/ 	.string	"Cuda compilation tools, release 13.0, V13.0.88"
        /*0030*/ 	.string	"Build cuda_13.0.r13.0/compiler.36424714_0"
        /*0030*/ 	.string	"-arch sm_100 -m 64 "



//--------------------- .note.nv.cuinfo           --------------------------
	.section	.note.nv.cuinfo,"",@"SHT_NOTE"
	.sectionflags	@"SHF_NOTE_NV_CUINFO"
        /*0018*/ 	.short	0x0002
        /*001a*/ 	.short	0x0064
        /*001c*/ 	.short	0x0082
	.zero		2


//--------------------- .nv.info                  --------------------------
	.section	.nv.info,"",@"SHT_CUDA_INFO"
	.align	4


	//----- nvinfo : EIATTR_REGCOUNT
	.align		4
        /*0000*/ 	.byte	0x04, 0x2f
        /*0002*/ 	.short	(.L_46 - .L_45)
	.align		4
.L_45:
        /*0004*/ 	.word	index@(_Z31calculate_distances_and_targetsPfS_S_P10DistTargetii)
        /*0008*/ 	.word	0x0000001f


	//----- nvinfo : EIATTR_FRAME_SIZE
	.align		4
.L_46:
        /*000c*/ 	.byte	0x04, 0x11
        /*000e*/ 	.short	(.L_48 - .L_47)
	.align		4
.L_47:
        /*0010*/ 	.word	index@($__internal_1_$__cuda_sm20_sqrt_rn_f32_slowpath)
        /*0014*/ 	.word	0x00000000


	//----- nvinfo : EIATTR_FRAME_SIZE
	.align		4
.L_48:
        /*0018*/ 	.byte	0x04, 0x11
        /*001a*/ 	.short	(.L_50 - .L_49)
	.align		4
.L_49:
        /*001c*/ 	.word	index@(_Z31calculate_distances_and_targetsPfS_S_P10DistTargetii)
        /*0020*/ 	.word	0x00000000


	//----- nvinfo : EIATTR_REGCOUNT
	.align		4
.L_50:
        /*0024*/ 	.byte	0x04, 0x2f
        /*0026*/ 	.short	(.L_52 - .L_51)
	.align		4
.L_51:
        /*0028*/ 	.word	index@(_Z13sum_k_targetsP10DistTargetPfi)
        /*002c*/ 	.word	0x0000001f


	//----- nvinfo : EIATTR_FRAME_SIZE
	.align		4
.L_52:
        /*0030*/ 	.byte	0x04, 0x11
        /*0032*/ 	.short	(.L_54 - .L_53)
	.align		4
.L_53:
        /*0034*/ 	.word	index@($__internal_0_$__cuda_sm3x_div_rn_noftz_f32_slowpath)
        /*0038*/ 	.word	0x00000000


	//----- nvinfo : EIATTR_FRAME_SIZE
	.align		4
.L_54:
        /*003c*/ 	.byte	0x04, 0x11
        /*003e*/ 	.short	(.L_56 - .L_55)
	.align		4
.L_55:
        /*0040*/ 	.word	index@(_Z13sum_k_targetsP10DistTargetPfi)
        /*0044*/ 	.word	0x00000000


	//----- nvinfo : EIATTR_REGCOUNT
	.align		4
.L_56:
        /*0048*/ 	.byte	0x04, 0x2f
        /*004a*/ 	.short	(.L_58 - .L_57)
	.align		4
.L_57:
        /*004c*/ 	.word	index@(_ZN3cub18CUB_300001_SM_10006detail11EmptyKernelIvEEvv)
        /*0050*/ 	.word	0x00000004


	//----- nvinfo : EIATTR_FRAME_SIZE
	.align		4
.L_58:
        /*0054*/ 	.byte	0x04, 0x11
        /*0056*/ 	.short	(.L_60 - .L_59)
	.align		4
.L_59:
        /*0058*/ 	.word	index@(_ZN3cub18CUB_300001_SM_10006detail11EmptyKernelIvEEvv)
        /*005c*/ 	.word	0x00000000


	//----- nvinfo : EIATTR_REGCOUNT
	.align		4
.L_60:
        /*0060*/ 	.byte	0x04, 0x2f
        /*0062*/ 	.short	(.L_62 - .L_61)
	.align		4
.L_61:
        /*0064*/ 	.word	index@(_ZN3cub18CUB_300001_SM_10006detail10merge_sort30DeviceMergeSortBlockSortKernelINS2_10policy_hubIN6thrust24THRUST_300001_SM_1000_NS10device_ptrI10DistTargetEEE9Policy600ES9_PNS0_8NullTypeES9_SD_jN4cuda3std3__44lessIS8_EES8_SC_EEvbT0_T1_T2_T3_T4_PT6_PT7_T5_NS1_7vsmem_tE)
        /*0068*/ 	.word	0x00000030


	//----- nvinfo : EIATTR_FRAME_SIZE
	.align		4
.L_62:
        /*006c*/ 	.byte	0x04, 0x11
        /*006e*/ 	.short	(.L_64 - .L_63)
	.align		4
.L_63:
        /*0070*/ 	.word	index@(_ZN3cub18CUB_300001_SM_10006detail10merge_sort30DeviceMergeSortBlockSortKernelINS2_10policy_hubIN6thrust24THRUST_300001_SM_1000_NS10device_ptrI10DistTargetEEE9Policy600ES9_PNS0_8NullTypeES9_SD_jN4cuda3std3__44lessIS8_EES8_SC_EEvbT0_T1_T2_T3_T4_PT6_PT7_T5_NS1_7vsmem_tE)
        /*0074*/ 	.word	0x00000000


	//----- nvinfo : EIATTR_REGCOUNT
	.align		4
.L_64:
        /*0078*/ 	.byte	0x04, 0x2f
        /*007a*/ 	.short	(.L_66 - .L_65)
	.align		4
.L_65:
        /*007c*/ 	.word	index@(_ZN3cub18CUB_300001_SM_10006detail10merge_sort30DeviceMergeSortPartitionKernelIN6thrust24THRUST_300001_SM_1000_NS10device_ptrI10DistTargetEEjN4cuda3std3__44lessIS7_EES7_EEvbT_PT2_T0_SH_PSH_T1_SH_i)
        /*0080*/ 	.word	0x00000013


	//----- nvinfo : EIATTR_FRAME_SIZE
	.align		4
.L_66:
        /*0084*/ 	.byte	0x04, 0x11
        /*0086*/ 	.short	(.L_68 - .L_67)
	.align		4
.L_67:
        /*0088*/ 	.word	index@(_ZN3cub18CUB_300001_SM_10006detail10merge_sort30DeviceMergeSortPartitionKernelIN6thrust24THRUST_300001_SM_1000_NS10device_ptrI10DistTargetEEjN4cuda3std3__44lessIS7_EES7_EEvbT_PT2_T0_SH_PSH_T1_SH_i)
        /*008c*/ 	.word	0x00000000


	//----- nvinfo : EIATTR_REGCOUNT
	.align		4
.L_68:
        /*0090*/ 	.byte	0x04, 0x2f
        /*0092*/ 	.short	(.L_70 - .L_69)
	.align		4
.L_69:
        /*0094*/ 	.word	index@(_ZN3cub18CUB_300001_SM_10006detail10merge_sort26DeviceMergeSortMergeKernelINS2_10policy_hubIN6thrust24THRUST_300001_SM_1000_NS10device_ptrI10DistTargetEEE9Policy600ES9_PNS0_8NullTypeES9_SD_jN4cuda3std3__44lessIS8_EES8_SC_EEvbT2_T3_T4_PT6_PT7_T5_PSL_SL_NS1_7vsmem_tE)
        /*0098*/ 	.word	0x00000020


	//----- nvinfo : EIATTR_FRAME_SIZE
	.align		4
.L_70:
        /*009c*/ 	.byte	0x04, 0x11
        /*009e*/ 	.short	(.L_72 - .L_71)
	.align		4
.L_71:
        /*00a0*/ 	.word	index@(_ZN3cub18CUB_300001_SM_10006detail10merge_sort26DeviceMergeSortMergeKernelINS2_10policy_hubIN6thrust24THRUST_300001_SM_1000_NS10device_ptrI10DistTargetEEE9Policy600ES9_PNS0_8NullTypeES9_SD_jN4cuda3std3__44lessIS8_EES8_SC_EEvbT2_T3_T4_PT6_PT7_T5_PSL_SL_NS1_7vsmem_tE)
        /*00a4*/ 	.word	0x00000000


	//----- nvinfo : EIATTR_REGCOUNT
	.align		4
.L_72:
        /*00a8*/ 	.byte	0x04, 0x2f
        /*00aa*/ 	.short	(.L_74 - .L_73)
	.align		4
.L_73:
        /*00ac*/ 	.word	index@(_ZN3cub18CUB_300001_SM_10006detail10merge_sort30DeviceMergeSortBlockSortKernelINS2_10policy_hubIN6thrust24THRUST_300001_SM_1000_NS10device_ptrI10DistTargetEEE9Policy600ES9_PNS0_8NullTypeES9_SD_mN4cuda3std3__44lessIS8_EES8_SC_EEvbT0_T1_T2_T3_T4_PT6_PT7_T5_NS1_7vsmem_tE)
        /*00b0*/ 	.word	0x00000030


	//----- nvinfo : EIATTR_FRAME_SIZE
	.align		4
.L_74:
        /*00b4*/ 	.byte	0x04, 0x11
        /*00b6*/ 	.short	(.L_76 - .L_75)
	.align		4
.L_75:
        /*00b8*/ 	.word	index@(_ZN3cub18CUB_300001_SM_10006detail10merge_sort30DeviceMergeSortBlockSortKernelINS2_10policy_hubIN6thrust24THRUST_300001_SM_1000_NS10device_ptrI10DistTargetEEE9Policy600ES9_PNS0_8NullTypeES9_SD_mN4cuda3std3__44lessIS8_EES8_SC_EEvbT0_T1_T2_T3_T4_PT6_PT7_T5_NS1_7vsmem_tE)
        /*00bc*/ 	.word	0x00000000


	//----- nvinfo : EIATTR_REGCOUNT
	.align		4
.L_76:
        /*00c0*/ 	.byte	0x04, 0x2f
        /*00c2*/ 	.short	(.L_78 - .L_77)
	.align		4
.L_77:
        /*00c4*/ 	.word	index@(_ZN3cub18CUB_300001_SM_10006detail10merge_sort30DeviceMergeSortPartitionKernelIN6thrust24THRUST_300001_SM_1000_NS10device_ptrI10DistTargetEEmN4cuda3std3__44lessIS7_EES7_EEvbT_PT2_T0_SH_PSH_T1_SH_i)
        /*00c8*/ 	.word	0x00000016


	//----- nvinfo : EIATTR_FRAME_SIZE
	.align		4
.L_78:
        /*00cc*/ 	.byte	0x04, 0x11
        /*00ce*/ 	.short	(.L_80 - .L_79)
	.align		4
.L_79:
        /*00d0*/ 	.word	index@(_ZN3cub18CUB_300001_SM_10006detail10merge_sort30DeviceMergeSortPartitionKernelIN6thrust24THRUST_300001_SM_1000_NS10device_ptrI10DistTargetEEmN4cuda3std3__44lessIS7_EES7_EEvbT_PT2_T0_SH_PSH_T1_SH_i)
        /*00d4*/ 	.word	0x00000000


	//----- nvinfo : EIATTR_REGCOUNT
	.align		4
.L_80:
        /*00d8*/ 	.byte	0x04, 0x2f
        /*00da*/ 	.short	(.L_82 - .L_81)
	.align		4
.L_81:
        /*00dc*/ 	.word	index@(_ZN3cub18CUB_300001_SM_10006detail10merge_sort26DeviceMergeSortMergeKernelINS2_10policy_hubIN6thrust24THRUST_300001_SM_1000_NS10device_ptrI10DistTargetEEE9Policy600ES9_PNS0_8NullTypeES9_SD_mN4cuda3std3__44lessIS8_EES8_SC_EEvbT2_T3_T4_PT6_PT7_T5_PSL_SL_NS1_7vsmem_tE)
        /*00e0*/ 	.word	0x00000020


	//----- nvinfo : EIATTR_FRAME_SIZE
	.align		4
.L_82:
        /*00e4*/ 	.byte	0x04, 0x11
        /*00e6*/ 	.short	(.L_84 - .L_83)
	.align		4
.L_83:
        /*00e8*/ 	.word	index@(_ZN3cub18CUB_300001_SM_10006detail10merge_sort26DeviceMergeSortMergeKernelINS2_10policy_hubIN6thrust24THRUST_300001_SM_1000_NS10device_ptrI10DistTargetEEE9Policy600ES9_PNS0_8NullTypeES9_SD_mN4cuda3std3__44lessIS8_EES8_SC_EEvbT2_T3_T4_PT6_PT7_T5_PSL_SL_NS1_7vsmem_tE)
        /*00ec*/ 	.word	0x00000000


	//----- nvinfo : EIATTR_MIN_STACK_SIZE
	.align		4
.L_84:
        /*00f0*/ 	.byte	0x04, 0x12
        /*00f2*/ 	.short	(.L_86 - .L_85)
	.align		4
.L_85:
        /*00f4*/ 	.word	index@(_ZN3cub18CUB_300001_SM_10006detail10merge_sort26DeviceMergeSortMergeKernelINS2_10policy_hubIN6thrust24THRUST_300001_SM_1000_NS10device_ptrI10DistTargetEEE9Policy600ES9_PNS0_8NullTypeES9_SD_mN4cuda3std3__44lessIS8_EES8_SC_EEvbT2_T3_T4_PT6_PT7_T5_PSL_SL_NS1_7vsmem_tE)
        /*00f8*/ 	.word	0x00000000


	//----- nvinfo : EIATTR_MIN_STACK_SIZE
	.align		4
.L_86:
        /*00fc*/ 	.byte	0x04, 0x12
        /*00fe*/ 	.short	(.L_88 - .L_87)
	.align		4
.L_87:
        /*0100*/ 	.word	index@(_ZN3cub18CUB_300001_SM_10006detail10merge_sort30DeviceMergeSortPartitionKernelIN6thrust24THRUST_300001_SM_1000_NS10device_ptrI10DistTargetEEmN4cuda3std3__44lessIS7_EES7_EEvbT_PT2_T0_SH_PSH_T1_SH_i)
        /*0104*/ 	.word	0x00000000


	//----- nvinfo : EIATTR_MIN_STACK_SIZE
	.align		4
.L_88:
        /*0108*/ 	.byte	0x04, 0x12
        /*010a*/ 	.short	(.L_90 - .L_89)
	.align		4
.L_89:
        /*010c*/ 	.word	index@(_ZN3cub18CUB_300001_SM_10006detail10merge_sort30DeviceMergeSortBlockSortKernelINS2_10policy_hubIN6thrust24THRUST_300001_SM_1000_NS10device_ptrI10DistTargetEEE9Policy600ES9_PNS0_8NullTypeES9_SD_mN4cuda3std3__44lessIS8_EES8_SC_EEvbT0_T1_T2_T3_T4_PT6_PT7_T5_NS1_7vsmem_tE)
        /*0110*/ 	.word	0x00000000


	//----- nvinfo : EIATTR_MIN_STACK_SIZE
	.align		4
.L_90:
        /*0114*/ 	.byte	0x04, 0x12
        /*0116*/ 	.short	(.L_92 - .L_91)
	.align		4
.L_91:
        /*0118*/ 	.word	index@(_ZN3cub18CUB_300001_SM_10006detail10merge_sort26DeviceMergeSortMergeKernelINS2_10policy_hubIN6thrust24THRUST_300001_SM_1000_NS10device_ptrI10DistTargetEEE9Policy600ES9_PNS0_8NullTypeES9_SD_jN4cuda3std3__44lessIS8_EES8_SC_EEvbT2_T3_T4_PT6_PT7_T5_PSL_SL_NS1_7vsmem_tE)
        /*011c*/ 	.word	0x00000000


	//----- nvinfo : EIATTR_MIN_STACK_SIZE
	.align		4
.L_92:
        /*0120*/ 	.byte	0x04, 0x12
        /*0122*/ 	.short	(.L_94 - .L_93)
	.align		4
.L_93:
        /*0124*/ 	.word	index@(_ZN3cub18CUB_300001_SM_10006detail10merge_sort30DeviceMergeSortPartitionKernelIN6thrust24THRUST_300001_SM_1000_NS10device_ptrI10DistTargetEEjN4cuda3std3__44lessIS7_EES7_EEvbT_PT2_T0_SH_PSH_T1_SH_i)
        /*0128*/ 	.word	0x00000000


	//----- nvinfo : EIATTR_MIN_STACK_SIZE
	.align		4
.L_94:
        /*012c*/ 	.byte	0x04, 0x12
        /*012e*/ 	.short	(.L_96 - .L_95)
	.align		4
.L_95:
        /*0130*/ 	.word	index@(_ZN3cub18CUB_300001_SM_10006detail10merge_sort30DeviceMergeSortBlockSortKernelINS2_10policy_hubIN6thrust24THRUST_300001_SM_1000_NS10device_ptrI10DistTargetEEE9Policy600ES9_PNS0_8NullTypeES9_SD_jN4cuda3std3__44lessIS8_EES8_SC_EEvbT0_T1_T2_T3_T4_PT6_PT7_T5_NS1_7vsmem_tE)
        /*0134*/ 	.word	0x00000000


	//----- nvinfo : EIATTR_MIN_STACK_SIZE
	.align		4
.L_96:
        /*0138*/ 	.byte	0x04, 0x12
        /*013a*/ 	.short	(.L_98 - .L_97)
	.align		4
.L_97:
        /*013c*/ 	.word	index@(_ZN3cub18CUB_300001_SM_10006detail11EmptyKernelIvEEvv)
        /*0140*/ 	.word	0x00000000


	//----- nvinfo : EIATTR_MIN_STACK_SIZE
	.align		4
.L_98:
        /*0144*/ 	.byte	0x04, 0x12
        /*0146*/ 	.short	(.L_100 - .L_99)
	.align		4
.L_99:
        /*0148*/ 	.word	index@(_Z13sum_k_targetsP10DistTargetPfi)
        /*014c*/ 	.word	0x00000000


	//----- nvinfo : EIATTR_MIN_STACK_SIZE
	.align		4
.L_100:
        /*0150*/ 	.byte	0x04, 0x12
        /*0152*/ 	.short	(.L_102 - .L_101)
	.align		4
.L_101:
        /*0154*/ 	.word	index@(_Z31calculate_distances_and_targetsPfS_S_P10DistTargetii)
        /*0158*/ 	.word	0x00000000
.L_102:


//--------------------- .nv.compat                --------------------------
	.section	.nv.compat,"",@"SHT_CUDA_COMPAT_INFO"
	.align	4
        /*0000*/ 	.byte	0x02, 0x09, 0x00, 0x00, 0x02, 0x02, 0x01, 0x00, 0x02, 0x05, 0x05, 0x00, 0x03, 0x07, 0x01, 0x01
        /*0010*/ 	.byte	0x02, 0x03, 0x00, 0x00, 0x02, 0x06, 0x01, 0x00, 0x04, 0x0b, 0x08, 0x00, 0x01, 0x00, 0x00, 0x00
        /*0020*/ 	.byte	0x00, 0x00, 0x00, 0x00


//--------------------- .nv.info._ZN3cub18CUB_300001_SM_10006detail10merge_sort26DeviceMergeSortMergeKernelINS2_10policy_hubIN6thrust24THRUST_300001_SM_1000_NS10device_ptrI10DistTargetEEE9Policy600ES9_PNS0_8NullTypeES9_SD_mN4cuda3std3__44lessIS8_EES8_SC_EEvbT2_T3_T4_PT6_PT7_T5_PSL_SL_NS1_7vsmem_tE --------------------------
	.section	.nv.info._ZN3cub18CUB_300001_SM_10006detail10merge_sort26DeviceMergeSortMergeKernelINS2_10policy_hubIN6thrust24THRUST_300001_SM_1000_NS10device_ptrI10DistTargetEEE9Policy600ES9_PNS0_8NullTypeES9_SD_mN4cuda3std3__44lessIS8_EES8_SC_EEvbT2_T3_T4_PT6_PT7_T5_PSL_SL_NS1_7vsmem_tE,"",@"SHT_CUDA_INFO"
	.sectionflags	@""
	.align	4


	//----- nvinfo : EIATTR_CUDA_API_VERSION
	.align		4
        /*0000*/ 	.byte	0x04, 0x37
        /*0002*/ 	.short	(.L_104 - .L_103)
.L_103:
        /*0004*/ 	.word	0x00000082


	//----- nvinfo : EIATTR_KPARAM_INFO
	.align		4
.L_104:
        /*0008*/ 	.byte	0x04, 0x17
        /*000a*/ 	.short	(.L_106 - .L_105)
.L_105:
        /*000c*/ 	.word	0x00000000
        /*0010*/ 	.short	0x0009
        /*0012*/ 	.short	0x0048
        /*0014*/ 	.byte	0x00, 0xf0, 0x21, 0x00


	//----- nvinfo : EIATTR_KPARAM_INFO
	.align		4
.L_106:
        /*0018*/ 	.byte	0x04, 0x17
        /*001a*/ 	.short	(.L_108 - .L_107)
.L_107:
        /*001c*/ 	.word	0x00000000
        /*0020*/ 	.short	0x0008
        /*0022*/ 	.short	0x0040
        /*0024*/ 	.byte	0x00, 0xf0, 0x21, 0x00


	//----- nvinfo : EIATTR_KPARAM_INFO
	.align		4
.L_108:
        /*0028*/ 	.byte	0x04, 0x17
        /*002a*/ 	.short	(.L_110 - .L_109)
.L_109:
        /*002c*/ 	.word	0x00000000
        /*0030*/ 	.short	0x0007
        /*0032*/ 	.short	0x0038
        /*0034*/ 	.byte	0x00, 0xf5, 0x21, 0x00


	//----- nvinfo : EIATTR_KPARAM_INFO
	.align		4
.L_110:
        /*0038*/ 	.byte	0x04, 0x17
        /*003a*/ 	.short	(.L_112 - .L_111)
.L_111:
        /*003c*/ 	.word	0x00000000
        /*0040*/ 	.short	0x0006
        /*0042*/ 	.short	0x0030
        /*0044*/ 	.byte	0x00, 0xf0, 0x05, 0x00


	//----- nvinfo : EIATTR_KPARAM_INFO
	.align		4
.L_112:
        /*0048*/ 	.byte	0x04, 0x17
        /*004a*/ 	.short	(.L_114 - .L_113)
.L_113:
        /*004c*/ 	.word	0x00000000
        /*0050*/ 	.short	0x0005
        /*0052*/ 	.short	0x0028
        /*0054*/ 	.byte	0x00, 0xf5, 0x21, 0x00


	//----- nvinfo : EIATTR_KPARAM_INFO
	.align		4
.L_114:
        /*0058*/ 	.byte	0x04, 0x17
        /*005a*/ 	.short	(.L_116 - .L_115)
.L_115:
        /*005c*/ 	.word	0x00000000
        /*0060*/ 	.short	0x0004
        /*0062*/ 	.short	0x0020
        /*0064*/ 	.byte	0x00, 0xf5, 0x21, 0x00


	//----- nvinfo : EIATTR_KPARAM_INFO
	.align		4
.L_116:
        /*0068*/ 	.byte	0x04, 0x17
        /*006a*/ 	.short	(.L_118 - .L_117)
.L_117:
        /*006c*/ 	.word	0x00000000
        /*0070*/ 	.short	0x0003
        /*0072*/ 	.short	0x0018
        /*0074*/ 	.byte	0x00, 0xf0, 0x21, 0x00


	//----- nvinfo : EIATTR_KPARAM_INFO
	.align		4
.L_118:
        /*0078*/ 	.byte	0x04, 0x17
        /*007a*/ 	.short	(.L_120 - .L_119)
.L_119:
        /*007c*/ 	.word	0x00000000
        /*0080*/ 	.short	0x0002
        /*0082*/ 	.short	0x0010
        /*0084*/ 	.byte	0x00, 0xf5, 0x21, 0x00


	//----- nvinfo : EIATTR_KPARAM_INFO
	.align		4
.L_120:
        /*0088*/ 	.byte	0x04, 0x17
        /*008a*/ 	.short	(.L_122 - .L_121)
.L_121:
        /*008c*/ 	.word	0x00000000
        /*0090*/ 	.short	0x0001
        /*0092*/ 	.short	0x0008
        /*0094*/ 	.byte	0x00, 0xf0, 0x21, 0x00


	//----- nvinfo : EIATTR_KPARAM_INFO
	.align		4
.L_122:
        /*0098*/ 	.byte	0x04, 0x17
        /*009a*/ 	.short	(.L_124 - .L_123)
.L_123:
        /*009c*/ 	.word	0x00000000
        /*00a0*/ 	.short	0x0000
        /*00a2*/ 	.short	0x0000
        /*00a4*/ 	.byte	0x00, 0xf0, 0x05, 0x00


	//----- nvinfo : EIATTR_SPARSE_MMA_MASK
	.align		4
.L_124:
        /*00a8*/ 	.byte	0x03, 0x50
        /*00aa*/ 	.short	0x0000


	//----- nvinfo : EIATTR_MAXREG_COUNT
	.align		4
        /*00ac*/ 	.byte	0x03, 0x1b
        /*00ae*/ 	.short	0x00ff


	//----- nvinfo : EIATTR_NUM_BARRIERS
	.align		4
        /*00b0*/ 	.byte	0x02, 0x4c
        /*00b2*/ 	.byte	0x01
	.zero		1


	//----- nvinfo : EIATTR_MERCURY_ISA_VERSION
	.align		4
        /*00b4*/ 	.byte	0x03, 0x5f
        /*00b6*/ 	.short	0x0101


	//----- nvinfo : EIATTR_COOP_GROUP_MASK_REGIDS
	.align		4
        /*00b8*/ 	.byte	0x04, 0x29
        /*00ba*/ 	.short	(.L_126 - .L_125)


	//   ....[0]....
.L_125:
        /*00bc*/ 	.word	0xffffffff


	//   ....[1]....
        /*00c0*/ 	.word	0xffffffff


	//   ....[2]....
        /*00c4*/ 	.word	0xffffffff


	//   ....[3]....
        /*00c8*/ 	.word	0xffffffff


	//----- nvinfo : EIATTR_COOP_GROUP_INSTR_OFFSETS
	.align		4
.L_126:
        /*00cc*/ 	.byte	0x04, 0x28
        /*00ce*/ 	.short	(.L_128 - .L_127)


	//   ....[0]....
.L_127:
        /*00d0*/ 	.word	0x00001750


	//   ....[1]....
        /*00d4*/ 	.word	0x00001b80


	//   ....[2]....
        /*00d8*/ 	.word	0x00003870


	//   ....[3]....
        /*00dc*/ 	.word	0x00003e10


	//----- nvinfo : EIATTR_VRC_CTA_INIT_COUNT
	.align		4
.L_128:
        /*00e0*/ 	.byte	0x02, 0x4a
	.zero		1
	.zero		1


	//----- nvinfo : EIATTR_EXIT_INSTR_OFFSETS
	.align		4
        /*00e4*/ 	.byte	0x04, 0x1c
        /*00e6*/ 	.short	(.L_130 - .L_129)


	//   ....[0]....
.L_129:
        /*00e8*/ 	.word	0x00001970


	//   ....[1]....
        /*00ec*/ 	.word	0x00001de0


	//   ....[2]....
        /*00f0*/ 	.word	0x00003bd0


	//   ....[3]....
        /*00f4*/ 	.word	0x00003c00


	//   ....[4]....
        /*00f8*/ 	.word	0x00004190


	//   ....[5]....
        /*00fc*/ 	.word	0x000041c0


	//----- nvinfo : EIATTR_MAX_THREADS
	.align		4
.L_130:
        /*0100*/ 	.byte	0x04, 0x05
        /*0102*/ 	.short	(.L_132 - .L_131)
.L_131:
        /*0104*/ 	.word	0x00000100
        /*0108*/ 	.word	0x00000001
        /*010c*/ 	.word	0x00000001


	//----- nvinfo : EIATTR_CRS_STACK_SIZE
	.align		4
.L_132:
        /*0110*/ 	.byte	0x04, 0x1e
        /*0112*/ 	.short	(.L_134 - .L_133)
.L_133:
        /*0114*/ 	.word	0x00000000


	//----- nvinfo : EIATTR_CBANK_PARAM_SIZE
	.align		4
.L_134:
        /*0118*/ 	.byte	0x03, 0x19
        /*011a*/ 	.short	0x0050


	//----- nvinfo : EIATTR_PARAM_CBANK
	.align		4
        /*011c*/ 	.byte	0x04, 0x0a
        /*011e*/ 	.short	(.L_136 - .L_135)
	.align		4
.L_135:
        /*0120*/ 	.word	index@(.nv.constant0._ZN3cub18CUB_300001_SM_10006detail10merge_sort26DeviceMergeSortMergeKernelINS2_10policy_hubIN6thrust24THRUST_300001_SM_1000_NS10device_ptrI10DistTargetEEE9Policy600ES9_PNS0_8NullTypeES9_SD_mN4cuda3std3__44lessIS8_EES8_SC_EEvbT2_T3_T4_PT6_PT7_T5_PSL_SL_NS1_7vsmem_tE)
        /*0124*/ 	.short	0x0380
        /*0126*/ 	.short	0x0050


	//----- nvinfo : EIATTR_SW_WAR
	.align		4
.L_136:
        /*0128*/ 	.byte	0x04, 0x36
        /*012a*/ 	.short	(.L_138 - .L_137)
.L_137:
        /*012c*/ 	.word	0x00000008
.L_138:


//--------------------- .nv.info._ZN3cub18CUB_300001_SM_10006detail10merge_sort30DeviceMergeSortPartitionKernelIN6thrust24THRUST_300001_SM_1000_NS10device_ptrI10DistTargetEEmN4cuda3std3__44lessIS7_EES7_EEvbT_PT2_T0_SH_PSH_T1_SH_i --------------------------
	.section	.nv.info._ZN3cub18CUB_300001_SM_10006detail10merge_sort30DeviceMergeSortPartitionKernelIN6thrust24THRUST_300001_SM_1000_NS10device_ptrI10DistTargetEEmN4cuda3std3__44lessIS7_EES7_EEvbT_PT2_T0_SH_PSH_T1_SH_i,"",@"SHT_CUDA_INFO"
	.sectionflags	@""
	.align	4


	//----- nvinfo : EIATTR_CUDA_API_VERSION
	.align		4
        /*0000*/ 	.byte	0x04, 0x37
        /*0002*/ 	.short	(.L_140 - .L_139)
.L_139:
        /*0004*/ 	.word	0x00000082


	//----- nvinfo : EIATTR_KPARAM_INFO
	.align		4
.L_140:
        /*0008*/ 	.byte	0x04, 0x17
        /*000a*/ 	.short	(.L_142 - .L_141)
.L_141:
        /*000c*/ 	.word	0x00000000
        /*0010*/ 	.short	0x0008
        /*0012*/ 	.short	0x0040
        /*0014*/ 	.byte	0x00, 0xf0, 0x11, 0x00


	//----- nvinfo : EIATTR_KPARAM_INFO
	.align		4
.L_142:
        /*0018*/ 	.byte	0x04, 0x17
        /*001a*/ 	.short	(.L_144 - .L_143)
.L_143:
        /*001c*/ 	.word	0x00000000
        /*0020*/ 	.short	0x0007
        /*0022*/ 	.short	0x0038
        /*0024*/ 	.byte	0x00, 0xf0, 0x21, 0x00


	//----- nvinfo : EIATTR_KPARAM_INFO
	.align		4
.L_144:
        /*0028*/ 	.byte	0x04, 0x17
        /*002a*/ 	.short	(.L_146 - .L_145)
.L_145:
        /*002c*/ 	.word	0x00000000
        /*0030*/ 	.short	0x0006
        /*0032*/ 	.short	0x0030
        /*0034*/ 	.byte	0x00, 0xf0, 0x05, 0x00


	//----- nvinfo : EIATTR_KPARAM_INFO
	.align		4
.L_146:
        /*0038*/ 	.byte	0x04, 0x17
        /*003a*/ 	.short	(.L_148 - .L_147)
.L_147:
        /*003c*/ 	.word	0x00000000
        /*0040*/ 	.short	0x0005
        /*0042*/ 	.short	0x0028
        /*0044*/ 	.byte	0x00, 0xf5, 0x21, 0x00


	//----- nvinfo : EIATTR_KPARAM_INFO
	.align		4
.L_148:
        /*0048*/ 	.byte	0x04, 0x17
        /*004a*/ 	.short	(.L_150 - .L_149)
.L_149:
        /*004c*/ 	.word	0x00000000
        /*0050*/ 	.short	0x0004
        /*0052*/ 	.short	0x0020
        /*0054*/ 	.byte	0x00, 0xf0, 0x21, 0x00


	//----- nvinfo : EIATTR_KPARAM_INFO
	.align		4
.L_150:
        /*0058*/ 	.byte	0x04, 0x17
        /*005a*/ 	.short	(.L_152 - .L_151)
.L_151:
        /*005c*/ 	.word	0x00000000
        /*0060*/ 	.short	0x0003
        /*0062*/ 	.short	0x0018
        /*0064*/ 	.byte	0x00, 0xf0, 0x21, 0x00


	//----- nvinfo : EIATTR_KPARAM_INFO
	.align		4
.L_152:
        /*0068*/ 	.byte	0x04, 0x17
        /*006a*/ 	.short	(.L_154 - .L_153)
.L_153:
        /*006c*/ 	.word	0x00000000
        /*0070*/ 	.short	0x0002
        /*0072*/ 	.short	0x0010
        /*0074*/ 	.byte	0x00, 0xf5, 0x21, 0x00


	//----- nvinfo : EIATTR_KPARAM_INFO
	.align		4
.L_154:
        /*0078*/ 	.byte	0x04, 0x17
        /*007a*/ 	.short	(.L_156 - .L_155)
.L_155:
        /*007c*/ 	.word	0x00000000
        /*0080*/ 	.short	0x0001
        /*0082*/ 	.short	0x0008
        /*0084*/ 	.byte	0x00, 0xf0, 0x21, 0x00


	//----- nvinfo : EIATTR_KPARAM_INFO
	.align		4
.L_156:
        /*0088*/ 	.byte	0x04, 0x17
        /*008a*/ 	.short	(.L_158 - .L_157)
.L_157:
        /*008c*/ 	.word	0x00000000
        /*0090*/ 	.short	0x0000
        /*0092*/ 	.short	0x0000
        /*0094*/ 	.byte	0x00, 0xf0, 0x05, 0x00


	//----- nvinfo : EIATTR_SPARSE_MMA_MASK
	.align		4
.L_158:
        /*0098*/ 	.byte	0x03, 0x50
        /*009a*/ 	.short	0x0000


	//----- nvinfo : EIATTR_MAXREG_COUNT
	.align		4
        /*009c*/ 	.byte	0x03, 0x1b
        /*009e*/ 	.short	0x00ff


	//----- nvinfo : EIATTR_MERCURY_ISA_VERSION
	.align		4
        /*00a0*/ 	.byte	0x03, 0x5f
        /*00a2*/ 	.short	0x0101


	//----- nvinfo : EIATTR_VRC_CTA_INIT_COUNT
	.align		4
        /*00a4*/ 	.byte	0x02, 0x4a
	.zero		1
	.zero		1


	//----- nvinfo : EIATTR_EXIT_INSTR_OFFSETS
	.align		4
        /*00a8*/ 	.byte	0x04, 0x1c
        /*00aa*/ 	.short	(.L_160 - .L_159)


	//   ....[0]....
.L_159:
        /*00ac*/ 	.word	0x00000080


	//   ....[1]....
        /*00b0*/ 	.word	0x000003d0


	//   ....[2]....
        /*00b4*/ 	.word	0x00000b70


	//----- nvinfo : EIATTR_CRS_STACK_SIZE
	.align		4
.L_160:
        /*00b8*/ 	.byte	0x04, 0x1e
        /*00ba*/ 	.short	(.L_162 - .L_161)
.L_161:
        /*00bc*/ 	.word	0x00000000


	//----- nvinfo : EIATTR_CBANK_PARAM_SIZE
	.align		4
.L_162:
        /*00c0*/ 	.byte	0x03, 0x19
        /*00c2*/ 	.short	0x0044


	//----- nvinfo : EIATTR_PARAM_CBANK
	.align		4
        /*00c4*/ 	.byte	0x04, 0x0a
        /*00c6*/ 	.short	(.L_164 - .L_163)
	.align		4
.L_163:
        /*00c8*/ 	.word	index@(.nv.constant0._ZN3cub18CUB_300001_SM_10006detail10merge_sort30DeviceMergeSortPartitionKernelIN6thrust24THRUST_300001_SM_1000_NS10device_ptrI10DistTargetEEmN4cuda3std3__44lessIS7_EES7_EEvbT_PT2_T0_SH_PSH_T1_SH_i)
        /*00cc*/ 	.short	0x0380
        /*00ce*/ 	.short	0x0044


	//----- nvinfo : EIATTR_SW_WAR
	.align		4
.L_164:
        /*00d0*/ 	.byte	0x04, 0x36
        /*00d2*/ 	.short	(.L_166 - .L_165)
.L_165:
        /*00d4*/ 	.word	0x00000008
.L_166:


//--------------------- .nv.info._ZN3cub18CUB_300001_SM_10006detail10merge_sort30DeviceMergeSortBlockSortKernelINS2_10policy_hubIN6thrust24THRUST_300001_SM_1000_NS10device_ptrI10DistTargetEEE9Policy600ES9_PNS0_8NullTypeES9_SD_mN4cuda3std3__44lessIS8_EES8_SC_EEvbT0_T1_T2_T3_T4_PT6_PT7_T5_NS1_7vsmem_tE --------------------------
	.section	.nv.info._ZN3cub18CUB_300001_SM_10006detail10merge_sort30DeviceMergeSortBlockSortKernelINS2_10policy_hubIN6thrust24THRUST_300001_SM_1000_NS10device_ptrI10DistTargetEEE9Policy600ES9_PNS0_8NullTypeES9_SD_mN4cuda3std3__44lessIS8_EES8_SC_EEvbT0_T1_T2_T3_T4_PT6_PT7_T5_NS1_7vsmem_tE,"",@"SHT_CUDA_INFO"
	.sectionflags	@""
	.align	4


	//----- nvinfo : EIATTR_CUDA_API_VERSION
	.align		4
        /*0000*/ 	.byte	0x04, 0x37
        /*0002*/ 	.short	(.L_168 - .L_167)
.L_167:
        /*0004*/ 	.word	0x00000082


	//----- nvinfo : EIATTR_KPARAM_INFO
	.align		4
.L_168:
        /*0008*/ 	.byte	0x04, 0x17
        /*000a*/ 	.short	(.L_170 - .L_169)
.L_169:
        /*000c*/ 	.word	0x00000000
        /*0010*/ 	.short	0x0009
        /*0012*/ 	.short	0x0048
        /*0014*/ 	.byte	0x00, 0xf0, 0x21, 0x00


	//----- nvinfo : EIATTR_KPARAM_INFO
	.align		4
.L_170:
        /*0018*/ 	.byte	0x04, 0x17
        /*001a*/ 	.short	(.L_172 - .L_171)
.L_171:
        /*001c*/ 	.word	0x00000000
        /*0020*/ 	.short	0x0008
        /*0022*/ 	.short	0x0040
        /*0024*/ 	.byte	0x00, 0xf0, 0x05, 0x00


	//----- nvinfo : EIATTR_KPARAM_INFO
	.align		4
.L_172:
        /*0028*/ 	.byte	0x04, 0x17
        /*002a*/ 	.short	(.L_174 - .L_173)
.L_173:
        /*002c*/ 	.word	0x00000000
        /*0030*/ 	.short	0x0007
        /*0032*/ 	.short	0x0038
        /*0034*/ 	.byte	0x00, 0xf5, 0x21, 0x00


	//----- nvinfo : EIATTR_KPARAM_INFO
	.align		4
.L_174:
        /*0038*/ 	.byte	0x04, 0x17
        /*003a*/ 	.short	(.L_176 - .L_175)
.L_175:
        /*003c*/ 	.word	0x00000000
        /*0040*/ 	.short	0x0006
        /*0042*/ 	.short	0x0030
        /*0044*/ 	.byte	0x00, 0xf5, 0x21, 0x00


	//----- nvinfo : EIATTR_KPARAM_INFO
	.align		4
.L_176:
        /*0048*/ 	.byte	0x04, 0x17
        /*004a*/ 	.short	(.L_178 - .L_177)
.L_177:
        /*004c*/ 	.word	0x00000000
        /*0050*/ 	.short	0x0005
        /*0052*/ 	.short	0x0028
        /*0054*/ 	.byte	0x00, 0xf0, 0x21, 0x00


	//----- nvinfo : EIATTR_KPARAM_INFO
	.align		4
.L_178:
        /*0058*/ 	.byte	0x04, 0x17
        /*005a*/ 	.short	(.L_180 - .L_179)
.L_179:
        /*005c*/ 	.word	0x00000000
        /*0060*/ 	.short	0x0004
        /*0062*/ 	.short	0x0020
        /*0064*/ 	.byte	0x00, 0xf5, 0x21, 0x00


	//----- nvinfo : EIATTR_KPARAM_INFO
	.align		4
.L_180:
        /*0068*/ 	.byte	0x04, 0x17
        /*006a*/ 	.short	(.L_182 - .L_181)
.L_181:
        /*006c*/ 	.word	0x00000000
        /*0070*/ 	.short	0x0003
        /*0072*/ 	.short	0x0018
        /*0074*/ 	.byte	0x00, 0xf0, 0x21, 0x00


	//----- nvinfo : EIATTR_KPARAM_INFO
	.align		4
.L_182:
        /*0078*/ 	.byte	0x04, 0x17
        /*007a*/ 	.short	(.L_184 - .L_183)
.L_183:
        /*007c*/ 	.word	0x00000000
        /*0080*/ 	.short	0x0002
        /*0082*/ 	.short	0x0010
        /*0084*/ 	.byte	0x00, 0xf5, 0x21, 0x00


	//----- nvinfo : EIATTR_KPARAM_INFO
	.align		4
.L_184:
        /*0088*/ 	.byte	0x04, 0x17
        /*008a*/ 	.short	(.L_186 - .L_185)
.L_185:
        /*008c*/ 	.word	0x00000000
        /*0090*/ 	.short	0x0001
        /*0092*/ 	.short	0x0008
        /*0094*/ 	.byte	0x00, 0xf0, 0x21, 0x00


	//----- nvinfo : EIATTR_KPARAM_INFO
	.align		4
.L_186:
        /*0098*/ 	.byte	0x04, 0x17
        /*009a*/ 	.short	(.L_188 - .L_187)
.L_187:
        /*009c*/ 	.word	0x00000000
        /*00a0*/ 	.short	0x0000
        /*00a2*/ 	.short	0x0000
        /*00a4*/ 	.byte	0x00, 0xf0, 0x05, 0x00


	//----- nvinfo : EIATTR_SPARSE_MMA_MASK
	.align		4
.L_188:
        /*00a8*/ 	.byte	0x03, 0x50
        /*00aa*/ 	.short	0x0000


	//----- nvinfo : EIATTR_MAXREG_COUNT
	.align		4
        /*00ac*/ 	.byte	0x03, 0x1b
        /*00ae*/ 	.short	0x00ff


	//----- nvinfo : EIATTR_NUM_BARRIERS
	.align		4
        /*00b0*/ 	.byte	0x02, 0x4c
        /*00b2*/ 	.byte	0x01
	.zero		1


	//----- nvinfo : EIATTR_MERCURY_ISA_VERSION
	.align		4
        /*00b4*/ 	.byte	0x03, 0x5f
        /*00b6*/ 	.short	0x0101


	//----- nvinfo : EIATTR_COOP_GROUP_MASK_REGIDS
	.align		4
        /*00b8*/ 	.byte	0x04, 0x29
        /*00ba*/ 	.short	(.L_190 - .L_189)


	//   ....[0]....
.L_189:
        /*00bc*/ 	.word	0xffffffff


	//   ....[1]....
        /*00c0*/ 	.word	0xffffffff


	//   ....[2]....
        /*00c4*/ 	.word	0xffffffff


	//   ....[3]....
        /*00c8*/ 	.word	0xffffffff


	//   ....[4]....
        /*00cc*/ 	.word	0xffffffff


	//   ....[5]....
        /*00d0*/ 	.word	0xffffffff


	//----- nvinfo : EIATTR_COOP_GROUP_INSTR_OFFSETS
	.align		4
.L_190:
        /*00d4*/ 	.byte	0x04, 0x28
        /*00d6*/ 	.short	(.L_192 - .L_191)


	//   ....[0]....
.L_191:
        /*00d8*/ 	.word	0x00000630


	//   ....[1]....
        /*00dc*/ 	.word	0x00001e40


	//   ....[2]....
        /*00e0*/ 	.word	0x000020f0


	//   ....[3]....
        /*00e4*/ 	.word	0x00002a20


	//   ....[4]....
        /*00e8*/ 	.word	0x000047c0


	//   ....[5]....
        /*00ec*/ 	.word	0x00004b90


	//----- nvinfo : EIATTR_VRC_CTA_INIT_COUNT
	.align		4
.L_192:
        /*00f0*/ 	.byte	0x02, 0x4a
	.zero		1
	.zero		1


	//----- nvinfo : EIATTR_EXIT_INSTR_OFFSETS
	.align		4
        /*00f4*/ 	.byte	0x04, 0x1c
        /*00f6*/ 	.short	(.L_194 - .L_193)


	//   ....[0]....
.L_193:
        /*00f8*/ 	.word	0x00002050


	//   ....[1]....
        /*00fc*/ 	.word	0x000022a0


	//   ....[2]....
        /*0100*/ 	.word	0x00004ab0


	//   ....[3]....
        /*0104*/ 	.word	0x00004ae0


	//   ....[4]....
        /*0108*/ 	.word	0x00004e50


	//   ....[5]....
        /*010c*/ 	.word	0x00004e80


	//----- nvinfo : EIATTR_MAX_THREADS
	.align		4
.L_194:
        /*0110*/ 	.byte	0x04, 0x05
        /*0112*/ 	.short	(.L_196 - .L_195)
.L_195:
        /*0114*/ 	.word	0x00000100
        /*0118*/ 	.word	0x00000001
        /*011c*/ 	.word	0x00000001


	//----- nvinfo : EIATTR_CRS_STACK_SIZE
	.align		4
.L_196:
        /*0120*/ 	.byte	0x04, 0x1e
        /*0122*/ 	.short	(.L_198 - .L_197)
.L_197:
        /*0124*/ 	.word	0x00000000


	//----- nvinfo : EIATTR_CBANK_PARAM_SIZE
	.align		4
.L_198:
        /*0128*/ 	.byte	0x03, 0x19
        /*012a*/ 	.short	0x0050


	//----- nvinfo : EIATTR_PARAM_CBANK
	.align		4
        /*012c*/ 	.byte	0x04, 0x0a
        /*012e*/ 	.short	(.L_200 - .L_199)
	.align		4
.L_199:
        /*0130*/ 	.word	index@(.nv.constant0._ZN3cub18CUB_300001_SM_10006detail10merge_sort30DeviceMergeSortBlockSortKernelINS2_10policy_hubIN6thrust24THRUST_300001_SM_1000_NS10device_ptrI10DistTargetEEE9Policy600ES9_PNS0_8NullTypeES9_SD_mN4cuda3std3__44lessIS8_EES8_SC_EEvbT0_T1_T2_T3_T4_PT6_PT7_T5_NS1_7vsmem_tE)
        /*0134*/ 	.short	0x0380
        /*0136*/ 	.short	0x0050


	//----- nvinfo : EIATTR_SW_WAR
	.align		4
.L_200:
        /*0138*/ 	.byte	0x04, 0x36
        /*013a*/ 	.short	(.L_202 - .L_201)
.L_201:
        /*013c*/ 	.word	0x00000008
.L_202:


//--------------------- .nv.info._ZN3cub18CUB_300001_SM_10006detail10merge_sort26DeviceMergeSortMergeKernelINS2_10policy_hubIN6thrust24THRUST_300001_SM_1000_NS10device_ptrI10DistTargetEEE9Policy600ES9_PNS0_8NullTypeES9_SD_jN4cuda3std3__44lessIS8_EES8_SC_EEvbT2_T3_T4_PT6_PT7_T5_PSL_SL_NS1_7vsmem_tE --------------------------
	.section	.nv.info._ZN3cub18CUB_300001_SM_10006detail10merge_sort26DeviceMergeSortMergeKernelINS2_10policy_hubIN6thrust24THRUST_300001_SM_1000_NS10device_ptrI10DistTargetEEE9Policy600ES9_PNS0_8NullTypeES9_SD_jN4cuda3std3__44lessIS8_EES8_SC_EEvbT2_T3_T4_PT6_PT7_T5_PSL_SL_NS1_7vsmem_tE,"",@"SHT_CUDA_INFO"
	.sectionflags	@""
	.align	4


	//----- nvinfo : EIATTR_CUDA_API_VERSION
	.align		4
        /*0000*/ 	.byte	0x04, 0x37
        /*0002*/ 	.short	(.L_204 - .L_203)
.L_203:
        /*0004*/ 	.word	0x00000082


	//----- nvinfo : EIATTR_KPARAM_INFO
	.align		4
.L_204:
        /*0008*/ 	.byte	0x04, 0x17
        /*000a*/ 	.short	(.L_206 - .L_205)
.L_205:
        /*000c*/ 	.word	0x00000000
        /*0010*/ 	.short	0x0009
        /*0012*/ 	.short	0x0048
        /*0014*/ 	.byte	0x00, 0xf0, 0x21, 0x00


	//----- nvinfo : EIATTR_KPARAM_INFO
	.align		4
.L_206:
        /*0018*/ 	.byte	0x04, 0x17
        /*001a*/ 	.short	(.L_208 - .L_207)
.L_207:
        /*001c*/ 	.word	0x00000000
        /*0020*/ 	.short	0x0008
        /*0022*/ 	.short	0x0040
        /*0024*/ 	.byte	0x00, 0xf0, 0x11, 0x00


	//----- nvinfo : EIATTR_KPARAM_INFO
	.align		4
.L_208:
        /*0028*/ 	.byte	0x04, 0x17
        /*002a*/ 	.short	(.L_210 - .L_209)
.L_209:
        /*002c*/ 	.word	0x00000000
        /*0030*/ 	.short	0x0007
        /*0032*/ 	.short	0x0038
        /*0034*/ 	.byte	0x00, 0xf5, 0x21, 0x00


	//----- nvinfo : EIATTR_KPARAM_INFO
	.align		4
.L_210:
        /*0038*/ 	.byte	0x04, 0x17
        /*003a*/ 	.short	(.L_212 - .L_211)
.L_211:
        /*003c*/ 	.word	0x00000000
        /*0040*/ 	.short	0x0006
        /*0042*/ 	.short	0x0030
        /*0044*/ 	.byte	0x00, 0xf0, 0x05, 0x00


	//----- nvinfo : EIATTR_KPARAM_INFO
	.align		4
.L_212:
        /*0048*/ 	.byte	0x04, 0x17
        /*004a*/ 	.short	(.L_214 - .L_213)
.L_213:
        /*004c*/ 	.word	0x00000000
        /*0050*/ 	.short	0x0005
        /*0052*/ 	.short	0x0028
        /*0054*/ 	.byte	0x00, 0xf5, 0x21, 0x00


	//----- nvinfo : EIATTR_KPARAM_INFO
	.align		4
.L_214:
        /*0058*/ 	.byte	0x04, 0x17
        /*005a*/ 	.short	(.L_216 - .L_215)
.L_215:
        /*005c*/ 	.word	0x00000000
        /*0060*/ 	.short	0x0004
        /*0062*/ 	.short	0x0020
        /*0064*/ 	.byte	0x00, 0xf5, 0x21, 0x00


	//----- nvinfo : EIATTR_KPARAM_INFO
	.align		4
.L_216:
        /*0068*/ 	.byte	0x04, 0x17
        /*006a*/ 	.short	(.L_218 - .L_217)
.L_217:
        /*006c*/ 	.word	0x00000000
        /*0070*/ 	.short	0x0003
        /*0072*/ 	.short	0x0018
        /*0074*/ 	.byte	0x00, 0xf0, 0x11, 0x00


	//----- nvinfo : EIATTR_KPARAM_INFO
	.align		4
.L_218:
        /*0078*/ 	.byte	0x04, 0x17
        /*007a*/ 	.short	(.L_220 - .L_219)
.L_219:
        /*007c*/ 	.word	0x00000000
        /*0080*/ 	.short	0x0002
        /*0082*/ 	.short	0x0010
        /*0084*/ 	.byte	0x00, 0xf5, 0x21, 0x00


	//----- nvinfo : EIATTR_KPARAM_INFO
	.align		4
.L_220:
        /*0088*/ 	.byte	0x04, 0x17
        /*008a*/ 	.short	(.L_222 - .L_221)
.L_221:
        /*008c*/ 	.word	0x00000000
        /*0090*/ 	.short	0x0001
        /*0092*/ 	.short	0x0008
        /*0094*/ 	.byte	0x00, 0xf0, 0x21, 0x00


	//----- nvinfo : EIATTR_KPARAM_INFO
	.align		4
.L_222:
        /*0098*/ 	.byte	0x04, 0x17
        /*009a*/ 	.short	(.L_224 - .L_223)
.L_223:
        /*009c*/ 	.word	0x00000000
        /*00a0*/ 	.short	0x0000
        /*00a2*/ 	.short	0x0000
        /*00a4*/ 	.byte	0x00, 0xf0, 0x05, 0x00


	//----- nvinfo : EIATTR_SPARSE_MMA_MASK
	.align		4
.L_224:
        /*00a8*/ 	.byte	0x03, 0x50
        /*00aa*/ 	.short	0x0000


	//----- nvinfo : EIATTR_MAXREG_COUNT
	.align		4
        /*00ac*/ 	.byte	0x03, 0x1b
        /*00ae*/ 	.short	0x00ff


	//----- nvinfo : EIATTR_NUM_BARRIERS
	.align		4
        /*00b0*/ 	.byte	0x02, 0x4c
        /*00b2*/ 	.byte	0x01
	.zero		1


	//----- nvinfo : EIATTR_MERCURY_ISA_VERSION
	.align		4
        /*00b4*/ 	.byte	0x03, 0x5f
        /*00b6*/ 	.short	0x0101


	//----- nvinfo : EIATTR_COOP_GROUP_MASK_REGIDS
	.align		4
        /*00b8*/ 	.byte	0x04, 0x29
        /*00ba*/ 	.short	(.L_226 - .L_225)


	//   ....[0]....
.L_225:
        /*00bc*/ 	.word	0xffffffff


	//   ....[1]....
        /*00c0*/ 	.word	0xffffffff


	//   ....[2]....
        /*00c4*/ 	.word	0xffffffff


	//   ....[3]....
        /*00c8*/ 	.word	0xffffffff


	//----- nvinfo : EIATTR_COOP_GROUP_INSTR_OFFSETS
	.align		4
.L_226:
        /*00cc*/ 	.byte	0x04, 0x28
        /*00ce*/ 	.short	(.L_228 - .L_227)


	//   ....[0]....
.L_227:
        /*00d0*/ 	.word	0x000015e0


	//   ....[1]....
        /*00d4*/ 	.word	0x000019e0


	//   ....[2]....
        /*00d8*/ 	.word	0x000034f0


	//   ....[3]....
        /*00dc*/ 	.word	0x00003aa0


	//----- nvinfo : EIATTR_VRC_CTA_INIT_COUNT
	.align		4
.L_228:
        /*00e0*/ 	.byte	0x02, 0x4a
	.zero		1
	.zero		1


	//----- nvinfo : EIATTR_EXIT_INSTR_OFFSETS
	.align		4
        /*00e4*/ 	.byte	0x04, 0x1c
        /*00e6*/ 	.short	(.L_230 - .L_229)


	//   ....[0]....
.L_229:
        /*00e8*/ 	.word	0x000017c0


	//   ....[1]....
        /*00ec*/ 	.word	0x00001c20


	//   ....[2]....
        /*00f0*/ 	.word	0x00003850


	//   ....[3]....
        /*00f4*/ 	.word	0x00003880


	//   ....[4]....
        /*00f8*/ 	.word	0x00003e00


	//   ....[5]....
        /*00fc*/ 	.word	0x00003e30


	//----- nvinfo : EIATTR_MAX_THREADS
	.align		4
.L_230:
        /*0100*/ 	.byte	0x04, 0x05
        /*0102*/ 	.short	(.L_232 - .L_231)
.L_231:
        /*0104*/ 	.word	0x00000100
        /*0108*/ 	.word	0x00000001
        /*010c*/ 	.word	0x00000001


	//----- nvinfo : EIATTR_CRS_STACK_SIZE
	.align		4
.L_232:
        /*0110*/ 	.byte	0x04, 0x1e
        /*0112*/ 	.short	(.L_234 - .L_233)
.L_233:
        /*0114*/ 	.word	0x00000000


	//----- nvinfo : EIATTR_CBANK_PARAM_SIZE
	.align		4
.L_234:
        /*0118*/ 	.byte	0x03, 0x19
        /*011a*/ 	.short	0x0050


	//----- nvinfo : EIATTR_PARAM_CBANK
	.align		4
        /*011c*/ 	.byte	0x04, 0x0a
        /*011e*/ 	.short	(.L_236 - .L_235)
	.align		4
.L_235:
        /*0120*/ 	.word	index@(.nv.constant0._ZN3cub18CUB_300001_SM_10006detail10merge_sort26DeviceMergeSortMergeKernelINS2_10policy_hubIN6thrust24THRUST_300001_SM_1000_NS10device_ptrI10DistTargetEEE9Policy600ES9_PNS0_8NullTypeES9_SD_jN4cuda3std3__44lessIS8_EES8_SC_EEvbT2_T3_T4_PT6_PT7_T5_PSL_SL_NS1_7vsmem_tE)
        /*0124*/ 	.short	0x0380
        /*0126*/ 	.short	0x0050


	//----- nvinfo : EIATTR_SW_WAR
	.align		4
.L_236:
        /*0128*/ 	.byte	0x04, 0x36
        /*012a*/ 	.short	(.L_238 - .L_237)
.L_237:
        /*012c*/ 	.word	0x00000008
.L_238:


//--------------------- .nv.info._ZN3cub18CUB_300001_SM_10006detail10merge_sort30DeviceMergeSortPartitionKernelIN6thrust24THRUST_300001_SM_1000_NS10device_ptrI10DistTargetEEjN4cuda3std3__44lessIS7_EES7_EEvbT_PT2_T0_SH_PSH_T1_SH_i --------------------------
	.section	.nv.info._ZN3cub18CUB_300001_SM_10006detail10merge_sort30DeviceMergeSortPartitionKernelIN6thrust24THRUST_300001_SM_1000_NS10device_ptrI10DistTargetEEjN4cuda3std3__44lessIS7_EES7_EEvbT_PT2_T0_SH_PSH_T1_SH_i,"",@"SHT_CUDA_INFO"
	.sectionflags	@""
	.align	4


	//----- nvinfo : EIATTR_CUDA_API_VERSION
	.align		4
        /*0000*/ 	.byte	0x04, 0x37
        /*0002*/ 	.short	(.L_240 - .L_239)
.L_239:
        /*0004*/ 	.word	0x00000082


	//----- nvinfo : EIATTR_KPARAM_INFO
	.align		4
.L_240:
        /*0008*/ 	.byte	0x04, 0x17
        /*000a*/ 	.short	(.L_242 - .L_241)
.L_241:
        /*000c*/ 	.word	0x00000000
        /*0010*/ 	.short	0x0008
        /*0012*/ 	.short	0x0030
        /*0014*/ 	.byte	0x00, 0xf0, 0x11, 0x00


	//----- nvinfo : EIATTR_KPARAM_INFO
	.align		4
.L_242:
        /*0018*/ 	.byte	0x04, 0x17
        /*001a*/ 	.short	(.L_244 - .L_243)
.L_243:
        /*001c*/ 	.word	0x00000000
        /*0020*/ 	.short	0x0007
        /*0022*/ 	.short	0x002c
        /*0024*/ 	.byte	0x00, 0xf0, 0x11, 0x00


	//----- nvinfo : EIATTR_KPARAM_INFO
	.align		4
.L_244:
        /*0028*/ 	.byte	0x04, 0x17
        /*002a*/ 	.short	(.L_246 - .L_245)
.L_245:
        /*002c*/ 	.word	0x00000000
        /*0030*/ 	.short	0x0006
        /*0032*/ 	.short	0x0028
        /*0034*/ 	.byte	0x00, 0xf0, 0x05, 0x00


	//----- nvinfo : EIATTR_KPARAM_INFO
	.align		4
.L_246:
        /*0038*/ 	.byte	0x04, 0x17
        /*003a*/ 	.short	(.L_248 - .L_247)
.L_247:
        /*003c*/ 	.word	0x00000000
        /*0040*/ 	.short	0x0005
        /*0042*/ 	.short	0x0020
        /*0044*/ 	.byte	0x00, 0xf5, 0x21, 0x00


	//----- nvinfo : EIATTR_KPARAM_INFO
	.align		4
.L_248:
        /*0048*/ 	.byte	0x04, 0x17
        /*004a*/ 	.short	(.L_250 - .L_249)
.L_249:
        /*004c*/ 	.word	0x00000000
        /*0050*/ 	.short	0x0004
        /*0052*/ 	.short	0x001c
        /*0054*/ 	.byte	0x00, 0xf0, 0x11, 0x00


	//----- nvinfo : EIATTR_KPARAM_INFO
	.align		4
.L_250:
        /*0058*/ 	.byte	0x04, 0x17
        /*005a*/ 	.short	(.L_252 - .L_251)
.L_251:
        /*005c*/ 	.word	0x00000000
        /*0060*/ 	.short	0x0003
        /*0062*/ 	.short	0x0018
        /*0064*/ 	.byte	0x00, 0xf0, 0x11, 0x00


	//----- nvinfo : EIATTR_KPARAM_INFO
	.align		4
.L_252:
        /*0068*/ 	.byte	0x04, 0x17
        /*006a*/ 	.short	(.L_254 - .L_253)
.L_253:
        /*006c*/ 	.word	0x00000000
        /*0070*/ 	.short	0x0002
        /*0072*/ 	.short	0x0010
        /*0074*/ 	.byte	0x00, 0xf5, 0x21, 0x00


	//----- nvinfo : EIATTR_KPARAM_INFO
	.align		4
.L_254:
        /*0078*/ 	.byte	0x04, 0x17
        /*007a*/ 	.short	(.L_256 - .L_255)
.L_255:
        /*007c*/ 	.word	0x00000000
        /*0080*/ 	.short	0x0001
        /*0082*/ 	.short	0x0008
        /*0084*/ 	.byte	0x00, 0xf0, 0x21, 0x00


	//----- nvinfo : EIATTR_KPARAM_INFO
	.align		4
.L_256:
        /*0088*/ 	.byte	0x04, 0x17
        /*008a*/ 	.short	(.L_258 - .L_257)
.L_257:
        /*008c*/ 	.word	0x00000000
        /*0090*/ 	.short	0x0000
        /*0092*/ 	.short	0x0000
        /*0094*/ 	.byte	0x00, 0xf0, 0x05, 0x00


	//----- nvinfo : EIATTR_SPARSE_MMA_MASK
	.align		4
.L_258:
        /*0098*/ 	.byte	0x03, 0x50
        /*009a*/ 	.short	0x0000


	//----- nvinfo : EIATTR_MAXREG_COUNT
	.align		4
        /*009c*/ 	.byte	0x03, 0x1b
        /*009e*/ 	.short	0x00ff


	//----- nvinfo : EIATTR_MERCURY_ISA_VERSION
	.align		4
        /*00a0*/ 	.byte	0x03, 0x5f
        /*00a2*/ 	.short	0x0101


	//----- nvinfo : EIATTR_VRC_CTA_INIT_COUNT
	.align		4
        /*00a4*/ 	.byte	0x02, 0x4a
	.zero		1
	.zero		1


	//----- nvinfo : EIATTR_EXIT_INSTR_OFFSETS
	.align		4
        /*00a8*/ 	.byte	0x04, 0x1c
        /*00aa*/ 	.short	(.L_260 - .L_259)


	//   ....[0]....
.L_259:
        /*00ac*/ 	.word	0x00000070


	//   ....[1]....
        /*00b0*/ 	.word	0x000001e0


	//   ....[2]....
        /*00b4*/ 	.word	0x00000650


	//----- nvinfo : EIATTR_CRS_STACK_SIZE
	.align		4
.L_260:
        /*00b8*/ 	.byte	0x04, 0x1e
        /*00ba*/ 	.short	(.L_262 - .L_261)
.L_261:
        /*00bc*/ 	.word	0x00000000


	//----- nvinfo : EIATTR_CBANK_PARAM_SIZE
	.align		4
.L_262:
        /*00c0*/ 	.byte	0x03, 0x19
        /*00c2*/ 	.short	0x0034


	//----- nvinfo : EIATTR_PARAM_CBANK
	.align		4
        /*00c4*/ 	.byte	0x04, 0x0a
        /*00c6*/ 	.short	(.L_264 - .L_263)
	.align		4
.L_263:
        /*00c8*/ 	.word	index@(.nv.constant0._ZN3cub18CUB_300001_SM_10006detail10merge_sort30DeviceMergeSortPartitionKernelIN6thrust24THRUST_300001_SM_1000_NS10device_ptrI10DistTargetEEjN4cuda3std3__44lessIS7_EES7_EEvbT_PT2_T0_SH_PSH_T1_SH_i)
        /*00cc*/ 	.short	0x0380
        /*00ce*/ 	.short	0x0034


	//----- nvinfo : EIATTR_SW_WAR
	.align		4
.L_264:
        /*00d0*/ 	.byte	0x04, 0x36
        /*00d2*/ 	.short	(.L_266 - .L_265)
.L_265:
        /*00d4*/ 	.word	0x00000008
.L_266:


//--------------------- .nv.info._ZN3cub18CUB_300001_SM_10006detail10merge_sort30DeviceMergeSortBlockSortKernelINS2_10policy_hubIN6thrust24THRUST_300001_SM_1000_NS10device_ptrI10DistTargetEEE9Policy600ES9_PNS0_8NullTypeES9_SD_jN4cuda3std3__44lessIS8_EES8_SC_EEvbT0_T1_T2_T3_T4_PT6_PT7_T5_NS1_7vsmem_tE --------------------------
	.section	.nv.info._ZN3cub18CUB_300001_SM_10006detail10merge_sort30DeviceMergeSortBlockSortKernelINS2_10policy_hubIN6thrust24THRUST_300001_SM_1000_NS10device_ptrI10DistTargetEEE9Policy600ES9_PNS0_8NullTypeES9_SD_jN4cuda3std3__44lessIS8_EES8_SC_EEvbT0_T1_T2_T3_T4_PT6_PT7_T5_NS1_7vsmem_tE,"",@"SHT_CUDA_INFO"
	.sectionflags	@""
	.align	4


	//----- nvinfo : EIATTR_CUDA_API_VERSION
	.align		4
        /*0000*/ 	.byte	0x04, 0x37
        /*0002*/ 	.short	(.L_268 - .L_267)
.L_267:
        /*0004*/ 	.word	0x00000082


	//----- nvinfo : EIATTR_KPARAM_INFO
	.align		4
.L_268:
        /*0008*/ 	.byte	0x04, 0x17
        /*000a*/ 	.short	(.L_270 - .L_269)
.L_269:
        /*000c*/ 	.word	0x00000000
        /*0010*/ 	.short	0x0009
        /*0012*/ 	.short	0x0048
        /*0014*/ 	.byte	0x00, 0xf0, 0x21, 0x00


	//----- nvinfo : EIATTR_KPARAM_INFO
	.align		4
.L_270:
        /*0018*/ 	.byte	0x04, 0x17
        /*001a*/ 	.short	(.L_272 - .L_271)
.L_271:
        /*001c*/ 	.word	0x00000000
        /*0020*/ 	.short	0x0008
        /*0022*/ 	.short	0x0040
        /*0024*/ 	.byte	0x00, 0xf0, 0x05, 0x00


	//----- nvinfo : EIATTR_KPARAM_INFO
	.align		4
.L_272:
        /*0028*/ 	.byte	0x04, 0x17
        /*002a*/ 	.short	(.L_274 - .L_273)
.L_273:
        /*002c*/ 	.word	0x00000000
        /*0030*/ 	.short	0x0007
        /*0032*/ 	.short	0x0038
        /*0034*/ 	.byte	0x00, 0xf5, 0x21, 0x00


	//----- nvinfo : EIATTR_KPARAM_INFO
	.align		4
.L_274:
        /*0038*/ 	.byte	0x04, 0x17
        /*003a*/ 	.short	(.L_276 - .L_275)
.L_275:
        /*003c*/ 	.word	0x00000000
        /*0040*/ 	.short	0x0006
        /*0042*/ 	.short	0x0030
        /*0044*/ 	.byte	0x00, 0xf5, 0x21, 0x00


	//----- nvinfo : EIATTR_KPARAM_INFO
	.align		4
.L_276:
        /*0048*/ 	.byte	0x04, 0x17
        /*004a*/ 	.short	(.L_278 - .L_277)
.L_277:
        /*004c*/ 	.word	0x00000000
        /*0050*/ 	.short	0x0005
        /*0052*/ 	.short	0x0028
        /*0054*/ 	.byte	0x00, 0xf0, 0x11, 0x00


	//----- nvinfo : EIATTR_KPARAM_INFO
	.align		4
.L_278:
        /*0058*/ 	.byte	0x04, 0x17
        /*005a*/ 	.short	(.L_280 - .L_279)
.L_279:
        /*005c*/ 	.word	0x00000000
        /*0060*/ 	.short	0x0004
        /*0062*/ 	.short	0x0020
        /*0064*/ 	.byte	0x00, 0xf5, 0x21, 0x00


	//----- nvinfo : EIATTR_KPARAM_INFO
	.align		4
.L_280:
        /*0068*/ 	.byte	0x04, 0x17
        /*006a*/ 	.short	(.L_282 - .L_281)
.L_281:
        /*006c*/ 	.word	0x00000000
        /*0070*/ 	.short	0x0003
        /*0072*/ 	.short	0x0018
        /*0074*/ 	.byte	0x00, 0xf0, 0x21, 0x00


	//----- nvinfo : EIATTR_KPARAM_INFO
	.align		4
.L_282:
        /*0078*/ 	.byte	0x04, 0x17
        /*007a*/ 	.short	(.L_284 - .L_283)
.L_283:
        /*007c*/ 	.word	0x00000000
        /*0080*/ 	.short	0x0002
        /*0082*/ 	.short	0x0010
        /*0084*/ 	.byte	0x00, 0xf5, 0x21, 0x00


	//----- nvinfo : EIATTR_KPARAM_INFO
	.align		4
.L_284:
        /*0088*/ 	.byte	0x04, 0x17
        /*008a*/ 	.short	(.L_286 - .L_285)
.L_285:
        /*008c*/ 	.word	0x00000000
        /*0090*/ 	.short	0x0001
        /*0092*/ 	.short	0x0008
        /*0094*/ 	.byte	0x00, 0xf0, 0x21, 0x00


	//----- nvinfo : EIATTR_KPARAM_INFO
	.align		4
.L_286:
        /*0098*/ 	.byte	0x04, 0x17
        /*009a*/ 	.short	(.L_288 - .L_287)
.L_287:
        /*009c*/ 	.word	0x00000000
        /*00a0*/ 	.short	0x0000
        /*00a2*/ 	.short	0x0000
        /*00a4*/ 	.byte	0x00, 0xf0, 0x05, 0x00


	//----- nvinfo : EIATTR_SPARSE_MMA_MASK
	.align		4
.L_288:
        /*00a8*/ 	.byte	0x03, 0x50
        /*00aa*/ 	.short	0x0000


	//----- nvinfo : EIATTR_MAXREG_COUNT
	.align		4
        /*00ac*/ 	.byte	0x03, 0x1b
        /*00ae*/ 	.short	0x00ff


	//----- nvinfo : EIATTR_NUM_BARRIERS
	.align		4
        /*00b0*/ 	.byte	0x02, 0x4c
        /*00b2*/ 	.byte	0x01
	.zero		1


	//----- nvinfo : EIATTR_MERCURY_ISA_VERSION
	.align		4
        /*00b4*/ 	.byte	0x03, 0x5f
        /*00b6*/ 	.short	0x0101


	//----- nvinfo : EIATTR_COOP_GROUP_MASK_REGIDS
	.align		4
        /*00b8*/ 	.byte	0x04, 0x29
        /*00ba*/ 	.short	(.L_290 - .L_289)


	//   ....[0]....
.L_289:
        /*00bc*/ 	.word	0xffffffff


	//   ....[1]....
        /*00c0*/ 	.word	0xffffffff


	//   ....[2]....
        /*00c4*/ 	.word	0xffffffff


	//   ....[3]....
        /*00c8*/ 	.word	0xffffffff


	//   ....[4]....
        /*00cc*/ 	.word	0xffffffff


	//   ....[5]....
        /*00d0*/ 	.word	0xffffffff


	//----- nvinfo : EIATTR_COOP_GROUP_INSTR_OFFSETS
	.align		4
.L_290:
        /*00d4*/ 	.byte	0x04, 0x28
        /*00d6*/ 	.short	(.L_292 - .L_291)


	//   ....[0]....
.L_291:
        /*00d8*/ 	.word	0x00000600


	//   ....[1]....
        /*00dc*/ 	.word	0x00001e10


	//   ....[2]....
        /*00e0*/ 	.word	0x000020c0


	//   ....[3]....
        /*00e4*/ 	.word	0x000029f0


	//   ....[4]....
        /*00e8*/ 	.word	0x00004790


	//   ....[5]....
        /*00ec*/ 	.word	0x00004b50


	//----- nvinfo : EIATTR_VRC_CTA_INIT_COUNT
	.align		4
.L_292:
        /*00f0*/ 	.byte	0x02, 0x4a
	.zero		1
	.zero		1


	//----- nvinfo : EIATTR_EXIT_INSTR_OFFSETS
	.align		4
        /*00f4*/ 	.byte	0x04, 0x1c
        /*00f6*/ 	.short	(.L_294 - .L_293)


	//   ....[0]....
.L_293:
        /*00f8*/ 	.word	0x00002020


	//   ....[1]....
        /*00fc*/ 	.word	0x00002270


	//   ....[2]....
        /*0100*/ 	.word	0x00004a80


	//   ....[3]....
        /*0104*/ 	.word	0x00004ab0


	//   ....[4]....
        /*0108*/ 	.word	0x00004e20


	//   ....[5]....
        /*010c*/ 	.word	0x00004e50


	//----- nvinfo : EIATTR_MAX_THREADS
	.align		4
.L_294:
        /*0110*/ 	.byte	0x04, 0x05
        /*0112*/ 	.short	(.L_296 - .L_295)
.L_295:
        /*0114*/ 	.word	0x00000100
        /*0118*/ 	.word	0x00000001
        /*011c*/ 	.word	0x00000001


	//----- nvinfo : EIATTR_CRS_STACK_SIZE
	.align		4
.L_296:
        /*0120*/ 	.byte	0x04, 0x1e
        /*0122*/ 	.short	(.L_298 - .L_297)
.L_297:
        /*0124*/ 	.word	0x00000000


	//----- nvinfo : EIATTR_CBANK_PARAM_SIZE
	.align		4
.L_298:
        /*0128*/ 	.byte	0x03, 0x19
        /*012a*/ 	.short	0x0050


	//----- nvinfo : EIATTR_PARAM_CBANK
	.align		4
        /*012c*/ 	.byte	0x04, 0x0a
        /*012e*/ 	.short	(.L_300 - .L_299)
	.align		4
.L_299:
        /*0130*/ 	.word	index@(.nv.constant0._ZN3cub18CUB_300001_SM_10006detail10merge_sort30DeviceMergeSortBlockSortKernelINS2_10policy_hubIN6thrust24THRUST_300001_SM_1000_NS10device_ptrI10DistTargetEEE9Policy600ES9_PNS0_8NullTypeES9_SD_jN4cuda3std3__44lessIS8_EES8_SC_EEvbT0_T1_T2_T3_T4_PT6_PT7_T5_NS1_7vsmem_tE)
        /*0134*/ 	.short	0x0380
        /*0136*/ 	.short	0x0050


	//----- nvinfo : EIATTR_SW_WAR
	.align		4
.L_300:
        /*0138*/ 	.byte	0x04, 0x36
        /*013a*/ 	.short	(.L_302 - .L_301)
.L_301:
        /*013c*/ 	.word	0x00000008
.L_302:


//--------------------- .nv.info._ZN3cub18CUB_300001_SM_10006detail11EmptyKernelIvEEvv --------------------------
	.section	.nv.info._ZN3cub18CUB_300001_SM_10006detail11EmptyKernelIvEEvv,"",@"SHT_CUDA_INFO"
	.sectionflags	@""
	.align	4


	//----- nvinfo : EIATTR_CUDA_API_VERSION
	.align		4
        /*0000*/ 	.byte	0x04, 0x37
        /*0002*/ 	.short	(.L_304 - .L_303)
.L_303:
        /*0004*/ 	.word	0x00000082


	//----- nvinfo : EIATTR_SPARSE_MMA_MASK
	.align		4
.L_304:
        /*0008*/ 	.byte	0x03, 0x50
        /*000a*/ 	.short	0x0000


	//----- nvinfo : EIATTR_MAXREG_COUNT
	.align		4
        /*000c*/ 	.byte	0x03, 0x1b
        /*000e*/ 	.short	0x00ff


	//----- nvinfo : EIATTR_MERCURY_ISA_VERSION
	.align		4
        /*0010*/ 	.byte	0x03, 0x5f
        /*0012*/ 	.short	0x0101


	//----- nvinfo : EIATTR_VRC_CTA_INIT_COUNT
	.align		4
        /*0014*/ 	.byte	0x02, 0x4a
	.zero		1
	.zero		1


	//----- nvinfo : EIATTR_EXIT_INSTR_OFFSETS
	.align		4
        /*0018*/ 	.byte	0x04, 0x1c
        /*001a*/ 	.short	(.L_306 - .L_305)


	//   ....[0]....
.L_305:
        /*001c*/ 	.word	0x00000010


	//----- nvinfo : EIATTR_SW_WAR
	.align		4
.L_306:
        /*0020*/ 	.byte	0x04, 0x36
        /*0022*/ 	.short	(.L_308 - .L_307)
.L_307:
        /*0024*/ 	.word	0x00000008
.L_308:


//--------------------- .nv.info._Z13sum_k_targetsP10DistTargetPfi --------------------------
	.section	.nv.info._Z13sum_k_targetsP10DistTargetPfi,"",@"SHT_CUDA_INFO"
	.sectionflags	@""
	.align	4


	//----- nvinfo : EIATTR_CUDA_API_VERSION
	.align		4
        /*0000*/ 	.byte	0x04, 0x37
        /*0002*/ 	.short	(.L_310 - .L_309)
.L_309:
        /*0004*/ 	.word	0x00000082


	//----- nvinfo : EIATTR_KPARAM_INFO
	.align		4
.L_310:
        /*0008*/ 	.byte	0x04, 0x17
        /*000a*/ 	.short	(.L_312 - .L_311)
.L_311:
        /*000c*/ 	.word	0x00000000
        /*0010*/ 	.short	0x0002
        /*0012*/ 	.short	0x0010
        /*0014*/ 	.byte	0x00, 0xf0, 0x11, 0x00


	//----- nvinfo : EIATTR_KPARAM_INFO
	.align		4
.L_312:
        /*0018*/ 	.byte	0x04, 0x17
        /*001a*/ 	.short	(.L_314 - .L_313)
.L_313:
        /*001c*/ 	.word	0x00000000
        /*0020*/ 	.short	0x0001
        /*0022*/ 	.short	0x0008
        /*0024*/ 	.byte	0x00, 0xf5, 0x21, 0x00


	//----- nvinfo : EIATTR_KPARAM_INFO
	.align		4
.L_314:
        /*0028*/ 	.byte	0x04, 0x17
        /*002a*/ 	.short	(.L_316 - .L_315)
.L_315:
        /*002c*/ 	.word	0x00000000
        /*0030*/ 	.short	0x0000
        /*0032*/ 	.short	0x0000
        /*0034*/ 	.byte	0x00, 0xf5, 0x21, 0x00


	//----- nvinfo : EIATTR_SPARSE_MMA_MASK
	.align		4
.L_316:
        /*0038*/ 	.byte	0x03, 0x50
        /*003a*/ 	.short	0x0000


	//----- nvinfo : EIATTR_MAXREG_COUNT
	.align		4
        /*003c*/ 	.byte	0x03, 0x1b
        /*003e*/ 	.short	0x00ff


	//----- nvinfo : EIATTR_MERCURY_ISA_VERSION
	.align		4
        /*0040*/ 	.byte	0x03, 0x5f
        /*0042*/ 	.short	0x0101


	//----- nvinfo : EIATTR_VRC_CTA_INIT_COUNT
	.align		4
        /*0044*/ 	.byte	0x02, 0x4a
	.zero		1
	.zero		1


	//----- nvinfo : EIATTR_EXIT_INSTR_OFFSETS
	.align		4
        /*0048*/ 	.byte	0x04, 0x1c
        /*004a*/ 	.short	(.L_318 - .L_317)


	//   ....[0]....
.L_317:
        /*004c*/ 	.word	0x00000070


	//   ....[1]....
        /*0050*/ 	.word	0x00000840


	//----- nvinfo : EIATTR_CRS_STACK_SIZE
	.align		4
.L_318:
        /*0054*/ 	.byte	0x04, 0x1e
        /*0056*/ 	.short	(.L_320 - .L_319)
.L_319:
        /*0058*/ 	.word	0x00000000


	//----- nvinfo : EIATTR_CBANK_PARAM_SIZE
	.align		4
.L_320:
        /*005c*/ 	.byte	0x03, 0x19
        /*005e*/ 	.short	0x0014


	//----- nvinfo : EIATTR_PARAM_CBANK
	.align		4
        /*0060*/ 	.byte	0x04, 0x0a
        /*0062*/ 	.short	(.L_322 - .L_321)
	.align		4
.L_321:
        /*0064*/ 	.word	index@(.nv.constant0._Z13sum_k_targetsP10DistTargetPfi)
        /*0068*/ 	.short	0x0380
        /*006a*/ 	.short	0x0014


	//----- nvinfo : EIATTR_SW_WAR
	.align		4
.L_322:
        /*006c*/ 	.byte	0x04, 0x36
        /*006e*/ 	.short	(.L_324 - .L_323)
.L_323:
        /*0070*/ 	.word	0x00000008
.L_324:


//--------------------- .nv.info._Z31calculate_distances_and_targetsPfS_S_P10DistTargetii --------------------------
	.section	.nv.info._Z31calculate_distances_and_targetsPfS_S_P10DistTargetii,"",@"SHT_CUDA_INFO"
	.sectionflags	@""
	.align	4


	//----- nvinfo : EIATTR_CUDA_API_VERSION
	.align		4
        /*0000*/ 	.byte	0x04, 0x37
        /*0002*/ 	.short	(.L_326 - .L_325)
.L_325:
        /*0004*/ 	.word	0x00000082


	//----- nvinfo : EIATTR_KPARAM_INFO
	.align		4
.L_326:
        /*0008*/ 	.byte	0x04, 0x17
        /*000a*/ 	.short	(.L_328 - .L_327)
.L_327:
        /*000c*/ 	.word	0x00000000
        /*0010*/ 	.short	0x0005
        /*0012*/ 	.short	0x0024
        /*0014*/ 	.byte	0x00, 0xf0, 0x11, 0x00


	//----- nvinfo : EIATTR_KPARAM_INFO
	.align		4
.L_328:
        /*0018*/ 	.byte	0x04, 0x17
        /*001a*/ 	.short	(.L_330 - .L_329)
.L_329:
        /*001c*/ 	.word	0x00000000
        /*0020*/ 	.short	0x0004
        /*0022*/ 	.short	0x0020
        /*0024*/ 	.byte	0x00, 0xf0, 0x11, 0x00


	//----- nvinfo : EIATTR_KPARAM_INFO
	.align		4
.L_330:
        /*0028*/ 	.byte	0x04, 0x17
        /*002a*/ 	.short	(.L_332 - .L_331)
.L_331:
        /*002c*/ 	.word	0x00000000
        /*0030*/ 	.short	0x0003
        /*0032*/ 	.short	0x0018
        /*0034*/ 	.byte	0x00, 0xf5, 0x21, 0x00


	//----- nvinfo : EIATTR_KPARAM_INFO
	.align		4
.L_332:
        /*0038*/ 	.byte	0x04, 0x17
        /*003a*/ 	.short	(.L_334 - .L_333)
.L_333:
        /*003c*/ 	.word	0x00000000
        /*0040*/ 	.short	0x0002
        /*0042*/ 	.short	0x0010
        /*0044*/ 	.byte	0x00, 0xf5, 0x21, 0x00


	//----- nvinfo : EIATTR_KPARAM_INFO
	.align		4
.L_334:
        /*0048*/ 	.byte	0x04, 0x17
        /*004a*/ 	.short	(.L_336 - .L_335)
.L_335:
        /*004c*/ 	.word	0x00000000
        /*0050*/ 	.short	0x0001
        /*0052*/ 	.short	0x0008
        /*0054*/ 	.byte	0x00, 0xf5, 0x21, 0x00


	//----- nvinfo : EIATTR_KPARAM_INFO
	.align		4
.L_336:
        /*0058*/ 	.byte	0x04, 0x17
        /*005a*/ 	.short	(.L_338 - .L_337)
.L_337:
        /*005c*/ 	.word	0x00000000
        /*0060*/ 	.short	0x0000
        /*0062*/ 	.short	0x0000
        /*0064*/ 	.byte	0x00, 0xf5, 0x21, 0x00


	//----- nvinfo : EIATTR_SPARSE_MMA_MASK
	.align		4
.L_338:
        /*0068*/ 	.byte	0x03, 0x50
        /*006a*/ 	.short	0x0000


	//----- nvinfo : EIATTR_MAXREG_COUNT
	.align		4
        /*006c*/ 	.byte	0x03, 0x1b
        /*006e*/ 	.short	0x00ff


	//----- nvinfo : EIATTR_MERCURY_ISA_VERSION
	.align		4
        /*0070*/ 	.byte	0x03, 0x5f
        /*0072*/ 	.short	0x0101


	//----- nvinfo : EIATTR_VRC_CTA_INIT_COUNT
	.align		4
        /*0074*/ 	.byte	0x02, 0x4a
	.zero		1
	.zero		1


	//----- nvinfo : EIATTR_EXIT_INSTR_OFFSETS
	.align		4
        /*0078*/ 	.byte	0x04, 0x1c
        /*007a*/ 	.short	(.L_340 - .L_339)


	//   ....[0]....
.L_339:
        /*007c*/ 	.word	0x00000070


	//   ....[1]....
        /*0080*/ 	.word	0x00000d70


	//----- nvinfo : EIATTR_CRS_STACK_SIZE
	.align		4
.L_340:
        /*0084*/ 	.byte	0x04, 0x1e
        /*0086*/ 	.short	(.L_342 - .L_341)
.L_341:
        /*0088*/ 	.word	0x00000000


	//----- nvinfo : EIATTR_CBANK_PARAM_SIZE
	.align		4
.L_342:
        /*008c*/ 	.byte	0x03, 0x19
        /*008e*/ 	.short	0x0028


	//----- nvinfo : EIATTR_PARAM_CBANK
	.align		4
        /*0090*/ 	.byte	0x04, 0x0a
        /*0092*/ 	.short	(.L_344 - .L_343)
	.align		4
.L_343:
        /*0094*/ 	.word	index@(.nv.constant0._Z31calculate_distances_and_targetsPfS_S_P10DistTargetii)
        /*0098*/ 	.short	0x0380
        /*009a*/ 	.short	0x0028


	//----- nvinfo : EIATTR_SW_WAR
	.align		4
.L_344:
        /*009c*/ 	.byte	0x04, 0x36
        /*009e*/ 	.short	(.L_346 - .L_345)
.L_345:
        /*00a0*/ 	.word	0x00000008
.L_346:


//--------------------- .nv.callgraph             --------------------------
	.section	.nv.callgraph,"",@"SHT_CUDA_CALLGRAPH"
	.align	4
	.sectionentsize	8
	.align		4
        /*0000*/ 	.word	0x00000000
	.align		4
        /*0004*/ 	.word	0xffffffff
	.align		4
        /*0008*/ 	.word	0x00000000
	.align		4
        /*000c*/ 	.word	0xfffffffe
	.align		4
        /*0010*/ 	.word	0x00000000
	.align		4
        /*0014*/ 	.word	0xfffffffd
	.align		4
        /*0018*/ 	.word	0x00000000
	.align		4
        /*001c*/ 	.word	0xfffffffc


//--------------------- .nv.constant4             --------------------------
	.section	.nv.constant4,"a",@progbits
	.align	8
	.align		8
.nv.constant4:
        /*0000*/ 	.dword	_ZN34_INTERNAL_021e77e1_4_k_cu_5555dcd44cuda3std3__45__cpo5beginE
	.align		8
        /*0008*/ 	.dword	_ZN34_INTERNAL_021e77e1_4_k_cu_5555dcd44cuda3std3__45__cpo3endE
	.align		8
        /*0010*/ 	.dword	_ZN34_INTERNAL_021e77e1_4_k_cu_5555dcd44cuda3std3__45__cpo6cbeginE
	.align		8
        /*0018*/ 	.dword	_ZN34_INTERNAL_021e77e1_4_k_cu_5555dcd44cuda3std3__45__cpo4cendE
	.align		8
        /*0020*/ 	.dword	_ZN34_INTERNAL_021e77e1_4_k_cu_5555dcd44cuda3std3__45__cpo6rbeginE
	.align		8
        /*0028*/ 	.dword	_ZN34_INTERNAL_021e77e1_4_k_cu_5555dcd44cuda3std3__45__cpo4rendE
	.align		8
        /*0030*/ 	.dword	_ZN34_INTERNAL_021e77e1_4_k_cu_5555dcd44cuda3std3__45__cpo7crbeginE
	.align		8
        /*0038*/ 	.dword	_ZN34_INTERNAL_021e77e1_4_k_cu_5555dcd44cuda3std3__45__cpo5crendE
	.align		8
        /*0040*/ 	.dword	_ZN34_INTERNAL_021e77e1_4_k_cu_5555dcd44cuda3std3__436_GLOBAL__N__021e77e1_4_k_cu_5555dcd46ignoreE
	.align		8
        /*0048*/ 	.dword	_ZN34_INTERNAL_021e77e1_4_k_cu_5555dcd44cuda3std3__419piecewise_constructE
	.align		8
        /*0050*/ 	.dword	_ZN34_INTERNAL_021e77e1_4_k_cu_5555dcd44cuda3std3__48in_placeE
	.align		8
        /*0058*/ 	.dword	_ZN34_INTERNAL_021e77e1_4_k_cu_5555dcd44cuda3std3__420unreachable_sentinelE
	.align		8
        /*0060*/ 	.dword	_ZN34_INTERNAL_021e77e1_4_k_cu_5555dcd44cuda3std3__47nulloptE
	.align		8
        /*0068*/ 	.dword	_ZN34_INTERNAL_021e77e1_4_k_cu_5555dcd44cuda3std3__48unexpectE
	.align		8
        /*0070*/ 	.dword	_ZN34_INTERNAL_021e77e1_4_k_cu_5555dcd44cuda3std6ranges3__45__cpo4swapE
	.align		8
        /*0078*/ 	.dword	_ZN34_INTERNAL_021e77e1_4_k_cu_5555dcd44cuda3std6ranges3__45__cpo9iter_moveE
	.align		8
        /*0080*/ 	.dword	_ZN34_INTERNAL_021e77e1_4_k_cu_5555dcd44cuda3std6ranges3__45__cpo5beginE
	.align		8
        /*0088*/ 	.dword	_ZN34_INTERNAL_021e77e1_4_k_cu_5555dcd44cuda3std6ranges3__45__cpo3endE
	.align		8
        /*0090*/ 	.dword	_ZN34_INTERNAL_021e77e1_4_k_cu_5555dcd44cuda3std6ranges3__45__cpo6cbeginE
	.align		8
        /*0098*/ 	.dword	_ZN34_INTERNAL_021e77e1_4_k_cu_5555dcd44cuda3std6ranges3__45__cpo4cendE
	.align		8
        /*00a0*/ 	.dword	_ZN34_INTERNAL_021e77e1_4_k_cu_5555dcd44cuda3std6ranges3__45__cpo7advanceE
	.align		8
        /*00a8*/ 	.dword	_ZN34_INTERNAL_021e77e1_4_k_cu_5555dcd44cuda3std6ranges3__45__cpo9iter_swapE
	.align		8
        /*00b0*/ 	.dword	_ZN34_INTERNAL_021e77e1_4_k_cu_5555dcd44cuda3std6ranges3__45__cpo4nextE
	.align		8
        /*00b8*/ 	.dword	_ZN34_INTERNAL_021e77e1_4_k_cu_5555dcd44cuda3std6ranges3__45__cpo4prevE
	.align		8
        /*00c0*/ 	.dword	_ZN34_INTERNAL_021e77e1_4_k_cu_5555dcd44cuda3std6ranges3__45__cpo4dataE
	.align		8
        /*00c8*/ 	.dword	_ZN34_INTERNAL_021e77e1_4_k_cu_5555dcd44cuda3std6ranges3__45__cpo5cdataE
	.align		8
        /*00d0*/ 	.dword	_ZN34_INTERNAL_021e77e1_4_k_cu_5555dcd44cuda3std6ranges3__45__cpo4sizeE
	.align		8
        /*00d8*/ 	.dword	_ZN34_INTERNAL_021e77e1_4_k_cu_5555dcd44cuda3std6ranges3__45__cpo5ssizeE
	.align		8
        /*00e0*/ 	.dword	_ZN34_INTERNAL_021e77e1_4_k_cu_5555dcd44cuda3std6ranges3__45__cpo8distanceE
	.align		8
        /*00e8*/ 	.dword	_ZN34_INTERNAL_021e77e1_4_k_cu_5555dcd46thrust24THRUST_300001_SM_1000_NS8cuda_cub3parE
	.align		8
        /*00f0*/ 	.dword	_ZN34_INTERNAL_021e77e1_4_k_cu_5555dcd46thrust24THRUST_300001_SM_1000_NS8cuda_cub10par_nosyncE
	.align		8
        /*00f8*/ 	.dword	_ZN34_INTERNAL_021e77e1_4_k_cu_5555dcd46thrust24THRUST_300001_SM_1000_NS6system6detail10sequential3seqE
	.align		8
        /*0100*/ 	.dword	_ZN34_INTERNAL_021e77e1_4_k_cu_5555dcd46thrust24THRUST_300001_SM_1000_NS6system3cpp3parE
	.align		8
        /*0108*/ 	.dword	_ZN34_INTERNAL_021e77e1_4_k_cu_5555dcd46thrust24THRUST_300001_SM_1000_NS12placeholders2_1E
	.align		8
        /*0110*/ 	.dword	_ZN34_INTERNAL_021e77e1_4_k_cu_5555dcd46thrust24THRUST_300001_SM_1000_NS12placeholders2_2E
	.align		8
        /*0118*/ 	.dword	_ZN34_INTERNAL_021e77e1_4_k_cu_5555dcd46thrust24THRUST_300001_SM_1000_NS12placeholders2_3E
	.align		8
        /*0120*/ 	.dword	_ZN34_INTERNAL_021e77e1_4_k_cu_5555dcd46thrust24THRUST_300001_SM_1000_NS12placeholders2_4E
	.align		8
        /*0128*/ 	.dword	_ZN34_INTERNAL_021e77e1_4_k_cu_5555dcd46thrust24THRUST_300001_SM_1000_NS12placeholders2_5E
	.align		8
        /*0130*/ 	.dword	_ZN34_INTERNAL_021e77e1_4_k_cu_5555dcd46thrust24THRUST_300001_SM_1000_NS12placeholders2_6E
	.align		8
        /*0138*/ 	.dword	_ZN34_INTERNAL_021e77e1_4_k_cu_5555dcd46thrust24THRUST_300001_SM_1000_NS12placeholders2_7E
	.align		8
        /*0140*/ 	.dword	_ZN34_INTERNAL_021e77e1_4_k_cu_5555dcd46thrust24THRUST_300001_SM_1000_NS12placeholders2_8E
	.align		8
        /*0148*/ 	.dword	_ZN34_INTERNAL_021e77e1_4_k_cu_5555dcd46thrust24THRUST_300001_SM_1000_NS12placeholders2_9E
	.align		8
        /*0150*/ 	.dword	_ZN34_INTERNAL_021e77e1_4_k_cu_5555dcd46thrust24THRUST_300001_SM_1000_NS12placeholders3_10E
	.align		8
        /*0158*/ 	.dword	_ZN34_INTERNAL_021e77e1_4_k_cu_5555dcd46thrust24THRUST_300001_SM_1000_NS3seqE
	.align		8
        /*0160*/ 	.dword	_ZN34_INTERNAL_021e77e1_4_k_cu_5555dcd46thrust24THRUST_300001_SM_1000_NS6deviceE


//--------------------- .text._ZN3cub18CUB_300001_SM_10006detail10merge_sort26DeviceMergeSortMergeKernelINS2_10policy_hubIN6thrust24THRUST_300001_SM_1000_NS10device_ptrI10DistTargetEEE9Policy600ES9_PNS0_8NullTypeES9_SD_mN4cuda3std3__44lessIS8_EES8_SC_EEvbT2_T3_T4_PT6_PT7_T5_PSL_SL_NS1_7vsmem_tE --------------------------
	.section	.text._ZN3cub18CUB_300001_SM_10006detail10merge_sort26DeviceMergeSortMergeKernelINS2_10policy_hubIN6thrust24THRUST_300001_SM_1000_NS10device_ptrI10DistTargetEEE9Policy600ES9_PNS0_8NullTypeES9_SD_mN4cuda3std3__44lessIS8_EES8_SC_EEvbT2_T3_T4_PT6_PT7_T5_PSL_SL_NS1_7vsmem_tE,"ax",@progbits
	.align	128
        .global         _ZN3cub18CUB_300001_SM_10006detail10merge_sort26DeviceMergeSortMergeKernelINS2_10policy_hubIN6thrust24THRUST_300001_SM_1000_NS10device_ptrI10DistTargetEEE9Policy600ES9_PNS0_8NullTypeES9_SD_mN4cuda3std3__44lessIS8_EES8_SC_EEvbT2_T3_T4_PT6_PT7_T5_PSL_SL_NS1_7vsmem_tE
        .type           _ZN3cub18CUB_300001_SM_10006detail10merge_sort26DeviceMergeSortMergeKernelINS2_10policy_hubIN6thrust24THRUST_300001_SM_1000_NS10device_ptrI10DistTargetEEE9Policy600ES9_PNS0_8NullTypeES9_SD_mN4cuda3std3__44lessIS8_EES8_SC_EEvbT2_T3_T4_PT6_PT7_T5_PSL_SL_NS1_7vsmem_tE,@function
        .size           _ZN3cub18CUB_300001_SM_10006detail10merge_sort26DeviceMergeSortMergeKernelINS2_10policy_hubIN6thrust24THRUST_300001_SM_1000_NS10device_ptrI10DistTargetEEE9Policy600ES9_PNS0_8NullTypeES9_SD_mN4cuda3std3__44lessIS8_EES8_SC_EEvbT2_T3_T4_PT6_PT7_T5_PSL_SL_NS1_7vsmem_tE,(.L_x_184 - _ZN3cub18CUB_300001_SM_10006detail10merge_sort26DeviceMergeSortMergeKernelINS2_10policy_hubIN6thrust24THRUST_300001_SM_1000_NS10device_ptrI10DistTargetEEE9Policy600ES9_PNS0_8NullTypeES9_SD_mN4cuda3std3__44lessIS8_EES8_SC_EEvbT2_T3_T4_PT6_PT7_T5_PSL_SL_NS1_7vsmem_tE)
        .other          _ZN3cub18CUB_300001_SM_10006detail10merge_sort26DeviceMergeSortMergeKernelINS2_10policy_hubIN6thrust24THRUST_300001_SM_1000_NS10device_ptrI10DistTargetEEE9Policy600ES9_PNS0_8NullTypeES9_SD_mN4cuda3std3__44lessIS8_EES8_SC_EEvbT2_T3_T4_PT6_PT7_T5_PSL_SL_NS1_7vsmem_tE,@"STO_CUDA_ENTRY STV_DEFAULT"
_ZN3cub18CUB_300001_SM_10006detail10merge_sort26DeviceMergeSortMergeKernelINS2_10policy_hubIN6thrust24THRUST_300001_SM_1000_NS10device_ptrI10DistTargetEEE9Policy600ES9_PNS0_8NullTypeES9_SD_mN4cuda3std3__44lessIS8_EES8_SC_EEvbT2_T3_T4_PT6_PT7_T5_PSL_SL_NS1_7vsmem_tE:
.text._ZN3cub18CUB_300001_SM_10006detail10merge_sort26DeviceMergeSortMergeKernelINS2_10policy_hubIN6thrust24THRUST_300001_SM_1000_NS10device_ptrI10DistTargetEEE9Policy600ES9_PNS0_8NullTypeES9_SD_mN4cuda3std3__44lessIS8_EES8_SC_EEvbT2_T3_T4_PT6_PT7_T5_PSL_SL_NS1_7vsmem_tE:
[----:B------:R-:W-:Y:S01]  /*0000*/  LDC R1, c[0x0][0x37c] ;  /* 0x0000df00ff017b82 */ /* 0x000fe20000000800 */
[----:B------:R-:W0:Y:S01]  /*0010*/  S2R R18, SR_CTAID.X ;  /* 0x0000000000127919 */ /* 0x000e220000002500 */
[----:B------:R-:W1:Y:S06]  /*0020*/  LDCU UR4, c[0x0][0x370] ;  /* 0x00006e00ff0477ac */ /* 0x000e6c0008000800 */
[----:B------:R-:W2:Y:S01]  /*0030*/  LDC.64 R2, c[0x0][0x3c0] ;  /* 0x0000f000ff027b82 */ /* 0x000ea20000000a00 */
[----:B------:R-:W3:Y:S01]  /*0040*/  S2R R0, SR_TID.X ;  /* 0x0000000000007919 */ /* 0x000ee20000002100 */
[----:B------:R-:W4:Y:S01]  /*0050*/  LDCU.64 UR6, c[0x0][0x358] ;  /* 0x00006b00ff0677ac */ /* 0x000f220008000a00 */
[----:B-1----:R-:W-:-:S06]  /*0060*/  UIADD3 UR4, UPT, UPT, UR4, -0x1, URZ ;  /* 0xffffffff04047890 */ /* 0x002fcc000fffe0ff */
[----:B0-----:R-:W-:-:S13]  /*0070*/  ISETP.GE.U32.AND P0, PT, R18, UR4, PT ;  /* 0x0000000412007c0c */ /* 0x001fda000bf06070 */
[----:B---34-:R-:W-:Y:S05]  /*0080*/  @P0 BRA `(.L_x_0) ;  /* 0x0000001c00580947 */ /* 0x018fea0003800000 */
[----:B------:R-:W0:Y:S01]  /*0090*/  LDC.64 R16, c[0x0][0x3b8] ;  /* 0x0000ee00ff107b82 */ /* 0x000e220000000a00 */
[----:B--2---:R-:W-:-:S07]  /*00a0*/  IADD3 R21, P2, PT, RZ, -R2, RZ ;  /* 0x80000002ff157210 */ /* 0x004fce0007f5e0ff */
[----:B------:R-:W1:Y:S01]  /*00b0*/  LDC.64 R10, c[0x0][0x398] ;  /* 0x0000e600ff0a7b82 */ /* 0x000e620000000a00 */
[----:B------:R-:W-:Y:S01]  /*00c0*/  IMAD.WIDE.U32 R14, R2, 0x400, RZ ;  /* 0x00000400020e7825 */ /* 0x000fe200078e00ff */
[----:B------:R-:W2:Y:S01]  /*00d0*/  LDCU.U8 UR4, c[0x0][0x380] ;  /* 0x00007000ff0477ac */ /* 0x000ea20008000000 */
[----:B0-----:R-:W-:-:S04]  /*00e0*/  LEA R16, P0, R18, R16, 0x3 ;  /* 0x0000001012107211 */ /* 0x001fc800078018ff */
[----:B------:R-:W-:-:S05]  /*00f0*/  LEA.HI.X R17, R18, R17, RZ, 0x3, P0 ;  /* 0x0000001112117211 */ /* 0x000fca00000f1cff */
[----:B------:R-:W3:Y:S04]  /*0100*/  LDG.E.64 R12, desc[UR6][R16.64+0x8] ;  /* 0x00000806100c7981 */ /* 0x000ee8000c1e1b00 */
[----:B------:R0:W4:Y:S01]  /*0110*/  LDG.E.64 R4, desc[UR6][R16.64] ;  /* 0x0000000610047981 */ /* 0x000122000c1e1b00 */
[-C--:B------:R-:W-:Y:S01]  /*0120*/  LOP3.LUT R19, R21, R18.reuse, RZ, 0xc0, !PT ;  /* 0x0000001215137212 */ /* 0x080fe200078ec0ff */
[----:B------:R-:W-:Y:S01]  /*0130*/  IMAD.SHL.U32 R7, R3, 0x400, RZ ;  /* 0x0000040003077824 */ /* 0x000fe200078e00ff */
[----:B------:R-:W-:Y:S01]  /*0140*/  LOP3.LUT R8, R14, 0xfffff800, RZ, 0xc0, !PT ;  /* 0xfffff8000e087812 */ /* 0x000fe200078ec0ff */
[----:B--2---:R-:W-:Y:S01]  /*0150*/  UPRMT UR4, UR4, 0x8880, URZ ;  /* 0x0000888004047896 */ /* 0x004fe200080000ff */
[C---:B------:R-:W-:Y:S01]  /*0160*/  SHF.L.U64.HI R6, R19.reuse, 0xb, RZ ;  /* 0x0000000b13067819 */ /* 0x040fe200000102ff */
[----:B------:R-:W-:Y:S01]  /*0170*/  IMAD.SHL.U32 R9, R19, 0x800, RZ ;  /* 0x0000080013097824 */ /* 0x000fe200078e00ff */
[----:B------:R-:W-:Y:S01]  /*0180*/  ACQBULK ;  /* 0x000000000000782e */ /* 0x000fe20000000000 */
[----:B------:R-:W-:Y:S01]  /*0190*/  IMAD.IADD R7, R15, 0x1, R7 ;  /* 0x000000010f077824 */ /* 0x000fe200078e0207 */
[----:B------:R-:W-:Y:S01]  /*01a0*/  LOP3.LUT R15, R21, R18, RZ, 0xfc, !PT ;  /* 0x00000012150f7212 */ /* 0x000fe200078efcff */
[----:B0-----:R-:W-:Y:S01]  /*01b0*/  IMAD.X R17, RZ, RZ, ~R3, P2 ;  /* 0x000000ffff117224 */ /* 0x001fe200010e0e03 */
[----:B------:R-:W-:Y:S01]  /*01c0*/  IADD3 R16, P3, PT, R18, -R19, RZ ;  /* 0x8000001312107210 */ /* 0x000fe20007f7e0ff */
[----:B------:R-:W-:Y:S01]  /*01d0*/  UISETP.NE.AND UP0, UPT, UR4, URZ, UPT ;  /* 0x000000ff0400728c */ /* 0x000fe2000bf05270 */
[----:B------:R-:W-:-:S03]  /*01e0*/  ISETP.NE.U32.AND P0, PT, R15, -0x1, PT ;  /* 0xffffffff0f00780c */ /* 0x000fc60003f05070 */
[----:B------:R-:W-:Y:S01]  /*01f0*/  IMAD.X R19, RZ, RZ, -0x1, P3 ;  /* 0xffffffffff137424 */ /* 0x000fe200018e06ff */
[----:B------:R-:W-:Y:S02]  /*0200*/  ISETP.NE.AND.EX P0, PT, R17, -0x1, PT, P0 ;  /* 0xffffffff1100780c */ /* 0x000fe40003f05300 */
[-C--:B---3--:R-:W-:Y:S02]  /*0210*/  IADD3 R2, P1, PT, R12, -R9.reuse, RZ ;  /* 0x800000090c027210 */ /* 0x088fe40007f3e0ff */
[----:B----4-:R-:W-:-:S03]  /*0220*/  IADD3 R3, P3, PT, R4, -R9, RZ ;  /* 0x8000000904037210 */ /* 0x010fc60007f7e0ff */
[--C-:B------:R-:W-:Y:S01]  /*0230*/  IMAD.X R12, R13, 0x1, ~R6.reuse, P1 ;  /* 0x000000010d0c7824 */ /* 0x100fe200008e0e06 */
[----:B-1----:R-:W-:Y:S02]  /*0240*/  IADD3 R13, P4, PT, -R9, R10, RZ ;  /* 0x0000000a090d7210 */ /* 0x002fe40007f9e1ff */
[C---:B------:R-:W-:Y:S01]  /*0250*/  ISETP.NE.U32.AND P1, PT, R16.reuse, -0x1, PT ;  /* 0xffffffff1000780c */ /* 0x040fe20003f25070 */
[--C-:B------:R-:W-:Y:S01]  /*0260*/  IMAD.X R15, R5, 0x1, ~R6.reuse, P3 ;  /* 0x00000001050f7824 */ /* 0x100fe200018e0e06 */
[----:B------:R-:W-:Y:S01]  /*0270*/  ISETP.GT.U32.AND P2, PT, R13, R8, PT ;  /* 0x000000080d00720c */ /* 0x000fe20003f44070 */
[----:B------:R-:W-:Y:S01]  /*0280*/  IMAD.X R10, R11, 0x1, ~R6, P4 ;  /* 0x000000010b0a7824 */ /* 0x000fe200020e0e06 */
[----:B------:R-:W-:Y:S01]  /*0290*/  ISETP.NE.AND.EX P1, PT, R19, -0x1, PT, P1 ;  /* 0xffffffff1300780c */ /* 0x000fe20003f25310 */
[----:B------:R-:W-:Y:S01]  /*02a0*/  IMAD.MOV.U32 R11, RZ, RZ, 0x7ff ;  /* 0x000007ffff0b7424 */ /* 0x000fe200078e00ff */
[C---:B------:R-:W-:Y:S01]  /*02b0*/  SHF.L.U64.HI R19, R16.reuse, 0xb, R19 ;  /* 0x0000000b10137819 */ /* 0x040fe20000010213 */
[----:B------:R-:W-:-:S03]  /*02c0*/  IMAD.SHL.U32 R16, R16, 0x800, RZ ;  /* 0x0000080010107824 */ /* 0x000fc600078e00ff */
[----:B------:R-:W-:Y:S02]  /*02d0*/  SEL R11, R11, 0x800, !P1 ;  /* 0x000008000b0b7807 */ /* 0x000fe40004800000 */
[----:B------:R-:W-:Y:S02]  /*02e0*/  ISETP.GT.U32.AND.EX P1, PT, R10, R7, PT, P2 ;  /* 0x000000070a00720c */ /* 0x000fe40003f24120 */
[----:B------:R-:W-:Y:S02]  /*02f0*/  IADD3 R11, P3, P4, -R2, R11, R16 ;  /* 0x0000000b020b7210 */ /* 0x000fe40007c7e110 */
[----:B------:R-:W-:Y:S02]  /*0300*/  SEL R17, R13, R8, P1 ;  /* 0x000000080d117207 */ /* 0x000fe40000800000 */
[----:B------:R-:W-:Y:S02]  /*0310*/  IADD3 R14, P2, PT, -R3, R16, RZ ;  /* 0x00000010030e7210 */ /* 0x000fe40007f5e1ff */
[----:B------:R-:W-:-:S02]  /*0320*/  SEL R20, R10, R7, P1 ;  /* 0x000000070a147207 */ /* 0x000fc40000800000 */
[----:B------:R-:W-:Y:S01]  /*0330*/  IADD3 R16, P1, PT, R17, -R8, RZ ;  /* 0x8000000811107210 */ /* 0x000fe20007f3e0ff */
[----:B------:R-:W-:Y:S01]  /*0340*/  IMAD.X R15, R19, 0x1, ~R15, P2 ;  /* 0x00000001130f7824 */ /* 0x000fe200010e0e0f */
[----:B------:R-:W-:Y:S02]  /*0350*/  IADD3.X R12, PT, PT, ~R12, RZ, R19, P3, P4 ;  /* 0x000000ff0c0c7210 */ /* 0x000fe40001fe8513 */
[----:B------:R-:W-:Y:S01]  /*0360*/  SEL R11, R8, R11, !P0 ;  /* 0x0000000b080b7207 */ /* 0x000fe20004000000 */
[----:B------:R-:W-:Y:S01]  /*0370*/  IMAD.X R20, R20, 0x1, ~R7, P1 ;  /* 0x0000000114147824 */ /* 0x000fe200008e0e07 */
[----:B------:R-:W-:Y:S02]  /*0380*/  ISETP.LT.U32.AND P2, PT, R8, R13, PT ;  /* 0x0000000d0800720c */ /* 0x000fe40003f41070 */
[----:B------:R-:W-:Y:S02]  /*0390*/  SEL R12, R7, R12, !P0 ;  /* 0x0000000c070c7207 */ /* 0x000fe40004000000 */
[----:B------:R-:W-:-:S02]  /*03a0*/  ISETP.LT.U32.AND P1, PT, R14, R16, PT ;  /* 0x000000100e00720c */ /* 0x000fc40003f21070 */
[----:B------:R-:W-:Y:S02]  /*03b0*/  ISETP.LT.U32.AND P3, PT, R11, R16, PT ;  /* 0x000000100b00720c */ /* 0x000fe40003f61070 */
[----:B------:R-:W-:Y:S02]  /*03c0*/  ISETP.LT.U32.AND.EX P2, PT, R7, R10, PT, P2 ;  /* 0x0000000a0700720c */ /* 0x000fe40003f41120 */
[-C--:B------:R-:W-:Y:S02]  /*03d0*/  ISETP.LT.U32.AND.EX P1, PT, R15, R20.reuse, PT, P1 ;  /* 0x000000140f00720c */ /* 0x080fe40003f21110 */
[----:B------:R-:W-:Y:S02]  /*03e0*/  ISETP.LT.U32.AND.EX P3, PT, R12, R20, PT, P3 ;  /* 0x000000140c00720c */ /* 0x000fe40003f61130 */
[----:B------:R-:W-:Y:S02]  /*03f0*/  @!P0 SEL R2, R8, R13, P2 ;  /* 0x0000000d08028207 */ /* 0x000fe40001000000 */
[----:B------:R-:W-:-:S02]  /*0400*/  SEL R13, R14, R16, P1 ;  /* 0x000000100e0d7207 */ /* 0x000fc40000800000 */
[----:B------:R-:W-:Y:S01]  /*0410*/  SEL R10, R11, R16, P3 ;  /* 0x000000100b0a7207 */ /* 0x000fe20001800000 */
[----:B------:R-:W-:Y:S01]  /*0420*/  IMAD.IADD R3, R2, 0x1, -R3 ;  /* 0x0000000102037824 */ /* 0x000fe200078e0a03 */
[----:B------:R-:W-:-:S03]  /*0430*/  SEL R11, R15, R20, P1 ;  /* 0x000000140f0b7207 */ /* 0x000fc60000800000 */
[----:B------:R-:W-:Y:S01]  /*0440*/  IMAD.IADD R2, R10, 0x1, -R13 ;  /* 0x000000010a027824 */ /* 0x000fe200078e0a0d */
[----:B------:R-:W-:Y:S06]  /*0450*/  BRA.U !UP0, `(.L_x_1) ;  /* 0x0000000108f07547 */ /* 0x000fec000b800000 */
[----:B------:R-:W0:Y:S01]  /*0460*/  LDCU.64 UR4, c[0x0][0x388] ;  /* 0x00007100ff0477ac */ /* 0x000e220008000a00 */
[----:B------:R-:W-:Y:S02]  /*0470*/  IADD3 R4, P0, PT, R4, R0, RZ ;  /* 0x0000000004047210 */ /* 0x000fe40007f1e0ff */
[----:B------:R-:W-:-:S03]  /*0480*/  ISETP.GE.AND P6, PT, R0, R3, PT ;  /* 0x000000030000720c */ /* 0x000fc60003fc6270 */
[----:B------:R-:W-:Y:S01]  /*0490*/  IMAD.X R5, RZ, RZ, R5, P0 ;  /* 0x000000ffff057224 */ /* 0x000fe200000e0605 */
[----:B0-----:R-:W-:-:S04]  /*04a0*/  LEA R22, P0, R4, UR4, 0x3 ;  /* 0x0000000404167c11 */ /* 0x001fc8000f8018ff */
[----:B------:R-:W-:-:S05]  /*04b0*/  LEA.HI.X R23, R4, UR5, R5, 0x3, P0 ;  /* 0x0000000504177c11 */ /* 0x000fca00080f1c05 */
[----:B------:R0:W5:Y:S04]  /*04c0*/  @!P6 LDG.E R20, desc[UR6][R22.64] ;  /* 0x000000061614e981 */ /* 0x000168000c1e1900 */
[----:B------:R0:W5:Y:S01]  /*04d0*/  @!P6 LDG.E R21, desc[UR6][R22.64+0x4] ;  /* 0x000004061615e981 */ /* 0x000162000c1e1900 */
[----:B------:R-:W-:Y:S01]  /*04e0*/  IADD3 R5, P0, P1, R13, R9, R8 ;  /* 0x000000090d057210 */ /* 0x000fe2000791e008 */
[C---:B------:R-:W-:Y:S02]  /*04f0*/  IMAD.IADD R4, R0.reuse, 0x1, -R3 ;  /* 0x0000000100047824 */ /* 0x040fe400078e0a03 */
[C---:B------:R-:W-:Y:S01]  /*0500*/  VIADD R10, R0.reuse, 0x300 ;  /* 0x00000300000a7836 */ /* 0x040fe20000000000 */
[----:B------:R-:W-:Y:S01]  /*0510*/  IADD3.X R7, PT, PT, R11, R6, R7, P0, P1 ;  /* 0x000000060b077210 */ /* 0x000fe200007e2407 */
[----:B------:R-:W-:Y:S01]  /*0520*/  VIADD R6, R0, 0x100 ;  /* 0x0000010000067836 */ /* 0x000fe20000000000 */
[----:B------:R-:W-:Y:S01]  /*0530*/  IADD3 R5, P0, PT, R4, R5, RZ ;  /* 0x0000000504057210 */ /* 0x000fe20007f1e0ff */
[----:B------:R-:W-:Y:S01]  /*0540*/  VIADD R8, R0, 0x200 ;  /* 0x0000020000087836 */ /* 0x000fe20000000000 */
[----:B------:R-:W-:-:S02]  /*0550*/  ISETP.GE.AND P3, PT, R10, R3, PT ;  /* 0x000000030a00720c */ /* 0x000fc40003f66270 */
[----:B------:R-:W-:Y:S02]  /*0560*/  LEA.HI.X.SX32 R10, R4, R7, 0x1, P0 ;  /* 0x00000007040a7211 */ /* 0x000fe400000f0eff */
[C---:B------:R-:W-:Y:S02]  /*0570*/  LEA R24, P0, R5.reuse, UR4, 0x3 ;  /* 0x0000000405187c11 */ /* 0x040fe4000f8018ff */
[----:B------:R-:W-:Y:S02]  /*0580*/  LOP3.LUT R4, R0, 0x400, RZ, 0xfc, !PT ;  /* 0x0000040000047812 */ /* 0x000fe400078efcff */
[-C--:B------:R-:W-:Y:S01]  /*0590*/  ISETP.GE.AND P5, PT, R6, R3.reuse, PT ;  /* 0x000000030600720c */ /* 0x080fe20003fa6270 */
[----:B------:R-:W-:Y:S01]  /*05a0*/  VIADD R6, R0, 0x500 ;  /* 0x0000050000067836 */ /* 0x000fe20000000000 */
[----:B------:R-:W-:Y:S01]  /*05b0*/  ISETP.GE.AND P4, PT, R8, R3, PT ;  /* 0x000000030800720c */ /* 0x000fe20003f86270 */
[----:B------:R-:W-:Y:S01]  /*05c0*/  VIADD R8, R0, 0x600 ;  /* 0x0000060000087836 */ /* 0x000fe20000000000 */
[----:B------:R-:W-:-:S02]  /*05d0*/  LEA.HI.X R25, R5, UR5, R10, 0x3, P0 ;  /* 0x0000000505197c11 */ /* 0x000fc400080f1c0a */
[-C--:B------:R-:W-:Y:S01]  /*05e0*/  ISETP.GE.AND P2, PT, R4, R3.reuse, PT ;  /* 0x000000030400720c */ /* 0x080fe20003f46270 */
[----:B------:R-:W-:Y:S01]  /*05f0*/  VIADD R4, R0, 0x700 ;  /* 0x0000070000047836 */ /* 0x000fe20000000000 */
[-C--:B------:R-:W-:Y:S01]  /*0600*/  ISETP.GE.AND P1, PT, R6, R3.reuse, PT ;  /* 0x000000030600720c */ /* 0x080fe20003f26270 */
[----:B------:R0:W5:Y:S01]  /*0610*/  @P3 LDG.E R12, desc[UR6][R24.64+0x1800] ;  /* 0x00180006180c3981 */ /* 0x000162000c1e1900 */
[----:B------:R-:W-:-:S03]  /*0620*/  ISETP.GE.AND P0, PT, R8, R3, PT ;  /* 0x000000030800720c */ /* 0x000fc60003f06270 */
[----:B------:R0:W5:Y:S04]  /*0630*/  @P5 LDG.E R16, desc[UR6][R24.64+0x800] ;  /* 0x0008000618105981 */ /* 0x000168000c1e1900 */
        /* <DEDUP_REMOVED lines=11> */
[----:B------:R0:W5:Y:S01]  /*06f0*/  @P6 LDG.E R21, desc[UR6][R24.64+0x4] ;  /* 0x0000040618156981 */ /* 0x000162000c1e1900 */
[----:B------:R-:W-:-:S13]  /*0700*/  ISETP.GE.AND P6, PT, R4, R3, PT ;  /* 0x000000030400720c */ /* 0x000fda0003fc6270 */
[----:B------:R0:W5:Y:S04]  /*0710*/  @P6 LDG.E R4, desc[UR6][R24.64+0x3800] ;  /* 0x0038000618046981 */ /* 0x000168000c1e1900 */
[----:B------:R0:W5:Y:S04]  /*0720*/  @P6 LDG.E R5, desc[UR6][R24.64+0x3804] ;  /* 0x0038040618056981 */ /* 0x000168000c1e1900 */
[----:B------:R0:W5:Y:S04]  /*0730*/  @!P3 LDG.E R12, desc[UR6][R22.64+0x1800] ;  /* 0x00180006160cb981 */ /* 0x000168000c1e1900 */
        /* <DEDUP_REMOVED lines=12> */
[----:B------:R0:W5:Y:S01]  /*0800*/  @!P6 LDG.E R5, desc[UR6][R22.64+0x3804] ;  /* 0x003804061605e981 */ /* 0x000162000c1e1900 */
[----:B------:R-:W-:Y:S05]  /*0810*/  BRA `(.L_x_2) ;  /* 0x0000000000ec7947 */ /* 0x000fea0003800000 */
.L_x_1:
        /* <DEDUP_REMOVED lines=8> */
[C---:B------:R-:W-:Y:S01]  /*08a0*/  IMAD.IADD R5, R0.reuse, 0x1, -R3 ;  /* 0x0000000100057824 */ /* 0x040fe200078e0a03 */
[----:B------:R-:W-:Y:S01]  /*08b0*/  IADD3 R8, P1, P2, R13, R9, R8 ;  /* 0x000000090d087210 */ /* 0x000fe20007a3e008 */
[C---:B------:R-:W-:Y:S02]  /*08c0*/  VIADD R4, R0.reuse, 0x100 ;  /* 0x0000010000047836 */ /* 0x040fe40000000000 */
[C---:B------:R-:W-:Y:S01]  /*08d0*/  VIADD R10, R0.reuse, 0x200 ;  /* 0x00000200000a7836 */ /* 0x040fe20000000000 */
[----:B------:R-:W-:Y:S01]  /*08e0*/  IADD3.X R6, PT, PT, R11, R6, R7, P1, P2 ;  /* 0x000000060b067210 */ /* 0x000fe20000fe4407 */
[----:B------:R-:W-:Y:S01]  /*08f0*/  VIADD R12, R0, 0x300 ;  /* 0x00000300000c7836 */ /* 0x000fe20000000000 */
[----:B------:R-:W-:-:S02]  /*0900*/  IADD3 R8, P4, PT, R5, R8, RZ ;  /* 0x0000000805087210 */ /* 0x000fc40007f9e0ff */
[-C--:B------:R-:W-:Y:S02]  /*0910*/  ISETP.GE.AND P1, PT, R4, R3.reuse, PT ;  /* 0x000000030400720c */ /* 0x080fe40003f26270 */
[----:B------:R-:W-:Y:S01]  /*0920*/  LEA.HI.X.SX32 R5, R5, R6, 0x1, P4 ;  /* 0x0000000605057211 */ /* 0x000fe200020f0eff */
[----:B------:R-:W-:Y:S01]  /*0930*/  VIADD R6, R0, 0x500 ;  /* 0x0000050000067836 */ /* 0x000fe20000000000 */
[----:B------:R-:W-:Y:S02]  /*0940*/  LEA R24, P4, R8, UR4, 0x3 ;  /* 0x0000000408187c11 */ /* 0x000fe4000f8818ff */
[----:B------:R-:W-:Y:S02]  /*0950*/  LOP3.LUT R4, R0, 0x400, RZ, 0xfc, !PT ;  /* 0x0000040000047812 */ /* 0x000fe400078efcff */
[----:B------:R-:W-:Y:S01]  /*0960*/  ISETP.GE.AND P2, PT, R10, R3, PT ;  /* 0x000000030a00720c */ /* 0x000fe20003f46270 */
[----:B------:R-:W-:Y:S01]  /*0970*/  VIADD R10, R0, 0x600 ;  /* 0x00000600000a7836 */ /* 0x000fe20000000000 */
[----:B------:R-:W-:-:S02]  /*0980*/  LEA.HI.X R25, R8, UR5, R5, 0x3, P4 ;  /* 0x0000000508197c11 */ /* 0x000fc4000a0f1c05 */
[-C--:B------:R-:W-:Y:S01]  /*0990*/  ISETP.GE.AND P6, PT, R4, R3.reuse, PT ;  /* 0x000000030400720c */ /* 0x080fe20003fc6270 */
[----:B------:R-:W-:Y:S01]  /*09a0*/  VIADD R4, R0, 0x700 ;  /* 0x0000070000047836 */ /* 0x000fe20000000000 */
[-C--:B------:R-:W-:Y:S01]  /*09b0*/  ISETP.GE.AND P3, PT, R12, R3.reuse, PT ;  /* 0x000000030c00720c */ /* 0x080fe20003f66270 */
[----:B------:R1:W5:Y:S01]  /*09c0*/  @P1 LDG.E R16, desc[UR6][R24.64+0x800] ;  /* 0x0008000618101981 */ /* 0x000362000c1e1900 */
[-C--:B------:R-:W-:Y:S02]  /*09d0*/  ISETP.GE.AND P5, PT, R6, R3.reuse, PT ;  /* 0x000000030600720c */ /* 0x080fe40003fa6270 */
[-C--:B------:R-:W-:Y:S01]  /*09e0*/  ISETP.GE.AND P4, PT, R10, R3.reuse, PT ;  /* 0x000000030a00720c */ /* 0x080fe20003f86270 */
        /* <DEDUP_REMOVED lines=29> */
[----:B------:R1:W5:Y:S02]  /*0bc0*/  @!P0 LDG.E R5, desc[UR6][R22.64+0x3804] ;  /* 0x0038040616058981 */ /* 0x000364000c1e1900 */
.L_x_2:
[----:B------:R-:W2:Y:S01]  /*0bd0*/  S2UR UR5, SR_CgaCtaId ;  /* 0x00000000000579c3 */ /* 0x000ea20000008800 */
[----:B------:R-:W-:Y:S01]  /*0be0*/  UMOV UR4, 0x400 ;  /* 0x0000040000047882 */ /* 0x000fe20000000000 */
[----:B01----:R-:W-:Y:S01]  /*0bf0*/  IMAD.SHL.U32 R22, R0, 0x8, RZ ;  /* 0x0000000800167824 */ /* 0x003fe200078e00ff */
[----:B--2---:R-:W-:-:S09]  /*0c00*/  ULEA UR4, UR5, UR4, 0x18 ;  /* 0x0000000405047291 */ /* 0x004fd2000f8ec0ff */
[----:B-----5:R-:W-:Y:S04]  /*0c10*/  STS.64 [R22+UR4], R20 ;  /* 0x0000001416007988 */ /* 0x020fe80008000a04 */
[----:B------:R-:W-:Y:S04]  /*0c20*/  STS.64 [R22+UR4+0x800], R16 ;  /* 0x0008001016007988 */ /* 0x000fe80008000a04 */
[----:B------:R-:W-:Y:S04]  /*0c30*/  STS.64 [R22+UR4+0x1000], R14 ;  /* 0x0010000e16007988 */ /* 0x000fe80008000a04 */
[----:B------:R-:W-:Y:S04]  /*0c40*/  STS.64 [R22+UR4+0x1800], R12 ;  /* 0x0018000c16007988 */ /* 0x000fe80008000a04 */
[----:B------:R-:W-:Y:S04]  /*0c50*/  STS.64 [R22+UR4+0x2000], R10 ;  /* 0x0020000a16007988 */ /* 0x000fe80008000a04 */
[----:B------:R-:W-:Y:S04]  /*0c60*/  STS.64 [R22+UR4+0x2800], R8 ;  /* 0x0028000816007988 */ /* 0x000fe80008000a04 */
[----:B------:R-:W-:Y:S04]  /*0c70*/  STS.64 [R22+UR4+0x3000], R6 ;  /* 0x0030000616007988 */ /* 0x000fe80008000a04 */
[----:B------:R0:W-:Y:S01]  /*0c80*/  STS.64 [R22+UR4+0x3800], R4 ;  /* 0x0038000416007988 */ /* 0x0001e20008000a04 */
[----:B------:R-:W-:Y:S01]  /*0c90*/  BAR.SYNC.DEFER_BLOCKING 0x0 ;  /* 0x0000000000007b1d */ /* 0x000fe20000010000 */
[----:B------:R-:W-:-:S07]  /*0ca0*/  IMAD.IADD R19, R3, 0x1, R2 ;  /* 0x0000000103137824 */ /* 0x000fce00078e0202 */
[----:B------:R-:W-:Y:S01]  /*0cb0*/  PREEXIT ;  /* 0x000000000000782d */ /* 0x000fe20000000000 */
[----:B------:R-:W-:Y:S01]  /*0cc0*/  BSSY.RECONVERGENT B0, `(.L_x_3) ;  /* 0x0000017000007945 */ /* 0x000fe20003800200 */
[----:B0-----:R-:W-:Y:S02]  /*0cd0*/  LEA R4, R3, UR4, 0x3 ;  /* 0x0000000403047c11 */ /* 0x001fe4000f8e18ff */
[----:B------:R-:W-:-:S04]  /*0ce0*/  VIMNMX R5, PT, PT, R22, R19, PT ;  /* 0x0000001316057248 */ /* 0x000fc80003fe0100 */
[C---:B------:R-:W-:Y:S01]  /*0cf0*/  ISETP.GE.AND P0, PT, R5.reuse, R2, PT ;  /* 0x000000020500720c */ /* 0x040fe20003f06270 */
[----:B------:R-:W-:Y:S01]  /*0d00*/  IMAD.IADD R2, R5, 0x1, -R2 ;  /* 0x0000000105027824 */ /* 0x000fe200078e0a02 */
[----:B------:R-:W-:-:S04]  /*0d10*/  VIMNMX R7, PT, PT, R3, R5, PT ;  /* 0x0000000503077248 */ /* 0x000fc80003fe0100 */
[----:B------:R-:W-:-:S04]  /*0d20*/  SEL R2, R2, RZ, P0 ;  /* 0x000000ff02027207 */ /* 0x000fc80000000000 */
[----:B------:R-:W-:-:S13]  /*0d30*/  ISETP.GE.AND P0, PT, R2, R7, PT ;  /* 0x000000070200720c */ /* 0x000fda0003f06270 */
[----:B------:R-:W-:Y:S05]  /*0d40*/  @P0 BRA `(.L_x_4) ;  /* 0x0000000000380947 */ /* 0x000fea0003800000 */
.L_x_5:
[----:B------:R-:W-:-:S05]  /*0d50*/  IMAD.IADD R6, R7, 0x1, -R2 ;  /* 0x0000000107067824 */ /* 0x000fca00078e0a02 */
[----:B------:R-:W-:-:S04]  /*0d60*/  LEA.HI R9, R6, R6, RZ, 0x1 ;  /* 0x0000000606097211 */ /* 0x000fc800078f08ff */
[----:B------:R-:W-:-:S04]  /*0d70*/  LEA.HI.SX32 R6, R9, R2, 0x1f ;  /* 0x0000000209067211 */ /* 0x000fc800078ffaff */
[----:B------:R-:W-:-:S05]  /*0d80*/  LOP3.LUT R8, RZ, R6, RZ, 0x33, !PT ;  /* 0x00000006ff087212 */ /* 0x000fca00078e33ff */
[----:B------:R-:W-:Y:S01]  /*0d90*/  IMAD.IADD R9, R5, 0x1, R8 ;  /* 0x0000000105097824 */ /* 0x000fe200078e0208 */
[----:B------:R-:W-:-:S03]  /*0da0*/  LEA R8, R6, UR4, 0x3 ;  /* 0x0000000406087c11 */ /* 0x000fc6000f8e18ff */
[----:B------:R-:W-:-:S03]  /*0db0*/  IMAD R9, R9, 0x8, R4 ;  /* 0x0000000809097824 */ /* 0x000fc600078e0204 */
[----:B------:R-:W-:Y:S04]  /*0dc0*/  LDS R8, [R8] ;  /* 0x0000000008087984 */ /* 0x000fe80000000800 */
[----:B------:R-:W0:Y:S02]  /*0dd0*/  LDS R9, [R9] ;  /* 0x0000000009097984 */ /* 0x000e240000000800 */
[----:B0-----:R-:W-:-:S04]  /*0de0*/  FSETP.GEU.AND P0, PT, R9, R8, PT ;  /* 0x000000080900720b */ /* 0x001fc80003f0e000 */
[----:B------:R-:W-:-:S09]  /*0df0*/  SEL R7, R7, R6, P0 ;  /* 0x0000000607077207 */ /* 0x000fd20000000000 */
[----:B------:R-:W-:-:S05]  /*0e00*/  @P0 VIADD R2, R6, 0x1 ;  /* 0x0000000106020836 */ /* 0x000fca0000000000 */
[----:B------:R-:W-:-:S13]  /*0e10*/  ISETP.GE.AND P0, PT, R2, R7, PT ;  /* 0x000000070200720c */ /* 0x000fda0003f06270 */
[----:B------:R-:W-:Y:S05]  /*0e20*/  @!P0 BRA `(.L_x_5) ;  /* 0xfffffffc00c88947 */ /* 0x000fea000383ffff */
.L_x_4:
[----:B------:R-:W-:Y:S05]  /*0e30*/  BSYNC.RECONVERGENT B0 ;  /* 0x0000000000007941 */ /* 0x000fea0003800200 */
.L_x_3:
[----:B------:R-:W-:Y:S01]  /*0e40*/  IMAD.IADD R5, R5, 0x1, -R2 ;  /* 0x0000000105057824 */ /* 0x000fe200078e0a02 */
[----:B------:R-:W-:Y:S02]  /*0e50*/  LEA R9, R2, UR4, 0x3 ;  /* 0x0000000402097c11 */ /* 0x000fe4000f8e18ff */
[----:B------:R-:W-:Y:S01]  /*0e60*/  PLOP3.LUT P0, PT, PT, PT, PT, 0x8, 0x80 ;  /* 0x000000000080781c */ /* 0x000fe20003f0e170 */
[----:B------:R-:W-:Y:S02]  /*0e70*/  IMAD R7, R5, 0x8, R4 ;  /* 0x0000000805077824 */ /* 0x000fe400078e0204 */
[----:B------:R-:W-:Y:S01]  /*0e80*/  LDS.64 R22, [R9] ;  /* 0x0000000009167984 */ /* 0x000fe20000000a00 */
[----:B------:R-:W-:-:S03]  /*0e90*/  IMAD.IADD R8, R3, 0x1, R5 ;  /* 0x0000000103087824 */ /* 0x000fc600078e0205 */
[----:B------:R-:W0:Y:S01]  /*0ea0*/  LDS.64 R20, [R7] ;  /* 0x0000000007147984 */ /* 0x000e220000000a00 */
[C---:B------:R-:W-:Y:S01]  /*0eb0*/  VIADD R6, R8.reuse, 0x1 ;  /* 0x0000000108067836 */ /* 0x040fe20000000000 */
[----:B------:R-:W-:-:S13]  /*0ec0*/  ISETP.GE.AND P1, PT, R8, R19, PT ;  /* 0x000000130800720c */ /* 0x000fda0003f26270 */
[----:B0-----:R-:W-:-:S04]  /*0ed0*/  @!P1 FSETP.GEU.AND P2, PT, R20, R22, PT ;  /* 0x000000161400920b */ /* 0x001fc80003f4e000 */
[----:B------:R-:W-:-:S04]  /*0ee0*/  @!P1 ISETP.GE.OR P0, PT, R2, R3, !P2 ;  /* 0x000000030200920c */ /* 0x000fc80005706670 */
[----:B------:R-:W-:Y:S02]  /*0ef0*/  FSEL R5, R21, R23, P0 ;  /* 0x0000001715057208 */ /* 0x000fe40000000000 */
[----:B------:R-:W-:-:S07]  /*0f00*/  FSEL R4, R20, R22, P0 ;  /* 0x0000001614047208 */ /* 0x000fce0000000000 */
[----:B------:R-:W-:Y:S01]  /*0f10*/  @P0 LDS.64 R20, [R7+0x8] ;  /* 0x0000080007140984 */ /* 0x000fe20000000a00 */
[----:B------:R-:W-:Y:S02]  /*0f20*/  @!P0 IMAD.MOV R6, RZ, RZ, R8 ;  /* 0x000000ffff068224 */ /* 0x000fe400078e0208 */
[----:B------:R-:W-:Y:S01]  /*0f30*/  VIADD R8, R2, 0x1 ;  /* 0x0000000102087836 */ /* 0x000fe20000000000 */
[----:B------:R-:W0:Y:S01]  /*0f40*/  @!P0 LDS.64 R22, [R9+0x8] ;  /* 0x0000080009168984 */ /* 0x000e220000000a00 */
[----:B------:R-:W-:Y:S01]  /*0f50*/  @P0 IMAD.MOV R8, RZ, RZ, R2 ;  /* 0x000000ffff080224 */ /* 0x000fe200078e0202 */
[C---:B------:R-:W-:Y:S01]  /*0f60*/  ISETP.GE.AND P1, PT, R6.reuse, R19, PT ;  /* 0x000000130600720c */ /* 0x040fe20003f26270 */
[----:B------:R-:W-:Y:S01]  /*0f70*/  VIADD R2, R6, 0x1 ;  /* 0x0000000106027836 */ /* 0x000fe20000000000 */
[----:B------:R-:W-:Y:S01]  /*0f80*/  PLOP3.LUT P0, PT, PT, PT, PT, 0x8, 0x80 ;  /* 0x000000000080781c */ /* 0x000fe20003f0e170 */
[----:B------:R-:W-:-:S10]  /*0f90*/  VIADD R10, R8, 0x1 ;  /* 0x00000001080a7836 */ /* 0x000fd40000000000 */
[----:B0-----:R-:W-:-:S04]  /*0fa0*/  @!P1 FSETP.GEU.AND P2, PT, R20, R22, PT ;  /* 0x000000161400920b */ /* 0x001fc80003f4e000 */
[----:B------:R-:W-:-:S04]  /*0fb0*/  @!P1 ISETP.GE.OR P0, PT, R8, R3, !P2 ;  /* 0x000000030800920c */ /* 0x000fc80005706670 */
[----:B------:R-:W-:-:S09]  /*0fc0*/  FSEL R7, R21, R23, P0 ;  /* 0x0000001715077208 */ /* 0x000fd20000000000 */
[----:B------:R-:W-:Y:S02]  /*0fd0*/  @P0 IMAD.MOV R10, RZ, RZ, R8 ;  /* 0x000000ffff0a0224 */ /* 0x000fe400078e0208 */
[----:B------:R-:W-:Y:S01]  /*0fe0*/  @!P0 IMAD.MOV R2, RZ, RZ, R6 ;  /* 0x000000ffff028224 */ /* 0x000fe200078e0206 */
[----:B------:R-:W-:Y:S01]  /*0ff0*/  FSEL R6, R20, R22, P0 ;  /* 0x0000001614067208 */ /* 0x000fe20000000000 */
[C---:B------:R-:W-:Y:S01]  /*1000*/  VIADD R14, R10.reuse, 0x1 ;  /* 0x000000010a0e7836 */ /* 0x040fe20000000000 */
[----:B------:R-:W-:Y:S01]  /*1010*/  @!P0 LEA R8, R10, UR4, 0x3 ;  /* 0x000000040a088c11 */ /* 0x000fe2000f8e18ff */
[C---:B------:R-:W-:Y:S01]  /*1020*/  VIADD R12, R2.reuse, 0x1 ;  /* 0x00000001020c7836 */ /* 0x040fe20000000000 */
[C---:B------:R-:W-:Y:S02]  /*1030*/  @P0 LEA R9, R2.reuse, UR4, 0x3 ;  /* 0x0000000402090c11 */ /* 0x040fe4000f8e18ff */
[----:B------:R-:W-:Y:S01]  /*1040*/  ISETP.GE.AND P1, PT, R2, R19, PT ;  /* 0x000000130200720c */ /* 0x000fe20003f26270 */
[----:B------:R-:W-:Y:S04]  /*1050*/  @!P0 LDS.64 R22, [R8] ;  /* 0x0000000008168984 */ /* 0x000fe80000000a00 */
[----:B------:R-:W0:Y:S01]  /*1060*/  @P0 LDS.64 R20, [R9] ;  /* 0x0000000009140984 */ /* 0x000e220000000a00 */
[----:B------:R-:W-:-:S07]  /*1070*/  PLOP3.LUT P0, PT, PT, PT, PT, 0x8, 0x80 ;  /* 0x000000000080781c */ /* 0x000fce0003f0e170 */
[----:B0-----:R-:W-:-:S04]  /*1080*/  @!P1 FSETP.GEU.AND P2, PT, R20, R22, PT ;  /* 0x000000161400920b */ /* 0x001fc80003f4e000 */
[----:B------:R-:W-:-:S04]  /*1090*/  @!P1 ISETP.GE.OR P0, PT, R10, R3, !P2 ;  /* 0x000000030a00920c */ /* 0x000fc80005706670 */
[----:B------:R-:W-:Y:S02]  /*10a0*/  FSEL R9, R21, R23, P0 ;  /* 0x0000001715097208 */ /* 0x000fe40000000000 */
[----:B------:R-:W-:-:S07]  /*10b0*/  FSEL R8, R20, R22, P0 ;  /* 0x0000001614087208 */ /* 0x000fce0000000000 */
[----:B------:R-:W-:Y:S02]  /*10c0*/  @P0 IMAD.MOV R14, RZ, RZ, R10 ;  /* 0x000000ffff0e0224 */ /* 0x000fe400078e020a */
[----:B------:R-:W-:Y:S02]  /*10d0*/  @!P0 IMAD.MOV R12, RZ, RZ, R2 ;  /* 0x000000ffff0c8224 */ /* 0x000fe400078e0202 */
        /* <DEDUP_REMOVED lines=55> */
[----:B------:R-:W-:-:S03]  /*1450*/  @!P0 IMAD.MOV R26, RZ, RZ, R2 ;  /* 0x000000ffff1a8224 */ /* 0x000fc600078e0202 */
[----:B------:R-:W-:Y:S02]  /*1460*/  @!P0 LEA R2, R28, UR4, 0x3 ;  /* 0x000000041c028c11 */ /* 0x000fe4000f8e18ff */
[C---:B------:R-:W-:Y:S02]  /*1470*/  @P0 LEA R24, R26.reuse, UR4, 0x3 ;  /* 0x000000041a180c11 */ /* 0x040fe4000f8e18ff */
[----:B------:R-:W-:Y:S01]  /*1480*/  ISETP.GE.AND P1, PT, R26, R19, PT ;  /* 0x000000131a00720c */ /* 0x000fe20003f26270 */
[----:B------:R-:W-:Y:S01]  /*1490*/  @!P0 LDS.64 R22, [R2] ;  /* 0x0000000002168984 */ /* 0x000fe20000000a00 */
[----:B------:R-:W-:-:S03]  /*14a0*/  IMAD.SHL.U32 R19, R0, 0x8, RZ ;  /* 0x0000000800137824 */ /* 0x000fc600078e00ff */
[----:B------:R-:W0:Y:S01]  /*14b0*/  @P0 LDS.64 R20, [R24] ;  /* 0x0000000018140984 */ /* 0x000e220000000a00 */
[----:B------:R-:W-:Y:S01]  /*14c0*/  BAR.SYNC.DEFER_BLOCKING 0x0 ;  /* 0x0000000000007b1d */ /* 0x000fe20000010000 */
[----:B------:R-:W-:-:S06]  /*14d0*/  PLOP3.LUT P0, PT, PT, PT, PT, 0x8, 0x80 ;  /* 0x000000000080781c */ /* 0x000fcc0003f0e170 */
[----:B0-----:R-:W-:-:S04]  /*14e0*/  @!P1 FSETP.GEU.AND P2, PT, R20, R22, PT ;  /* 0x000000161400920b */ /* 0x001fc80003f4e000 */
[----:B------:R-:W-:-:S04]  /*14f0*/  @!P1 ISETP.GE.OR P0, PT, R28, R3, !P2 ;  /* 0x000000031c00920c */ /* 0x000fc80005706670 */
[----:B------:R-:W-:Y:S02]  /*1500*/  FSEL R21, R21, R23, P0 ;  /* 0x0000001715157208 */ /* 0x000fe40000000000 */
[----:B------:R-:W-:Y:S01]  /*1510*/  FSEL R20, R20, R22, P0 ;  /* 0x0000001614147208 */ /* 0x000fe20000000000 */
[----:B------:R-:W-:Y:S06]  /*1520*/  BRA.U !UP0, `(.L_x_6) ;  /* 0x0000000508147547 */ /* 0x000fec000b800000 */
[----:B------:R-:W0:Y:S01]  /*1530*/  S2R R22, SR_LANEID ;  /* 0x0000000000167919 */ /* 0x000e220000000000 */
[----:B------:R-:W-:Y:S01]  /*1540*/  LOP3.LUT R3, R19, 0x1f00, RZ, 0xc0, !PT ;  /* 0x00001f0013037812 */ /* 0x000fe200078ec0ff */
[----:B------:R-:W1:Y:S04]  /*1550*/  LDCU.64 UR8, c[0x0][0x3a0] ;  /* 0x00007400ff0877ac */ /* 0x000e680008000a00 */
[----:B0-----:R-:W-:-:S05]  /*1560*/  IMAD R2, R22, 0x8, R3 ;  /* 0x0000000816027824 */ /* 0x001fca00078e0203 */
[----:B------:R-:W-:Y:S01]  /*1570*/  LEA.HI.SX32 R19, R2, R2, 0x1b ;  /* 0x0000000202137211 */ /* 0x000fe200078fdaff */
[----:B------:R-:W-:-:S03]  /*1580*/  IMAD R2, R22, -0x7, R2 ;  /* 0xfffffff916027824 */ /* 0x000fc600078e0202 */
[----:B------:R-:W-:Y:S01]  /*1590*/  LEA R19, R19, UR4, 0x3 ;  /* 0x0000000413137c11 */ /* 0x000fe2000f8e18ff */
[C---:B------:R-:W-:Y:S01]  /*15a0*/  VIADD R23, R2.reuse, 0x20 ;  /* 0x0000002002177836 */ /* 0x040fe20000000000 */
[CC--:B------:R-:W-:Y:S01]  /*15b0*/  LEA.HI.SX32 R22, R2.reuse, R2.reuse, 0x1b ;  /* 0x0000000202167211 */ /* 0x0c0fe200078fdaff */
[C---:B------:R-:W-:Y:S02]  /*15c0*/  VIADD R25, R2.reuse, 0x40 ;  /* 0x0000004002197836 */ /* 0x040fe40000000000 */
[----:B------:R0:W-:Y:S01]  /*15d0*/  STS.64 [R19], R4 ;  /* 0x0000000413007388 */ /* 0x0001e20000000a00 */
[C---:B------:R-:W-:Y:S01]  /*15e0*/  VIADD R27, R2.reuse, 0x80 ;  /* 0x00000080021b7836 */ /* 0x040fe20000000000 */
[-C--:B------:R-:W-:Y:S01]  /*15f0*/  LEA.HI.SX32 R23, R23, R2.reuse, 0x1b ;  /* 0x0000000217177211 */ /* 0x080fe200078fdaff */
[----:B------:R-:W-:Y:S01]  /*1600*/  VIADD R29, R2, 0xc0 ;  /* 0x000000c0021d7836 */ /* 0x000fe20000000000 */
[----:B------:R2:W-:Y:S01]  /*1610*/  STS.64 [R19+0x10], R8 ;  /* 0x0000100813007388 */ /* 0x0005e20000000a00 */
[----:B------:R-:W-:-:S02]  /*1620*/  LEA.HI.SX32 R25, R25, R2, 0x1b ;  /* 0x0000000219197211 */ /* 0x000fc400078fdaff */
[-C--:B------:R-:W-:Y:S01]  /*1630*/  LEA.HI.SX32 R27, R27, R2.reuse, 0x1b ;  /* 0x000000021b1b7211 */ /* 0x080fe200078fdaff */
[----:B------:R3:W-:Y:S01]  /*1640*/  STS.64 [R19+0x20], R12 ;  /* 0x0000200c13007388 */ /* 0x0007e20000000a00 */
[----:B------:R-:W-:Y:S01]  /*1650*/  LEA.HI.SX32 R29, R29, R2, 0x1b ;  /* 0x000000021d1d7211 */ /* 0x000fe200078fdaff */
[----:B0-----:R-:W-:Y:S02]  /*1660*/  VIADD R5, R2, 0x60 ;  /* 0x0000006002057836 */ /* 0x001fe40000000000 */
[----:B------:R0:W-:Y:S01]  /*1670*/  STS.64 [R19+0x8], R6 ;  /* 0x0000080613007388 */ /* 0x0001e20000000a00 */
[----:B------:R-:W-:Y:S01]  /*1680*/  LEA R4, R22, UR4, 0x3 ;  /* 0x0000000416047c11 */ /* 0x000fe2000f8e18ff */
[C---:B--2---:R-:W-:Y:S02]  /*1690*/  VIADD R9, R2.reuse, 0xa0 ;  /* 0x000000a002097836 */ /* 0x044fe40000000000 */
[----:B------:R2:W-:Y:S01]  /*16a0*/  STS.64 [R19+0x18], R10 ;  /* 0x0000180a13007388 */ /* 0x0005e20000000a00 */
[----:B------:R-:W-:Y:S01]  /*16b0*/  LEA R8, R25, UR4, 0x3 ;  /* 0x0000000419087c11 */ /* 0x000fe2000f8e18ff */
[----:B---3--:R-:W-:-:S02]  /*16c0*/  VIADD R13, R2, 0xe0 ;  /* 0x000000e0020d7836 */ /* 0x008fc40000000000 */
[----:B------:R3:W-:Y:S01]  /*16d0*/  STS.64 [R19+0x28], R14 ;  /* 0x0000280e13007388 */ /* 0x0007e20000000a00 */
[----:B------:R-:W-:Y:S02]  /*16e0*/  LEA R12, R27, UR4, 0x3 ;  /* 0x000000041b0c7c11 */ /* 0x000fe4000f8e18ff */
[-C--:B0-----:R-:W-:Y:S01]  /*16f0*/  LEA.HI.SX32 R7, R5, R2.reuse, 0x1b ;  /* 0x0000000205077211 */ /* 0x081fe200078fdaff */
[----:B------:R0:W-:Y:S01]  /*1700*/  STS.64 [R19+0x30], R16 ;  /* 0x0000301013007388 */ /* 0x0001e20000000a00 */
[----:B------:R-:W-:Y:S02]  /*1710*/  LEA R6, R23, UR4, 0x3 ;  /* 0x0000000417067c11 */ /* 0x000fe4000f8e18ff */
[-C--:B--2---:R-:W-:Y:S01]  /*1720*/  LEA.HI.SX32 R11, R9, R2.reuse, 0x1b ;  /* 0x00000002090b7211 */ /* 0x084fe200078fdaff */
[----:B------:R2:W-:Y:S01]  /*1730*/  STS.64 [R19+0x38], R20 ;  /* 0x0000381413007388 */ /* 0x0005e20000000a00 */
[----:B------:R-:W-:Y:S01]  /*1740*/  LEA.HI.SX32 R2, R13, R2, 0x1b ;  /* 0x000000020d027211 */ /* 0x000fe200078fdaff */
[----:B------:R-:W-:Y:S01]  /*1750*/  NOP ;  /* 0x0000000000007918 */ /* 0x000fe20000000000 */
[----:B------:R-:W-:Y:S01]  /*1760*/  LEA R10, R7, UR4, 0x3 ;  /* 0x00000004070a7c11 */ /* 0x000fe2000f8e18ff */
[----:B------:R-:W4:Y:S01]  /*1770*/  LDS.64 R4, [R4] ;  /* 0x0000000004047984 */ /* 0x000f220000000a00 */
[----:B---3--:R-:W-:-:S02]  /*1780*/  LEA R14, R11, UR4, 0x3 ;  /* 0x000000040b0e7c11 */ /* 0x008fc4000f8e18ff */
[----:B0-----:R-:W-:Y:S01]  /*1790*/  LEA R16, R29, UR4, 0x3 ;  /* 0x000000041d107c11 */ /* 0x001fe2000f8e18ff */
[----:B------:R-:W0:Y:S01]  /*17a0*/  LDS.64 R6, [R6+0x100] ;  /* 0x0001000006067984 */ /* 0x000e220000000a00 */
[----:B--2---:R-:W-:Y:S02]  /*17b0*/  LEA R20, R2, UR4, 0x3 ;  /* 0x0000000402147c11 */ /* 0x004fe4000f8e18ff */
[----:B------:R-:W-:Y:S01]  /*17c0*/  LOP3.LUT R2, R3, 0x1f, R0, 0xf8, !PT ;  /* 0x0000001f03027812 */ /* 0x000fe200078ef800 */
[----:B------:R-:W2:Y:S01]  /*17d0*/  LDS.64 R8, [R8+0x200] ;  /* 0x0002000008087984 */ /* 0x000ea20000000a00 */
[----:B------:R-:W-:-:S03]  /*17e0*/  IMAD.MOV.U32 R3, RZ, RZ, RZ ;  /* 0x000000ffff037224 */ /* 0x000fc600078e00ff */
[----:B------:R-:W3:Y:S01]  /*17f0*/  LDS.64 R10, [R10+0x300] ;  /* 0x000300000a0a7984 */ /* 0x000ee20000000a00 */
[----:B------:R-:W-:-:S03]  /*1800*/  IMAD.WIDE.U32 R2, R18, 0x800, R2 ;  /* 0x0000080012027825 */ /* 0x000fc600078e0002 */
[----:B------:R-:W5:Y:S01]  /*1810*/  LDS.64 R12, [R12+0x400] ;  /* 0x000400000c0c7984 */ /* 0x000f620000000a00 */
[----:B-1----:R-:W-:-:S03]  /*1820*/  LEA R18, P0, R2, UR8, 0x3 ;  /* 0x0000000802127c11 */ /* 0x002fc6000f8018ff */
[----:B------:R-:W1:Y:S01]  /*1830*/  LDS.64 R14, [R14+0x500] ;  /* 0x000500000e0e7984 */ /* 0x000e620000000a00 */
[----:B------:R-:W-:-:S03]  /*1840*/  LEA.HI.X R19, R2, UR9, R3, 0x3, P0 ;  /* 0x0000000902137c11 */ /* 0x000fc600080f1c03 */
[----:B------:R-:W1:Y:S04]  /*1850*/  LDS.64 R16, [R16+0x600] ;  /* 0x0006000010107984 */ /* 0x000e680000000a00 */
[----:B------:R-:W1:Y:S04]  /*1860*/  LDS.64 R20, [R20+0x700] ;  /* 0x0007000014147984 */ /* 0x000e680000000a00 */
[----:B----4-:R-:W-:Y:S04]  /*1870*/  STG.E desc[UR6][R18.64], R4 ;  /* 0x0000000412007986 */ /* 0x010fe8000c101906 */
[----:B------:R-:W-:Y:S04]  /*1880*/  STG.E desc[UR6][R18.64+0x4], R5 ;  /* 0x0000040512007986 */ /* 0x000fe8000c101906 */
[----:B0-----:R-:W-:Y:S04]  /*1890*/  STG.E desc[UR6][R18.64+0x100], R6 ;  /* 0x0001000612007986 */ /* 0x001fe8000c101906 */
[----:B------:R-:W-:Y:S04]  /*18a0*/  STG.E desc[UR6][R18.64+0x104], R7 ;  /* 0x0001040712007986 */ /* 0x000fe8000c101906 */
[----:B--2---:R-:W-:Y:S04]  /*18b0*/  STG.E desc[UR6][R18.64+0x200], R8 ;  /* 0x0002000812007986 */ /* 0x004fe8000c101906 */
[----:B------:R-:W-:Y:S04]  /*18c0*/  STG.E desc[UR6][R18.64+0x204], R9 ;  /* 0x0002040912007986 */ /* 0x000fe8000c101906 */
[----:B---3--:R-:W-:Y:S04]  /*18d0*/  STG.E desc[UR6][R18.64+0x300], R10 ;  /* 0x0003000a12007986 */ /* 0x008fe8000c101906 */
[----:B------:R-:W-:Y:S04]  /*18e0*/  STG.E desc[UR6][R18.64+0x304], R11 ;  /* 0x0003040b12007986 */ /* 0x000fe8000c101906 */
[----:B-----5:R-:W-:Y:S04]  /*18f0*/  STG.E desc[UR6][R18.64+0x400], R12 ;  /* 0x0004000c12007986 */ /* 0x020fe8000c101906 */
[----:B------:R-:W-:Y:S04]  /*1900*/  STG.E desc[UR6][R18.64+0x404], R13 ;  /* 0x0004040d12007986 */ /* 0x000fe8000c101906 */
[----:B-1----:R-:W-:Y:S04]  /*1910*/  STG.E desc[UR6][R18.64+0x500], R14 ;  /* 0x0005000e12007986 */ /* 0x002fe8000c101906 */
[----:B------:R-:W-:Y:S04]  /*1920*/  STG.E desc[UR6][R18.64+0x504], R15 ;  /* 0x0005040f12007986 */ /* 0x000fe8000c101906 */
[----:B------:R-:W-:Y:S04]  /*1930*/  STG.E desc[UR6][R18.64+0x600], R16 ;  /* 0x0006001012007986 */ /* 0x000fe8000c101906 */
[----:B------:R-:W-:Y:S04]  /*1940*/  STG.E desc[UR6][R18.64+0x604], R17 ;  /* 0x0006041112007986 */ /* 0x000fe8000c101906 */
[----:B------:R-:W-:Y:S04]  /*1950*/  STG.E desc[UR6][R18.64+0x700], R20 ;  /* 0x0007001412007986 */ /* 0x000fe8000c101906 */
[----:B------:R-:W-:Y:S01]  /*1960*/  STG.E desc[UR6][R18.64+0x704], R21 ;  /* 0x0007041512007986 */ /* 0x000fe2000c101906 */
[----:B------:R-:W-:Y:S05]  /*1970*/  EXIT ;  /* 0x000000000000794d */ /* 0x000fea0003800000 */
.L_x_6:
[----:B------:R-:W0:Y:S01]  /*1980*/  S2R R3, SR_LANEID ;  /* 0x0000000000037919 */ /* 0x000e220000000000 */
[----:B------:R-:W-:Y:S01]  /*1990*/  LOP3.LUT R2, R19, 0x1f00, RZ, 0xc0, !PT ;  /* 0x00001f0013027812 */ /* 0x000fe200078ec0ff */
[----:B------:R-:W1:Y:S01]  /*19a0*/  LDCU.64 UR8, c[0x0][0x388] ;  /* 0x00007100ff0877ac */ /* 0x000e620008000a00 */
[----:B------:R-:W-:-:S03]  /*19b0*/  IMAD.MOV.U32 R23, RZ, RZ, RZ ;  /* 0x000000ffff177224 */ /* 0x000fc600078e00ff */
[----:B0-----:R-:W-:-:S04]  /*19c0*/  IMAD R22, R3, 0x8, R2 ;  /* 0x0000000803167824 */ /* 0x001fc800078e0202 */
[----:B------:R-:W-:Y:S01]  /*19d0*/  IMAD R3, R3, -0x7, R22 ;  /* 0xfffffff903037824 */ /* 0x000fe200078e0216 */
[----:B------:R-:W-:-:S03]  /*19e0*/  LEA.HI.SX32 R19, R22, R22, 0x1b ;  /* 0x0000001616137211 */ /* 0x000fc600078fdaff */
[----:B------:R-:W-:Y:S01]  /*19f0*/  VIADD R24, R3, 0x20 ;  /* 0x0000002003187836 */ /* 0x000fe20000000000 */
[----:B------:R-:W-:Y:S01]  /*1a00*/  LEA R19, R19, UR4, 0x3 ;  /* 0x0000000413137c11 */ /* 0x000fe2000f8e18ff */
[C---:B------:R-:W-:Y:S01]  /*1a10*/  VIADD R26, R3.reuse, 0x40 ;  /* 0x00000040031a7836 */ /* 0x040fe20000000000 */
[-C--:B------:R-:W-:Y:S02]  /*1a20*/  LEA.HI.SX32 R22, R3, R3.reuse, 0x1b ;  /* 0x0000000303167211 */ /* 0x080fe400078fdaff */
[-C--:B------:R-:W-:Y:S01]  /*1a30*/  LEA.HI.SX32 R24, R24, R3.reuse, 0x1b ;  /* 0x0000000318187211 */ /* 0x080fe200078fdaff */
[----:B------:R0:W-:Y:S01]  /*1a40*/  STS.64 [R19], R4 ;  /* 0x0000000413007388 */ /* 0x0001e20000000a00 */
[----:B------:R-:W-:-:S03]  /*1a50*/  LEA.HI.SX32 R26, R26, R3, 0x1b ;  /* 0x000000031a1a7211 */ /* 0x000fc600078fdaff */
[----:B------:R2:W-:Y:S04]  /*1a60*/  STS.64 [R19+0x8], R6 ;  /* 0x0000080613007388 */ /* 0x0005e80000000a00 */
[----:B------:R3:W-:Y:S04]  /*1a70*/  STS.64 [R19+0x10], R8 ;  /* 0x0000100813007388 */ /* 0x0007e80000000a00 */
[----:B------:R4:W-:Y:S01]  /*1a80*/  STS.64 [R19+0x18], R10 ;  /* 0x0000180a13007388 */ /* 0x0009e20000000a00 */
[----:B0-----:R-:W-:-:S03]  /*1a90*/  VIADD R4, R3, 0x60 ;  /* 0x0000006003047836 */ /* 0x001fc60000000000 */
[----:B------:R0:W-:Y:S01]  /*1aa0*/  STS.64 [R19+0x20], R12 ;  /* 0x0000200c13007388 */ /* 0x0001e20000000a00 */
[C---:B--2---:R-:W-:Y:S01]  /*1ab0*/  VIADD R6, R3.reuse, 0x80 ;  /* 0x0000008003067836 */ /* 0x044fe20000000000 */
[-C--:B------:R-:W-:Y:S01]  /*1ac0*/  LEA.HI.SX32 R4, R4, R3.reuse, 0x1b ;  /* 0x0000000304047211 */ /* 0x080fe200078fdaff */
[C---:B---3--:R-:W-:Y:S01]  /*1ad0*/  VIADD R8, R3.reuse, 0xa0 ;  /* 0x000000a003087836 */ /* 0x048fe20000000000 */
[----:B------:R-:W-:Y:S02]  /*1ae0*/  STS.64 [R19+0x28], R14 ;  /* 0x0000280e13007388 */ /* 0x000fe40000000a00 */
[-C--:B------:R-:W-:Y:S01]  /*1af0*/  LEA.HI.SX32 R6, R6, R3.reuse, 0x1b ;  /* 0x0000000306067211 */ /* 0x080fe200078fdaff */
[C---:B----4-:R-:W-:Y:S01]  /*1b00*/  VIADD R10, R3.reuse, 0xc0 ;  /* 0x000000c0030a7836 */ /* 0x050fe20000000000 */
[-C--:B------:R-:W-:Y:S01]  /*1b10*/  LEA.HI.SX32 R5, R8, R3.reuse, 0x1b ;  /* 0x0000000308057211 */ /* 0x080fe200078fdaff */
[----:B------:R2:W-:Y:S01]  /*1b20*/  STS.64 [R19+0x30], R16 ;  /* 0x0000301013007388 */ /* 0x0005e20000000a00 */
[----:B------:R-:W-:Y:S01]  /*1b30*/  LEA R8, R6, UR4, 0x3 ;  /* 0x0000000406087c11 */ /* 0x000fe2000f8e18ff */
[----:B0-----:R-:W-:Y:S01]  /*1b40*/  VIADD R12, R3, 0xe0 ;  /* 0x000000e0030c7836 */ /* 0x001fe20000000000 */
[-C--:B------:R-:W-:Y:S01]  /*1b50*/  LEA.HI.SX32 R7, R10, R3.reuse, 0x1b ;  /* 0x000000030a077211 */ /* 0x080fe200078fdaff */
[----:B------:R0:W-:Y:S01]  /*1b60*/  STS.64 [R19+0x38], R20 ;  /* 0x0000381413007388 */ /* 0x0001e20000000a00 */
[----:B------:R-:W-:Y:S01]  /*1b70*/  LEA R10, R4, UR4, 0x3 ;  /* 0x00000004040a7c11 */ /* 0x000fe2000f8e18ff */
[----:B------:R-:W-:Y:S01]  /*1b80*/  NOP ;  /* 0x0000000000007918 */ /* 0x000fe20000000000 */
[----:B------:R-:W-:-:S04]  /*1b90*/  LEA.HI.SX32 R3, R12, R3, 0x1b ;  /* 0x000000030c037211 */ /* 0x000fc800078fdaff */
[----:B------:R-:W3:Y:S01]  /*1ba0*/  LDS.64 R10, [R10+0x300] ;  /* 0x000300000a0a7984 */ /* 0x000ee20000000a00 */
[----:B--2---:R-:W-:Y:S02]  /*1bb0*/  LEA R16, R22, UR4, 0x3 ;  /* 0x0000000416107c11 */ /* 0x004fe4000f8e18ff */
[----:B------:R-:W-:Y:S01]  /*1bc0*/  LEA R14, R24, UR4, 0x3 ;  /* 0x00000004180e7c11 */ /* 0x000fe2000f8e18ff */
[----:B------:R-:W-:Y:S01]  /*1bd0*/  LDS.64 R8, [R8+0x400] ;  /* 0x0004000008087984 */ /* 0x000fe20000000a00 */
[----:B------:R-:W-:Y:S02]  /*1be0*/  LEA R12, R26, UR4, 0x3 ;  /* 0x000000041a0c7c11 */ /* 0x000fe4000f8e18ff */
[----:B------:R-:W-:Y:S01]  /*1bf0*/  LEA R6, R5, UR4, 0x3 ;  /* 0x0000000405067c11 */ /* 0x000fe2000f8e18ff */
[----:B------:R-:W2:Y:S01]  /*1c00*/  LDS.64 R16, [R16] ;  /* 0x0000000010107984 */ /* 0x000ea20000000a00 */
[----:B------:R-:W-:Y:S02]  /*1c10*/  LEA R4, R7, UR4, 0x3 ;  /* 0x0000000407047c11 */ /* 0x000fe4000f8e18ff */
[----:B0-----:R-:W-:Y:S01]  /*1c20*/  LEA R20, R3, UR4, 0x3 ;  /* 0x0000000403147c11 */ /* 0x001fe2000f8e18ff */
[----:B------:R-:W0:Y:S01]  /*1c30*/  LDS.64 R14, [R14+0x100] ;  /* 0x000100000e0e7984 */ /* 0x000e220000000a00 */
[----:B------:R-:W-:-:S03]  /*1c40*/  LOP3.LUT R22, R0, 0x1f, RZ, 0xc0, !PT ;  /* 0x0000001f00167812 */ /* 0x000fc600078ec0ff */
[----:B------:R-:W4:Y:S02]  /*1c50*/  LDS.64 R12, [R12+0x200] ;  /* 0x000200000c0c7984 */ /* 0x000f240000000a00 */
[----:B------:R-:W-:Y:S02]  /*1c60*/  IMAD.WIDE.U32 R18, R18, 0x800, R22 ;  /* 0x0000080012127825 */ /* 0x000fe400078e0016 */
[----:B------:R-:W5:Y:S01]  /*1c70*/  LDS.64 R6, [R6+0x500] ;  /* 0x0005000006067984 */ /* 0x000f620000000a00 */
[----:B------:R-:W-:-:S03]  /*1c80*/  IADD3 R0, P0, PT, R2, R18, RZ ;  /* 0x0000001202007210 */ /* 0x000fc60007f1e0ff */
[----:B------:R-:W5:Y:S04]  /*1c90*/  LDS.64 R4, [R4+0x600] ;  /* 0x0006000004047984 */ /* 0x000f680000000a00 */
[----:B------:R-:W5:Y:S01]  /*1ca0*/  LDS.64 R20, [R20+0x700] ;  /* 0x0007000014147984 */ /* 0x000f620000000a00 */
[----:B------:R-:W-:Y:S01]  /*1cb0*/  IMAD.X R19, RZ, RZ, R19, P0 ;  /* 0x000000ffff137224 */ /* 0x000fe200000e0613 */
[----:B-1----:R-:W-:-:S04]  /*1cc0*/  LEA R2, P0, R0, UR8, 0x3 ;  /* 0x0000000800027c11 */ /* 0x002fc8000f8018ff */
[----:B------:R-:W-:-:S05]  /*1cd0*/  LEA.HI.X R3, R0, UR9, R19, 0x3, P0 ;  /* 0x0000000900037c11 */ /* 0x000fca00080f1c13 */
[----:B---3--:R-:W-:Y:S04]  /*1ce0*/  STG.E desc[UR6][R2.64+0x300], R10 ;  /* 0x0003000a02007986 */ /* 0x008fe8000c101906 */
[----:B------:R-:W-:Y:S04]  /*1cf0*/  STG.E desc[UR6][R2.64+0x304], R11 ;  /* 0x0003040b02007986 */ /* 0x000fe8000c101906 */
[----:B--2---:R-:W-:Y:S04]  /*1d00*/  STG.E desc[UR6][R2.64], R16 ;  /* 0x0000001002007986 */ /* 0x004fe8000c101906 */
[----:B------:R-:W-:Y:S04]  /*1d10*/  STG.E desc[UR6][R2.64+0x4], R17 ;  /* 0x0000041102007986 */ /* 0x000fe8000c101906 */
[----:B0-----:R-:W-:Y:S04]  /*1d20*/  STG.E desc[UR6][R2.64+0x100], R14 ;  /* 0x0001000e02007986 */ /* 0x001fe8000c101906 */
[----:B------:R-:W-:Y:S04]  /*1d30*/  STG.E desc[UR6][R2.64+0x104], R15 ;  /* 0x0001040f02007986 */ /* 0x000fe8000c101906 */
[----:B----4-:R-:W-:Y:S04]  /*1d40*/  STG.E desc[UR6][R2.64+0x200], R12 ;  /* 0x0002000c02007986 */ /* 0x010fe8000c101906 */
[----:B------:R-:W-:Y:S04]  /*1d50*/  STG.E desc[UR6][R2.64+0x204], R13 ;  /* 0x0002040d02007986 */ /* 0x000fe8000c101906 */
[----:B------:R-:W-:Y:S04]  /*1d60*/  STG.E desc[UR6][R2.64+0x400], R8 ;  /* 0x0004000802007986 */ /* 0x000fe8000c101906 */
[----:B------:R-:W-:Y:S04]  /*1d70*/  STG.E desc[UR6][R2.64+0x404], R9 ;  /* 0x0004040902007986 */ /* 0x000fe8000c101906 */
[----:B-----5:R-:W-:Y:S04]  /*1d80*/  STG.E desc[UR6][R2.64+0x500], R6 ;  /* 0x0005000602007986 */ /* 0x020fe8000c101906 */
[----:B------:R-:W-:Y:S04]  /*1d90*/  STG.E desc[UR6][R2.64+0x504], R7 ;  /* 0x0005040702007986 */ /* 0x000fe8000c101906 */
[----:B------:R-:W-:Y:S04]  /*1da0*/  STG.E desc[UR6][R2.64+0x600], R4 ;  /* 0x0006000402007986 */ /* 0x000fe8000c101906 */
[----:B------:R-:W-:Y:S04]  /*1db0*/  STG.E desc[UR6][R2.64+0x604], R5 ;  /* 0x0006040502007986 */ /* 0x000fe8000c101906 */
[----:B------:R-:W-:Y:S04]  /*1dc0*/  STG.E desc[UR6][R2.64+0x700], R20 ;  /* 0x0007001402007986 */ /* 0x000fe8000c101906 */
[----:B------:R-:W-:Y:S01]  /*1dd0*/  STG.E desc[UR6][R2.64+0x704], R21 ;  /* 0x0007041502007986 */ /* 0x000fe2000c101906 */
[----:B------:R-:W-:Y:S05]  /*1de0*/  EXIT ;  /* 0x000000000000794d */ /* 0x000fea0003800000 */
.L_x_0:
[----:B------:R-:W0:Y:S01]  /*1df0*/  LDC.64 R14, c[0x0][0x3b8] ;  /* 0x0000ee00ff0e7b82 */ /* 0x000e220000000a00 */
[----:B--2---:R-:W-:Y:S01]  /*1e00*/  IADD3 R9, P2, PT, RZ, -R2, RZ ;  /* 0x80000002ff097210 */ /* 0x004fe20007f5e0ff */
[----:B------:R-:W1:Y:S06]  /*1e10*/  LDCU.U8 UR4, c[0x0][0x380] ;  /* 0x00007000ff0477ac */ /* 0x000e6c0008000000 */
[----:B------:R-:W2:Y:S01]  /*1e20*/  LDC.64 R10, c[0x0][0x398] ;  /* 0x0000e600ff0a7b82 */ /* 0x000ea20000000a00 */
[----:B0-----:R-:W-:-:S04]  /*1e30*/  LEA R14, P0, R18, R14, 0x3 ;  /* 0x0000000e120e7211 */ /* 0x001fc800078018ff */
[----:B------:R-:W-:-:S05]  /*1e40*/  LEA.HI.X R15, R18, R15, RZ, 0x3, P0 ;  /* 0x0000000f120f7211 */ /* 0x000fca00000f1cff */
[----:B------:R-:W3:Y:S04]  /*1e50*/  LDG.E.64 R12, desc[UR6][R14.64+0x8] ;  /* 0x000008060e0c7981 */ /* 0x000ee8000c1e1b00 */
[----:B------:R0:W4:Y:S01]  /*1e60*/  LDG.E.64 R4, desc[UR6][R14.64] ;  /* 0x000000060e047981 */ /* 0x000122000c1e1b00 */
[CC--:B------:R-:W-:Y:S01]  /*1e70*/  LOP3.LUT R17, R9.reuse, R18.reuse, RZ, 0xc0, !PT ;  /* 0x0000001209117212 */ /* 0x0c0fe200078ec0ff */
[----:B-1----:R-:W-:Y:S01]  /*1e80*/  UPRMT UR4, UR4, 0x8880, URZ ;  /* 0x0000888004047896 */ /* 0x002fe200080000ff */
[----:B------:R-:W-:Y:S01]  /*1e90*/  LOP3.LUT R9, R9, R18, RZ, 0xfc, !PT ;  /* 0x0000001209097212 */ /* 0x000fe200078efcff */
[----:B------:R-:W-:Y:S01]  /*1ea0*/  BSSY.RECONVERGENT B0, `(.L_x_7) ;  /* 0x00000e7000007945 */ /* 0x000fe20003800200 */
[C---:B------:R-:W-:Y:S01]  /*1eb0*/  SHF.L.U64.HI R6, R17.reuse, 0xb, RZ ;  /* 0x0000000b11067819 */ /* 0x040fe200000102ff */
[----:B------:R-:W-:Y:S01]  /*1ec0*/  IMAD.SHL.U32 R7, R17, 0x800, RZ ;  /* 0x0000080011077824 */ /* 0x000fe200078e00ff */
[----:B------:R-:W-:Y:S01]  /*1ed0*/  ISETP.NE.U32.AND P0, PT, R9, -0x1, PT ;  /* 0xffffffff0900780c */ /* 0x000fe20003f05070 */
[----:B------:R-:W-:Y:S01]  /*1ee0*/  UISETP.NE.AND UP0, UPT, UR4, URZ, UPT ;  /* 0x000000ff0400728c */ /* 0x000fe2000bf05270 */
[----:B------:R-:W-:Y:S01]  /*1ef0*/  IADD3 R17, P3, PT, R18, -R17, RZ ;  /* 0x8000001112117210 */ /* 0x000fe20007f7e0ff */
[--C-:B0-----:R-:W-:Y:S01]  /*1f00*/  IMAD.X R15, RZ, RZ, ~R3.reuse, P2 ;  /* 0x000000ffff0f7224 */ /* 0x101fe200010e0e03 */
[C---:B------:R-:W-:Y:S01]  /*1f10*/  SHF.L.U64.HI R9, R2.reuse, 0xa, R3 ;  /* 0x0000000a02097819 */ /* 0x040fe20000010203 */
[----:B------:R-:W-:Y:S01]  /*1f20*/  IMAD.SHL.U32 R2, R2, 0x400, RZ ;  /* 0x0000040002027824 */ /* 0x000fe200078e00ff */
[----:B--2---:R-:W-:Y:S01]  /*1f30*/  IADD3 R3, P2, PT, -R7, R10, RZ ;  /* 0x0000000a07037210 */ /* 0x004fe20007f5e1ff */
[----:B------:R-:W-:Y:S01]  /*1f40*/  IMAD.X R10, RZ, RZ, -0x1, P3 ;  /* 0xffffffffff0a7424 */ /* 0x000fe200018e06ff */
[----:B------:R-:W-:Y:S01]  /*1f50*/  ISETP.NE.AND.EX P0, PT, R15, -0x1, PT, P0 ;  /* 0xffffffff0f00780c */ /* 0x000fe20003f05300 */
[----:B------:R-:W-:Y:S01]  /*1f60*/  ACQBULK ;  /* 0x000000000000782e */ /* 0x000fe20000000000 */
[----:B------:R-:W-:Y:S01]  /*1f70*/  LOP3.LUT R2, R2, 0xfffff800, RZ, 0xc0, !PT ;  /* 0xfffff80002027812 */ /* 0x000fe200078ec0ff */
[----:B------:R-:W-:Y:S01]  /*1f80*/  IMAD.X R8, R11, 0x1, ~R6, P2 ;  /* 0x000000010b087824 */ /* 0x000fe200010e0e06 */
[C---:B------:R-:W-:Y:S01]  /*1f90*/  SHF.L.U64.HI R19, R17.reuse, 0xb, R10 ;  /* 0x0000000b11137819 */ /* 0x040fe2000001020a */
[----:B------:R-:W-:Y:S01]  /*1fa0*/  IMAD.SHL.U32 R11, R17, 0x800, RZ ;  /* 0x00000800110b7824 */ /* 0x000fe200078e00ff */
[----:B---3--:R-:W-:-:S05]  /*1fb0*/  IADD3 R25, P1, PT, R12, -R7, RZ ;  /* 0x800000070c197210 */ /* 0x008fca0007f3e0ff */
[----:B------:R-:W-:Y:S01]  /*1fc0*/  IMAD.X R12, R13, 0x1, ~R6, P1 ;  /* 0x000000010d0c7824 */ /* 0x000fe200008e0e06 */
[----:B------:R-:W-:Y:S01]  /*1fd0*/  ISETP.NE.U32.AND P1, PT, R17, -0x1, PT ;  /* 0xffffffff1100780c */ /* 0x000fe20003f25070 */
[----:B------:R-:W-:-:S03]  /*1fe0*/  IMAD.MOV.U32 R13, RZ, RZ, 0x7ff ;  /* 0x000007ffff0d7424 */ /* 0x000fc600078e00ff */
[----:B------:R-:W-:Y:S02]  /*1ff0*/  ISETP.NE.AND.EX P2, PT, R10, -0x1, PT, P1 ;  /* 0xffffffff0a00780c */ /* 0x000fe40003f45310 */
[-C--:B------:R-:W-:Y:S02]  /*2000*/  ISETP.GT.U32.AND P1, PT, R3, R2.reuse, PT ;  /* 0x000000020300720c */ /* 0x080fe40003f24070 */
[----:B----4-:R-:W-:Y:S02]  /*2010*/  IADD3 R10, P3, PT, R4, -R7, RZ ;  /* 0x80000007040a7210 */ /* 0x010fe40007f7e0ff */
[----:B------:R-:W-:Y:S02]  /*2020*/  ISETP.GT.U32.AND.EX P1, PT, R8, R9, PT, P1 ;  /* 0x000000090800720c */ /* 0x000fe40003f24110 */
[----:B------:R-:W-:Y:S01]  /*2030*/  SEL R16, R13, 0x800, !P2 ;  /* 0x000008000d107807 */ /* 0x000fe20005000000 */
[----:B------:R-:W-:Y:S01]  /*2040*/  IMAD.X R14, R5, 0x1, ~R6, P3 ;  /* 0x00000001050e7824 */ /* 0x000fe200018e0e06 */
[----:B------:R-:W-:-:S02]  /*2050*/  SEL R15, R3, R2, P1 ;  /* 0x00000002030f7207 */ /* 0x000fc40000800000 */
[----:B------:R-:W-:Y:S02]  /*2060*/  IADD3 R13, P2, PT, -R10, R11, RZ ;  /* 0x0000000b0a0d7210 */ /* 0x000fe40007f5e1ff */
[----:B------:R-:W-:Y:S02]  /*2070*/  IADD3 R11, P3, P4, -R25, R16, R11 ;  /* 0x00000010190b7210 */ /* 0x000fe40007c7e10b */
[----:B------:R-:W-:Y:S01]  /*2080*/  SEL R16, R8, R9, P1 ;  /* 0x0000000908107207 */ /* 0x000fe20000800000 */
[----:B------:R-:W-:Y:S01]  /*2090*/  IMAD.X R14, R19, 0x1, ~R14, P2 ;  /* 0x00000001130e7824 */ /* 0x000fe200010e0e0e */
[----:B------:R-:W-:Y:S02]  /*20a0*/  IADD3 R15, P1, PT, R15, -R2, RZ ;  /* 0x800000020f0f7210 */ /* 0x000fe40007f3e0ff */
[----:B------:R-:W-:Y:S02]  /*20b0*/  IADD3.X R12, PT, PT, ~R12, RZ, R19, P3, P4 ;  /* 0x000000ff0c0c7210 */ /* 0x000fe40001fe8513 */
[----:B------:R-:W-:Y:S01]  /*20c0*/  SEL R24, R2, R11, !P0 ;  /* 0x0000000b02187207 */ /* 0x000fe20004000000 */
[----:B------:R-:W-:Y:S01]  /*20d0*/  IMAD.X R17, R16, 0x1, ~R9, P1 ;  /* 0x0000000110117824 */ /* 0x000fe200008e0e09 */
[----:B------:R-:W-:-:S02]  /*20e0*/  ISETP.LT.U32.AND P2, PT, R2, R3, PT ;  /* 0x000000030200720c */ /* 0x000fc40003f41070 */
[----:B------:R-:W-:Y:S02]  /*20f0*/  SEL R11, R9, R12, !P0 ;  /* 0x0000000c090b7207 */ /* 0x000fe40004000000 */
[-C--:B------:R-:W-:Y:S02]  /*2100*/  ISETP.LT.U32.AND P1, PT, R13, R15.reuse, PT ;  /* 0x0000000f0d00720c */ /* 0x080fe40003f21070 */
[----:B------:R-:W-:Y:S02]  /*2110*/  ISETP.LT.U32.AND P3, PT, R24, R15, PT ;  /* 0x0000000f1800720c */ /* 0x000fe40003f61070 */
[----:B------:R-:W-:Y:S02]  /*2120*/  ISETP.LT.U32.AND.EX P2, PT, R9, R8, PT, P2 ;  /* 0x000000080900720c */ /* 0x000fe40003f41120 */
[-C--:B------:R-:W-:Y:S02]  /*2130*/  ISETP.LT.U32.AND.EX P1, PT, R14, R17.reuse, PT, P1 ;  /* 0x000000110e00720c */ /* 0x080fe40003f21110 */
[----:B------:R-:W-:-:S02]  /*2140*/  ISETP.LT.U32.AND.EX P3, PT, R11, R17, PT, P3 ;  /* 0x000000110b00720c */ /* 0x000fc40003f61130 */
[----:B------:R-:W-:Y:S02]  /*2150*/  @!P0 SEL R25, R2, R3, P2 ;  /* 0x0000000302198207 */ /* 0x000fe40001000000 */
[-C--:B------:R-:W-:Y:S02]  /*2160*/  SEL R3, R13, R15.reuse, P1 ;  /* 0x0000000f0d037207 */ /* 0x080fe40000800000 */
[----:B------:R-:W-:Y:S01]  /*2170*/  SEL R24, R24, R15, P3 ;  /* 0x0000000f18187207 */ /* 0x000fe20001800000 */
[----:B------:R-:W-:Y:S01]  /*2180*/  IMAD.IADD R25, R25, 0x1, -R10 ;  /* 0x0000000119197824 */ /* 0x000fe200078e0a0a */
[----:B------:R-:W-:-:S03]  /*2190*/  SEL R8, R14, R17, P1 ;  /* 0x000000110e087207 */ /* 0x000fc60000800000 */
[----:B------:R-:W-:Y:S01]  /*21a0*/  IMAD.IADD R24, R24, 0x1, -R3 ;  /* 0x0000000118187824 */ /* 0x000fe200078e0a03 */
[----:B------:R-:W-:Y:S06]  /*21b0*/  BRA.U !UP0, `(.L_x_8) ;  /* 0x00000005086c7547 */ /* 0x000fec000b800000 */
[----:B------:R-:W-:Y:S01]  /*21c0*/  IADD3 R3, P0, P1, R3, R7, R2 ;  /* 0x0000000703037210 */ /* 0x000fe2000791e002 */
[----:B------:R-:W0:Y:S01]  /*21d0*/  LDCU.64 UR4, c[0x0][0x388] ;  /* 0x00007100ff0477ac */ /* 0x000e220008000a00 */
[----:B------:R-:W-:Y:S01]  /*21e0*/  IMAD.IADD R19, R25, 0x1, R24 ;  /* 0x0000000119137824 */ /* 0x000fe200078e0218 */
[----:B------:R-:W-:Y:S01]  /*21f0*/  BSSY.RECONVERGENT B1, `(.L_x_9) ;  /* 0x0000012000017945 */ /* 0x000fe20003800200 */
[----:B------:R-:W-:Y:S01]  /*2200*/  IADD3.X R9, PT, PT, R8, R6, R9, P0, P1 ;  /* 0x0000000608097210 */ /* 0x000fe200007e2409 */
[----:B------:R-:W-:Y:S01]  /*2210*/  IMAD.IADD R2, R0, 0x1, -R25 ;  /* 0x0000000100027824 */ /* 0x000fe200078e0a19 */
[----:B------:R-:W-:-:S04]  /*2220*/  IADD3 R4, P0, PT, R4, R0, RZ ;  /* 0x0000000004047210 */ /* 0x000fc80007f1e0ff */
[----:B------:R-:W-:Y:S01]  /*2230*/  IADD3 R3, P1, PT, R2, R3, RZ ;  /* 0x0000000302037210 */ /* 0x000fe20007f3e0ff */
[----:B------:R-:W-:Y:S01]  /*2240*/  IMAD.X R5, RZ, RZ, R5, P0 ;  /* 0x000000ffff057224 */ /* 0x000fe200000e0605 */
[----:B------:R-:W-:Y:S02]  /*2250*/  ISETP.GE.AND P0, PT, R0, R19, PT ;  /* 0x000000130000720c */ /* 0x000fe40003f06270 */
[----:B------:R-:W-:Y:S02]  /*2260*/  LEA.HI.X.SX32 R2, R2, R9, 0x1, P1 ;  /* 0x0000000902027211 */ /* 0x000fe400008f0eff */
[C---:B0-----:R-:W-:Y:S02]  /*2270*/  LEA R20, P1, R4.reuse, UR4, 0x3 ;  /* 0x0000000404147c11 */ /* 0x041fe4000f8218ff */
[----:B------:R-:W-:Y:S02]  /*2280*/  LEA R22, P2, R3, UR4, 0x3 ;  /* 0x0000000403167c11 */ /* 0x000fe4000f8418ff */
[----:B------:R-:W-:-:S02]  /*2290*/  LEA.HI.X R21, R4, UR5, R5, 0x3, P1 ;  /* 0x0000000504157c11 */ /* 0x000fc400088f1c05 */
[----:B------:R-:W-:-:S03]  /*22a0*/  LEA.HI.X R23, R3, UR5, R2, 0x3, P2 ;  /* 0x0000000503177c11 */ /* 0x000fc600090f1c02 */
[----:B------:R-:W-:Y:S06]  /*22b0*/  @P0 BRA `(.L_x_10) ;  /* 0x0000000000140947 */ /* 0x000fec0003800000 */
[----:B------:R-:W-:-:S13]  /*22c0*/  ISETP.GE.AND P0, PT, R0, R25, PT ;  /* 0x000000190000720c */ /* 0x000fda0003f06270 */
[----:B------:R0:W5:Y:S04]  /*22d0*/  @!P0 LDG.E R16, desc[UR6][R20.64] ;  /* 0x0000000614108981 */ /* 0x000168000c1e1900 */
[----:B------:R0:W5:Y:S04]  /*22e0*/  @!P0 LDG.E R17, desc[UR6][R20.64+0x4] ;  /* 0x0000040614118981 */ /* 0x000168000c1e1900 */
[----:B------:R0:W5:Y:S04]  /*22f0*/  @P0 LDG.E R16, desc[UR6][R22.64] ;  /* 0x0000000616100981 */ /* 0x000168000c1e1900 */
[----:B------:R0:W5:Y:S02]  /*2300*/  @P0 LDG.E R17, desc[UR6][R22.64+0x4] ;  /* 0x0000040616110981 */ /* 0x000164000c1e1900 */
.L_x_10:
[----:B------:R-:W-:Y:S05]  /*2310*/  BSYNC.RECONVERGENT B1 ;  /* 0x0000000000017941 */ /* 0x000fea0003800200 */
.L_x_9:
[----:B------:R-:W-:Y:S01]  /*2320*/  VIADD R2, R0, 0x100 ;  /* 0x0000010000027836 */ /* 0x000fe20000000000 */
[----:B------:R-:W-:Y:S04]  /*2330*/  BSSY.RECONVERGENT B1, `(.L_x_11) ;  /* 0x0000008000017945 */ /* 0x000fe80003800200 */
[----:B------:R-:W-:-:S13]  /*2340*/  ISETP.GE.AND P0, PT, R2, R19, PT ;  /* 0x000000130200720c */ /* 0x000fda0003f06270 */
[----:B------:R-:W-:Y:S05]  /*2350*/  @P0 BRA `(.L_x_12) ;  /* 0x0000000000140947 */ /* 0x000fea0003800000 */
[----:B------:R-:W-:-:S13]  /*2360*/  ISETP.GE.AND P0, PT, R2, R25, PT ;  /* 0x000000190200720c */ /* 0x000fda0003f06270 */
[----:B------:R1:W5:Y:S04]  /*2370*/  @P0 LDG.E R14, desc[UR6][R22.64+0x800] ;  /* 0x00080006160e0981 */ /* 0x000368000c1e1900 */
[----:B------:R1:W5:Y:S04]  /*2380*/  @P0 LDG.E R15, desc[UR6][R22.64+0x804] ;  /* 0x00080406160f0981 */ /* 0x000368000c1e1900 */
[----:B------:R1:W5:Y:S04]  /*2390*/  @!P0 LDG.E R14, desc[UR6][R20.64+0x800] ;  /* 0x00080006140e8981 */ /* 0x000368000c1e1900 */
[----:B------:R1:W5:Y:S02]  /*23a0*/  @!P0 LDG.E R15, desc[UR6][R20.64+0x804] ;  /* 0x00080406140f8981 */ /* 0x000364000c1e1900 */
.L_x_12:
[----:B------:R-:W-:Y:S05]  /*23b0*/  BSYNC.RECONVERGENT B1 ;  /* 0x0000000000017941 */ /* 0x000fea0003800200 */
.L_x_11:
        /* <DEDUP_REMOVED lines=9> */
.L_x_14:
[----:B------:R-:W-:Y:S05]  /*2450*/  BSYNC.RECONVERGENT B1 ;  /* 0x0000000000017941 */ /* 0x000fea0003800200 */
.L_x_13:
        /* <DEDUP_REMOVED lines=9> */
.L_x_16:
[----:B------:R-:W-:Y:S05]  /*24f0*/  BSYNC.RECONVERGENT B1 ;  /* 0x0000000000017941 */ /* 0x000fea0003800200 */
.L_x_15:
[----:B------:R-:W-:Y:S01]  /*2500*/  LOP3.LUT R2, R0, 0x400, RZ, 0xfc, !PT ;  /* 0x0000040000027812 */ /* 0x000fe200078efcff */
[----:B------:R-:W-:Y:S03]  /*2510*/  BSSY.RECONVERGENT B1, `(.L_x_17) ;  /* 0x0000008000017945 */ /* 0x000fe60003800200 */
[----:B------:R-:W-:-:S13]  /*2520*/  ISETP.GE.AND P0, PT, R2, R19, PT ;  /* 0x000000130200720c */ /* 0x000fda0003f06270 */
[----:B------:R-:W-:Y:S05]  /*2530*/  @P0 BRA `(.L_x_18) ;  /* 0x0000000000140947 */ /* 0x000fea0003800000 */
[----:B------:R-:W-:-:S13]  /*2540*/  ISETP.GE.AND P0, PT, R2, R25, PT ;  /* 0x000000190200720c */ /* 0x000fda0003f06270 */
[----:B------:R4:W5:Y:S04]  /*2550*/  @P0 LDG.E R8, desc[UR6][R22.64+0x2000] ;  /* 0x0020000616080981 */ /* 0x000968000c1e1900 */
[----:B------:R4:W5:Y:S04]  /*2560*/  @P0 LDG.E R9, desc[UR6][R22.64+0x2004] ;  /* 0x0020040616090981 */ /* 0x000968000c1e1900 */
[----:B------:R4:W5:Y:S04]  /*2570*/  @!P0 LDG.E R8, desc[UR6][R20.64+0x2000] ;  /* 0x0020000614088981 */ /* 0x000968000c1e1900 */
[----:B------:R4:W5:Y:S02]  /*2580*/  @!P0 LDG.E R9, desc[UR6][R20.64+0x2004] ;  /* 0x0020040614098981 */ /* 0x000964000c1e1900 */
.L_x_18:
[----:B------:R-:W-:Y:S05]  /*2590*/  BSYNC.RECONVERGENT B1 ;  /* 0x0000000000017941 */ /* 0x000fea0003800200 */
.L_x_17:
        /* <DEDUP_REMOVED lines=9> */
.L_x_20:
[----:B------:R-:W-:Y:S05]  /*2630*/  BSYNC.RECONVERGENT B1 ;  /* 0x0000000000017941 */ /* 0x000fea0003800200 */
.L_x_19:
        /* <DEDUP_REMOVED lines=9> */
.L_x_22:
[----:B------:R-:W-:Y:S05]  /*26d0*/  BSYNC.RECONVERGENT B1 ;  /* 0x0000000000017941 */ /* 0x000fea0003800200 */
.L_x_21:
[----:B------:R-:W-:-:S05]  /*26e0*/  VIADD R2, R0, 0x700 ;  /* 0x0000070000027836 */ /* 0x000fca0000000000 */
[----:B------:R-:W-:-:S13]  /*26f0*/  ISETP.GE.AND P0, PT, R2, R19, PT ;  /* 0x000000130200720c */ /* 0x000fda0003f06270 */
[----:B------:R-:W-:Y:S05]  /*2700*/  @P0 BRA `(.L_x_23) ;  /* 0x0000000400800947 */ /* 0x000fea0003800000 */
[----:B------:R-:W-:-:S13]  /*2710*/  ISETP.GE.AND P0, PT, R2, R25, PT ;  /* 0x000000190200720c */ /* 0x000fda0003f06270 */
[----:B------:R0:W5:Y:S04]  /*2720*/  @P0 LDG.E R2, desc[UR6][R22.64+0x3800] ;  /* 0x0038000616020981 */ /* 0x000168000c1e1900 */
[----:B------:R0:W5:Y:S04]  /*2730*/  @P0 LDG.E R3, desc[UR6][R22.64+0x3804] ;  /* 0x0038040616030981 */ /* 0x000168000c1e1900 */
[----:B------:R0:W5:Y:S04]  /*2740*/  @!P0 LDG.E R2, desc[UR6][R20.64+0x3800] ;  /* 0x0038000614028981 */ /* 0x000168000c1e1900 */
[----:B------:R0:W5:Y:S01]  /*2750*/  @!P0 LDG.E R3, desc[UR6][R20.64+0x3804] ;  /* 0x0038040614038981 */ /* 0x000162000c1e1900 */
[----:B------:R-:W-:Y:S05]  /*2760*/  BRA `(.L_x_23) ;  /* 0x0000000400687947 */ /* 0x000fea0003800000 */
.L_x_8:
[----:B------:R-:W0:Y:S01]  /*2770*/  LDCU.64 UR4, c[0x0][0x3a0] ;  /* 0x00007400ff0477ac */ /* 0x000e220008000a00 */
[----:B------:R-:W-:Y:S01]  /*2780*/  IMAD.IADD R19, R25, 0x1, R24 ;  /* 0x0000000119137824 */ /* 0x000fe200078e0218 */
[----:B------:R-:W-:Y:S01]  /*2790*/  IADD3 R2, P0, P1, R3, R7, R2 ;  /* 0x0000000703027210 */ /* 0x000fe2000791e002 */
[C---:B------:R-:W-:Y:S01]  /*27a0*/  IMAD.IADD R7, R0.reuse, 0x1, -R25 ;  /* 0x0000000100077824 */ /* 0x040fe200078e0a19 */
[----:B------:R-:W-:Y:S02]  /*27b0*/  BSSY.RECONVERGENT B1, `(.L_x_24) ;  /* 0x0000011000017945 */ /* 0x000fe40003800200 */
[----:B------:R-:W-:Y:S02]  /*27c0*/  ISETP.GE.AND P2, PT, R0, R19, PT ;  /* 0x000000130000720c */ /* 0x000fe40003f46270 */
[----:B------:R-:W-:Y:S02]  /*27d0*/  IADD3.X R6, PT, PT, R8, R6, R9, P0, P1 ;  /* 0x0000000608067210 */ /* 0x000fe400007e2409 */
[----:B------:R-:W-:-:S02]  /*27e0*/  IADD3 R3, P0, PT, R4, R0, RZ ;  /* 0x0000000004037210 */ /* 0x000fc40007f1e0ff */
[----:B------:R-:W-:-:S03]  /*27f0*/  IADD3 R2, P1, PT, R7, R2, RZ ;  /* 0x0000000207027210 */ /* 0x000fc60007f3e0ff */
[----:B------:R-:W-:Y:S01]  /*2800*/  IMAD.X R4, RZ, RZ, R5, P0 ;  /* 0x000000ffff047224 */ /* 0x000fe200000e0605 */
[----:B------:R-:W-:Y:S02]  /*2810*/  LEA.HI.X.SX32 R7, R7, R6, 0x1, P1 ;  /* 0x0000000607077211 */ /* 0x000fe400008f0eff */
[C---:B0-----:R-:W-:Y:S02]  /*2820*/  LEA R20, P0, R3.reuse, UR4, 0x3 ;  /* 0x0000000403147c11 */ /* 0x041fe4000f8018ff */
[C---:B------:R-:W-:Y:S02]  /*2830*/  LEA R22, P1, R2.reuse, UR4, 0x3 ;  /* 0x0000000402167c11 */ /* 0x040fe4000f8218ff */
[----:B------:R-:W-:Y:S02]  /*2840*/  LEA.HI.X R21, R3, UR5, R4, 0x3, P0 ;  /* 0x0000000503157c11 */ /* 0x000fe400080f1c04 */
[----:B------:R-:W-:Y:S01]  /*2850*/  LEA.HI.X R23, R2, UR5, R7, 0x3, P1 ;  /* 0x0000000502177c11 */ /* 0x000fe200088f1c07 */
[----:B------:R-:W-:Y:S08]  /*2860*/  @P2 BRA `(.L_x_25) ;  /* 0x0000000000142947 */ /* 0x000ff00003800000 */
[----:B------:R-:W-:-:S13]  /*2870*/  ISETP.GE.AND P0, PT, R0, R25, PT ;  /* 0x000000190000720c */ /* 0x000fda0003f06270 */
[----:B------:R0:W5:Y:S04]  /*2880*/  @!P0 LDG.E R16, desc[UR6][R20.64] ;  /* 0x0000000614108981 */ /* 0x000168000c1e1900 */
[----:B------:R0:W5:Y:S04]  /*2890*/  @!P0 LDG.E R17, desc[UR6][R20.64+0x4] ;  /* 0x0000040614118981 */ /* 0x000168000c1e1900 */
[----:B------:R0:W5:Y:S04]  /*28a0*/  @P0 LDG.E R16, desc[UR6][R22.64] ;  /* 0x0000000616100981 */ /* 0x000168000c1e1900 */
[----:B------:R0:W5:Y:S02]  /*28b0*/  @P0 LDG.E R17, desc[UR6][R22.64+0x4] ;  /* 0x0000040616110981 */ /* 0x000164000c1e1900 */
.L_x_25:
[----:B------:R-:W-:Y:S05]  /*28c0*/  BSYNC.RECONVERGENT B1 ;  /* 0x0000000000017941 */ /* 0x000fea0003800200 */
.L_x_24:
        /* <DEDUP_REMOVED lines=9> */
.L_x_27:
[----:B------:R-:W-:Y:S05]  /*2960*/  BSYNC.RECONVERGENT B1 ;  /* 0x0000000000017941 */ /* 0x000fea0003800200 */
.L_x_26:
        /* <DEDUP_REMOVED lines=9> */
.L_x_29:
[----:B------:R-:W-:Y:S05]  /*2a00*/  BSYNC.RECONVERGENT B1 ;  /* 0x0000000000017941 */ /* 0x000fea0003800200 */
.L_x_28:
        /* <DEDUP_REMOVED lines=9> */
.L_x_31:
[----:B------:R-:W-:Y:S05]  /*2aa0*/  BSYNC.RECONVERGENT B1 ;  /* 0x0000000000017941 */ /* 0x000fea0003800200 */
.L_x_30:
        /* <DEDUP_REMOVED lines=9> */
.L_x_33:
[----:B------:R-:W-:Y:S05]  /*2b40*/  BSYNC.RECONVERGENT B1 ;  /* 0x0000000000017941 */ /* 0x000fea0003800200 */
.L_x_32:
        /* <DEDUP_REMOVED lines=9> */
.L_x_35:
[----:B------:R-:W-:Y:S05]  /*2be0*/  BSYNC.RECONVERGENT B1 ;  /* 0x0000000000017941 */ /* 0x000fea0003800200 */
.L_x_34:
        /* <DEDUP_REMOVED lines=9> */
.L_x_37:
[----:B------:R-:W-:Y:S05]  /*2c80*/  BSYNC.RECONVERGENT B1 ;  /* 0x0000000000017941 */ /* 0x000fea0003800200 */
.L_x_36:
[----:B------:R-:W-:-:S05]  /*2c90*/  VIADD R2, R0, 0x700 ;  /* 0x0000070000027836 */ /* 0x000fca0000000000 */
[----:B------:R-:W-:-:S13]  /*2ca0*/  ISETP.GE.AND P0, PT, R2, R19, PT ;  /* 0x000000130200720c */ /* 0x000fda0003f06270 */
[----:B------:R-:W-:Y:S05]  /*2cb0*/  @P0 BRA `(.L_x_23) ;  /* 0x0000000000140947 */ /* 0x000fea0003800000 */
[----:B------:R-:W-:-:S13]  /*2cc0*/  ISETP.GE.AND P0, PT, R2, R25, PT ;  /* 0x000000190200720c */ /* 0x000fda0003f06270 */
[----:B------:R0:W5:Y:S04]  /*2cd0*/  @P0 LDG.E R2, desc[UR6][R22.64+0x3800] ;  /* 0x0038000616020981 */ /* 0x000168000c1e1900 */
[----:B------:R0:W5:Y:S04]  /*2ce0*/  @P0 LDG.E R3, desc[UR6][R22.64+0x3804] ;  /* 0x0038040616030981 */ /* 0x000168000c1e1900 */
[----:B------:R0:W5:Y:S04]  /*2cf0*/  @!P0 LDG.E R2, desc[UR6][R20.64+0x3800] ;  /* 0x0038000614028981 */ /* 0x000168000c1e1900 */
[----:B------:R0:W5:Y:S02]  /*2d00*/  @!P0 LDG.E R3, desc[UR6][R20.64+0x3804] ;  /* 0x0038040614038981 */ /* 0x000164000c1e1900 */
.L_x_23:
[----:B------:R-:W-:Y:S05]  /*2d10*/  BSYNC.RECONVERGENT B0 ;  /* 0x0000000000007941 */ /* 0x000fea0003800200 */
.L_x_7:
[----:B------:R-:W0:Y:S01]  /*2d20*/  S2UR UR5, SR_CgaCtaId ;  /* 0x00000000000579c3 */ /* 0x000e220000008800 */
[----:B------:R-:W-:Y:S01]  /*2d30*/  UMOV UR4, 0x400 ;  /* 0x0000040000047882 */ /* 0x000fe20000000000 */
[----:B01234-:R-:W-:Y:S01]  /*2d40*/  IMAD.SHL.U32 R20, R0, 0x8, RZ ;  /* 0x0000000800147824 */ /* 0x01ffe200078e00ff */
[----:B------:R-:W-:-:S09]  /*2d50*/  ULEA UR4, UR5, UR4, 0x18 ;  /* 0x0000000405047291 */ /* 0x000fd2000f8ec0ff */
        /* <DEDUP_REMOVED lines=9> */
[----:B0-----:R-:W-:-:S07]  /*2df0*/  VIMNMX R3, PT, PT, R20, R19, PT ;  /* 0x0000001314037248 */ /* 0x001fce0003fe0100 */
[----:B------:R-:W-:Y:S01]  /*2e00*/  PREEXIT ;  /* 0x000000000000782d */ /* 0x000fe20000000000 */
[----:B------:R-:W-:Y:S01]  /*2e10*/  BSSY.RECONVERGENT B0, `(.L_x_38) ;  /* 0x0000016000007945 */ /* 0x000fe20003800200 */
[----:B------:R-:W-:Y:S01]  /*2e20*/  LEA R2, R25, UR4, 0x3 ;  /* 0x0000000419027c11 */ /* 0x000fe2000f8e18ff */
[C---:B------:R-:W-:Y:S01]  /*2e30*/  IMAD.IADD R6, R3.reuse, 0x1, -R24 ;  /* 0x0000000103067824 */ /* 0x040fe200078e0a18 */
[----:B------:R-:W-:Y:S02]  /*2e40*/  ISETP.GE.AND P0, PT, R3, R24, PT ;  /* 0x000000180300720c */ /* 0x000fe40003f06270 */
[----:B------:R-:W-:Y:S02]  /*2e50*/  VIMNMX R5, PT, PT, R25, R3, PT ;  /* 0x0000000319057248 */ /* 0x000fe40003fe0100 */
[----:B------:R-:W-:-:S04]  /*2e60*/  SEL R6, R6, RZ, P0 ;  /* 0x000000ff06067207 */ /* 0x000fc80000000000 */
[----:B------:R-:W-:-:S13]  /*2e70*/  ISETP.GE.AND P0, PT, R6, R5, PT ;  /* 0x000000050600720c */ /* 0x000fda0003f06270 */
[----:B------:R-:W-:Y:S05]  /*2e80*/  @P0 BRA `(.L_x_39) ;  /* 0x0000000000380947 */ /* 0x000fea0003800000 */
.L_x_40:
[----:B------:R-:W-:-:S05]  /*2e90*/  IMAD.IADD R4, R5, 0x1, -R6 ;  /* 0x0000000105047824 */ /* 0x000fca00078e0a06 */
[----:B------:R-:W-:-:S04]  /*2ea0*/  LEA.HI R7, R4, R4, RZ, 0x1 ;  /* 0x0000000404077211 */ /* 0x000fc800078f08ff */
[----:B------:R-:W-:-:S04]  /*2eb0*/  LEA.HI.SX32 R4, R7, R6, 0x1f ;  /* 0x0000000607047211 */ /* 0x000fc800078ffaff */
[----:B------:R-:W-:Y:S02]  /*2ec0*/  LOP3.LUT R8, RZ, R4, RZ, 0x33, !PT ;  /* 0x00000004ff087212 */ /* 0x000fe400078e33ff */
[----:B------:R-:W-:-:S03]  /*2ed0*/  LEA R7, R4, UR4, 0x3 ;  /* 0x0000000404077c11 */ /* 0x000fc6000f8e18ff */
[----:B------:R-:W-:-:S03]  /*2ee0*/  IMAD.IADD R9, R3, 0x1, R8 ;  /* 0x0000000103097824 */ /* 0x000fc600078e0208 */
[----:B------:R-:W-:Y:S01]  /*2ef0*/  LDS R7, [R7] ;  /* 0x0000000007077984 */ /* 0x000fe20000000800 */
[----:B------:R-:W-:-:S05]  /*2f00*/  IMAD R9, R9, 0x8, R2 ;  /* 0x0000000809097824 */ /* 0x000fca00078e0202 */
[----:B------:R-:W0:Y:S02]  /*2f10*/  LDS R8, [R9] ;  /* 0x0000000009087984 */ /* 0x000e240000000800 */
[----:B0-----:R-:W-:-:S04]  /*2f20*/  FSETP.GEU.AND P0, PT, R8, R7, PT ;  /* 0x000000070800720b */ /* 0x001fc80003f0e000 */
[----:B------:R-:W-:-:S09]  /*2f30*/  SEL R5, R5, R4, P0 ;  /* 0x0000000405057207 */ /* 0x000fd20000000000 */
[----:B------:R-:W-:-:S05]  /*2f40*/  @P0 VIADD R6, R4, 0x1 ;  /* 0x0000000104060836 */ /* 0x000fca0000000000 */
[----:B------:R-:W-:-:S13]  /*2f50*/  ISETP.GE.AND P0, PT, R6, R5, PT ;  /* 0x000000050600720c */ /* 0x000fda0003f06270 */
[----:B------:R-:W-:Y:S05]  /*2f60*/  @!P0 BRA `(.L_x_40) ;  /* 0xfffffffc00c88947 */ /* 0x000fea000383ffff */
.L_x_39:
[----:B------:R-:W-:Y:S05]  /*2f70*/  BSYNC.RECONVERGENT B0 ;  /* 0x0000000000007941 */ /* 0x000fea0003800200 */
.L_x_38:
        /* <DEDUP_REMOVED lines=90> */
[----:B------:R0:W1:Y:S01]  /*3520*/  @P0 LDS.64 R20, [R23] ;  /* 0x0000000017140984 */ /* 0x0000620000000a00 */
[----:B------:R-:W-:Y:S01]  /*3530*/  PLOP3.LUT P0, PT, PT, PT, PT, 0x8, 0x80 ;  /* 0x000000000080781c */ /* 0x000fe20003f0e170 */
[----:B0-----:R-:W-:-:S06]  /*3540*/  IMAD.SHL.U32 R23, R0, 0x8, RZ ;  /* 0x0000000800177824 */ /* 0x001fcc00078e00ff */
[----:B-1----:R-:W-:-:S04]  /*3550*/  @!P1 FSETP.GEU.AND P2, PT, R20, R2, PT ;  /* 0x000000021400920b */ /* 0x002fc80003f4e000 */
        /* <DEDUP_REMOVED lines=8> */
[----:B------:R-:W-:Y:S04]  /*35e0*/  @!P0 LDS.64 R2, [R22] ;  /* 0x0000000016028984 */ /* 0x000fe80000000a00 */
        /* <DEDUP_REMOVED lines=10> */
[----:B------:R-:W1:Y:S01]  /*3690*/  LDCU.64 UR8, c[0x0][0x3a0] ;  /* 0x00007400ff0877ac */ /* 0x000e620008000a00 */
[----:B------:R-:W-:-:S03]  /*36a0*/  ISETP.NE.AND P0, PT, R0, RZ, PT ;  /* 0x000000ff0000720c */ /* 0x000fc60003f05270 */
[----:B0-----:R-:W-:-:S04]  /*36b0*/  IMAD R22, R3, 0x8, R2 ;  /* 0x0000000803167824 */ /* 0x001fc800078e0202 */
[----:B------:R-:W-:Y:S01]  /*36c0*/  IMAD R3, R3, -0x7, R22 ;  /* 0xfffffff903037824 */ /* 0x000fe200078e0216 */
[----:B------:R-:W-:-:S03]  /*36d0*/  LEA.HI.SX32 R23, R22, R22, 0x1b ;  /* 0x0000001616177211 */ /* 0x000fc600078fdaff */
[----:B------:R-:W-:Y:S01]  /*36e0*/  VIADD R22, R3, 0x20 ;  /* 0x0000002003167836 */ /* 0x000fe20000000000 */
[----:B------:R-:W-:Y:S01]  /*36f0*/  LEA R23, R23, UR4, 0x3 ;  /* 0x0000000417177c11 */ /* 0x000fe2000f8e18ff */
[C---:B------:R-:W-:Y:S02]  /*3700*/  VIADD R24, R3.reuse, 0x40 ;  /* 0x0000004003187836 */ /* 0x040fe40000000000 */
[C---:B------:R-:W-:Y:S01]  /*3710*/  VIADD R26, R3.reuse, 0x60 ;  /* 0x00000060031a7836 */ /* 0x040fe20000000000 */
[-C--:B------:R-:W-:Y:S01]  /*3720*/  LEA.HI.SX32 R22, R22, R3.reuse, 0x1b ;  /* 0x0000000316167211 */ /* 0x080fe200078fdaff */
[----:B------:R0:W-:Y:S01]  /*3730*/  STS.64 [R23+0x8], R6 ;  /* 0x0000080617007388 */ /* 0x0001e20000000a00 */
[----:B------:R-:W-:Y:S01]  /*3740*/  VIADD R28, R3, 0x80 ;  /* 0x00000080031c7836 */ /* 0x000fe20000000000 */
[-C--:B------:R-:W-:Y:S02]  /*3750*/  LEA.HI.SX32 R24, R24, R3.reuse, 0x1b ;  /* 0x0000000318187211 */ /* 0x080fe400078fdaff */
[----:B------:R2:W-:Y:S01]  /*3760*/  STS.64 [R23+0x10], R8 ;  /* 0x0000100817007388 */ /* 0x0005e20000000a00 */
[----:B------:R-:W-:-:S02]  /*3770*/  LEA.HI.SX32 R26, R26, R3, 0x1b ;  /* 0x000000031a1a7211 */ /* 0x000fc400078fdaff */
[----:B------:R-:W-:Y:S01]  /*3780*/  LEA.HI.SX32 R28, R28, R3, 0x1b ;  /* 0x000000031c1c7211 */ /* 0x000fe200078fdaff */
[----:B------:R3:W-:Y:S01]  /*3790*/  STS.64 [R23+0x18], R10 ;  /* 0x0000180a17007388 */ /* 0x0007e20000000a00 */
[----:B0-----:R-:W-:-:S03]  /*37a0*/  VIADD R6, R3, 0xa0 ;  /* 0x000000a003067836 */ /* 0x001fc60000000000 */
[----:B------:R0:W-:Y:S01]  /*37b0*/  STS.64 [R23], R4 ;  /* 0x0000000417007388 */ /* 0x0001e20000000a00 */
[C---:B--2---:R-:W-:Y:S01]  /*37c0*/  VIADD R8, R3.reuse, 0xc0 ;  /* 0x000000c003087836 */ /* 0x044fe20000000000 */
[----:B------:R-:W-:Y:S02]  /*37d0*/  LEA.HI.SX32 R6, R6, R3, 0x1b ;  /* 0x0000000306067211 */ /* 0x000fe400078fdaff */
[----:B------:R2:W-:Y:S01]  /*37e0*/  STS.64 [R23+0x38], R20 ;  /* 0x0000381417007388 */ /* 0x0005e20000000a00 */
[----:B---3--:R-:W-:-:S03]  /*37f0*/  VIADD R10, R3, 0xe0 ;  /* 0x000000e0030a7836 */ /* 0x008fc60000000000 */
[----:B------:R-:W-:Y:S01]  /*3800*/  STS.64 [R23+0x20], R12 ;  /* 0x0000200c17007388 */ /* 0x000fe20000000a00 */
[----:B0-----:R-:W-:-:S03]  /*3810*/  LEA.HI.SX32 R4, R3, R3, 0x1b ;  /* 0x0000000303047211 */ /* 0x001fc600078fdaff */
[----:B------:R0:W-:Y:S01]  /*3820*/  STS.64 [R23+0x28], R14 ;  /* 0x0000280e17007388 */ /* 0x0001e20000000a00 */
[-C--:B------:R-:W-:Y:S02]  /*3830*/  LEA.HI.SX32 R5, R8, R3.reuse, 0x1b ;  /* 0x0000000308057211 */ /* 0x080fe400078fdaff */
[----:B------:R-:W-:Y:S01]  /*3840*/  LEA.HI.SX32 R3, R10, R3, 0x1b ;  /* 0x000000030a037211 */ /* 0x000fe200078fdaff */
[----:B------:R3:W-:Y:S01]  /*3850*/  STS.64 [R23+0x30], R16 ;  /* 0x0000301017007388 */ /* 0x0007e20000000a00 */
[----:B--2---:R-:W-:Y:S01]  /*3860*/  LEA R20, R4, UR4, 0x3 ;  /* 0x0000000404147c11 */ /* 0x004fe2000f8e18ff */
[----:B------:R-:W-:Y:S01]  /*3870*/  NOP ;  /* 0x0000000000007918 */ /* 0x000fe20000000000 */
[----:B------:R-:W-:-:S04]  /*3880*/  LEA R8, R6, UR4, 0x3 ;  /* 0x0000000406087c11 */ /* 0x000fc8000f8e18ff */
[----:B------:R-:W-:Y:S01]  /*3890*/  LDS.64 R20, [R20] ;  /* 0x0000000014147984 */ /* 0x000fe20000000a00 */
[----:B0-----:R-:W-:Y:S02]  /*38a0*/  LEA R14, R24, UR4, 0x3 ;  /* 0x00000004180e7c11 */ /* 0x001fe4000f8e18ff */
[----:B---3--:R-:W-:Y:S02]  /*38b0*/  LEA R16, R22, UR4, 0x3 ;  /* 0x0000000416107c11 */ /* 0x008fe4000f8e18ff */
[----:B------:R-:W-:Y:S01]  /*38c0*/  LEA R12, R26, UR4, 0x3 ;  /* 0x000000041a0c7c11 */ /* 0x000fe2000f8e18ff */
[----:B------:R-:W-:Y:S01]  /*38d0*/  LDS.64 R8, [R8+0x500] ;  /* 0x0005000008087984 */ /* 0x000fe20000000a00 */
[----:B------:R-:W-:Y:S02]  /*38e0*/  LEA R10, R28, UR4, 0x3 ;  /* 0x000000041c0a7c11 */ /* 0x000fe4000f8e18ff */
[----:B------:R-:W-:Y:S01]  /*38f0*/  LEA R6, R5, UR4, 0x3 ;  /* 0x0000000405067c11 */ /* 0x000fe2000f8e18ff */
[----:B------:R-:W-:Y:S01]  /*3900*/  LDS.64 R16, [R16+0x100] ;  /* 0x0001000010107984 */ /* 0x000fe20000000a00 */
[----:B------:R-:W-:-:S02]  /*3910*/  LEA R4, R3, UR4, 0x3 ;  /* 0x0000000403047c11 */ /* 0x000fc4000f8e18ff */
[----:B------:R-:W-:Y:S01]  /*3920*/  LOP3.LUT R3, R0, 0x1f, RZ, 0xc0, !PT ;  /* 0x0000001f00037812 */ /* 0x000fe200078ec0ff */
[----:B------:R-:W-:Y:S04]  /*3930*/  LDS.64 R14, [R14+0x200] ;  /* 0x000200000e0e7984 */ /* 0x000fe80000000a00 */
[----:B------:R-:W-:Y:S01]  /*3940*/  LDS.64 R12, [R12+0x300] ;  /* 0x000300000c0c7984 */ /* 0x000fe20000000a00 */
[----:B------:R-:W-:Y:S02]  /*3950*/  IMAD.IADD R2, R2, 0x1, R3 ;  /* 0x0000000102027824 */ /* 0x000fe400078e0203 */
[----:B------:R-:W-:Y:S01]  /*3960*/  IMAD.MOV.U32 R3, RZ, RZ, RZ ;  /* 0x000000ffff037224 */ /* 0x000fe200078e00ff */
[----:B------:R-:W-:Y:S01]  /*3970*/  LDS.64 R10, [R10+0x400] ;  /* 0x000400000a0a7984 */ /* 0x000fe20000000a00 */
[----:B------:R-:W-:-:S02]  /*3980*/  VIADD R0, R2, 0x20 ;  /* 0x0000002002007836 */ /* 0x000fc40000000000 */
[----:B------:R-:W-:Y:S01]  /*3990*/  IMAD.WIDE.U32 R26, R18, 0x800, R2 ;  /* 0x00000800121a7825 */ /* 0x000fe200078e0002 */
[----:B------:R-:W-:Y:S03]  /*39a0*/  LDS.64 R6, [R6+0x600] ;  /* 0x0006000006067984 */ /* 0x000fe60000000a00 */
[C---:B------:R-:W-:Y:S01]  /*39b0*/  VIADD R18, R2.reuse, 0x40 ;  /* 0x0000004002127836 */ /* 0x040fe20000000000 */
[----:B------:R-:W-:Y:S01]  /*39c0*/  LDS.64 R4, [R4+0x700] ;  /* 0x0007000004047984 */ /* 0x000fe20000000a00 */
[----:B------:R-:W-:-:S03]  /*39d0*/  VIADD R24, R2, 0x60 ;  /* 0x0000006002187836 */ /* 0x000fc60000000000 */
[----:B------:R-:W-:Y:S01]  /*39e0*/  @!P0 STS [UR4+0x4200], R19 ;  /* 0x00420013ff008988 */ /* 0x000fe20008000804 */
[----:B------:R-:W-:Y:S01]  /*39f0*/  BAR.SYNC.DEFER_BLOCKING 0x0 ;  /* 0x0000000000007b1d */ /* 0x000fe20000010000 */
[----:B-1----:R-:W-:-:S04]  /*3a00*/  LEA R22, P0, R26, UR8, 0x3 ;  /* 0x000000081a167c11 */ /* 0x002fc8000f8018ff */
[----:B------:R-:W-:Y:S01]  /*3a10*/  LEA.HI.X R23, R26, UR9, R27, 0x3, P0 ;  /* 0x000000091a177c11 */ /* 0x000fe200080f1c1b */
[----:B------:R-:W0:Y:S02]  /*3a20*/  LDS R25, [UR4+0x4200] ;  /* 0x00420004ff197984 */ /* 0x000e240008000800 */
[-C--:B0-----:R-:W-:Y:S02]  /*3a30*/  ISETP.GE.AND P0, PT, R2, R25.reuse, PT ;  /* 0x000000190200720c */ /* 0x081fe40003f06270 */
[-C--:B------:R-:W-:Y:S01]  /*3a40*/  ISETP.GE.AND P1, PT, R0, R25.reuse, PT ;  /* 0x000000190000720c */ /* 0x080fe20003f26270 */
[----:B------:R-:W-:Y:S01]  /*3a50*/  VIADD R0, R2, 0x80 ;  /* 0x0000008002007836 */ /* 0x000fe20000000000 */
[-C--:B------:R-:W-:Y:S01]  /*3a60*/  ISETP.GE.AND P2, PT, R18, R25.reuse, PT ;  /* 0x000000191200720c */ /* 0x080fe20003f46270 */
[----:B------:R-:W-:Y:S01]  /*3a70*/  VIADD R18, R2, 0xa0 ;  /* 0x000000a002127836 */ /* 0x000fe20000000000 */
[-C--:B------:R-:W-:Y:S01]  /*3a80*/  ISETP.GE.AND P3, PT, R24, R25.reuse, PT ;  /* 0x000000191800720c */ /* 0x080fe20003f66270 */
[----:B------:R-:W-:Y:S01]  /*3a90*/  VIADD R24, R2, 0xc0 ;  /* 0x000000c002187836 */ /* 0x000fe20000000000 */
[-C--:B------:R-:W-:Y:S01]  /*3aa0*/  ISETP.GE.AND P4, PT, R0, R25.reuse, PT ;  /* 0x000000190000720c */ /* 0x080fe20003f86270 */
[----:B------:R-:W-:Y:S01]  /*3ab0*/  VIADD R2, R2, 0xe0 ;  /* 0x000000e002027836 */ /* 0x000fe20000000000 */
[----:B------:R-:W-:-:S02]  /*3ac0*/  ISETP.GE.AND P5, PT, R18, R25, PT ;  /* 0x000000191200720c */ /* 0x000fc40003fa6270 */
[-C--:B------:R-:W-:Y:S01]  /*3ad0*/  ISETP.GE.AND P6, PT, R24, R25.reuse, PT ;  /* 0x000000191800720c */ /* 0x080fe20003fc6270 */
[----:B------:R0:W-:Y:S04]  /*3ae0*/  @!P0 STG.E desc[UR6][R22.64], R20 ;  /* 0x0000001416008986 */ /* 0x0001e8000c101906 */
[----:B------:R0:W-:Y:S01]  /*3af0*/  @!P0 STG.E desc[UR6][R22.64+0x4], R21 ;  /* 0x0000041516008986 */ /* 0x0001e2000c101906 */
[----:B------:R-:W-:-:S03]  /*3b00*/  ISETP.GE.AND P0, PT, R2, R25, PT ;  /* 0x000000190200720c */ /* 0x000fc60003f06270 */
[----:B------:R0:W-:Y:S04]  /*3b10*/  @!P1 STG.E desc[UR6][R22.64+0x100], R16 ;  /* 0x0001001016009986 */ /* 0x0001e8000c101906 */
        /* <DEDUP_REMOVED lines=10> */
[----:B------:R0:W-:Y:S01]  /*3bc0*/  @!P6 STG.E desc[UR6][R22.64+0x604], R7 ;  /* 0x000604071600e986 */ /* 0x0001e2000c101906 */
[----:B------:R-:W-:Y:S05]  /*3bd0*/  @P0 EXIT ;  /* 0x000000000000094d */ /* 0x000fea0003800000 */
[----:B------:R-:W-:Y:S04]  /*3be0*/  STG.E desc[UR6][R22.64+0x700], R4 ;  /* 0x0007000416007986 */ /* 0x000fe8000c101906 */
[----:B------:R-:W-:Y:S01]  /*3bf0*/  STG.E desc[UR6][R22.64+0x704], R5 ;  /* 0x0007040516007986 */ /* 0x000fe2000c101906 */
[----:B------:R-:W-:Y:S05]  /*3c00*/  EXIT ;  /* 0x000000000000794d */ /* 0x000fea0003800000 */
.L_x_41:
        /* <DEDUP_REMOVED lines=36> */
[----:B---3--:R-:W-:Y:S01]  /*3e50*/  LEA R16, R22, UR4, 0x3 ;  /* 0x0000000416107c11 */ /* 0x008fe2000f8e18ff */
[----:B------:R-:W-:Y:S01]  /*3e60*/  IMAD.MOV.U32 R23, RZ, RZ, RZ ;  /* 0x000000ffff177224 */ /* 0x000fe200078e00ff */
        /* <DEDUP_REMOVED lines=9> */
[----:B------:R-:W-:-:S03]  /*3f00*/  IMAD.WIDE.U32 R24, R18, 0x800, R22 ;  /* 0x0000080012187825 */ /* 0x000fc600078e0016 */
[----:B------:R-:W-:Y:S04]  /*3f10*/  LDS.64 R10, [R10+0x400] ;  /* 0x000400000a0a7984 */ /* 0x000fe80000000a00 */
[----:B------:R-:W-:Y:S04]  /*3f20*/  LDS.64 R6, [R6+0x600] ;  /* 0x0006000006067984 */ /* 0x000fe80000000a00 */
[----:B------:R-:W-:Y:S04]  /*3f30*/  LDS.64 R4, [R4+0x700] ;  /* 0x0007000004047984 */ /* 0x000fe80000000a00 */
[----:B------:R-:W-:Y:S01]  /*3f40*/  @!P0 STS [UR4+0x4200], R19 ;  /* 0x00420013ff008988 */ /* 0x000fe20008000804 */
[----:B------:R-:W-:Y:S01]  /*3f50*/  BAR.SYNC.DEFER_BLOCKING 0x0 ;  /* 0x0000000000007b1d */ /* 0x000fe20000010000 */
[C---:B------:R-:W-:Y:S01]  /*3f60*/  IADD3 R0, P0, PT, R2.reuse, R24, RZ ;  /* 0x0000001802007210 */ /* 0x040fe20007f1e0ff */
[----:B------:R-:W-:-:S04]  /*3f70*/  IMAD.IADD R2, R2, 0x1, R22 ;  /* 0x0000000102027824 */ /* 0x000fc800078e0216 */
[----:B------:R-:W-:Y:S01]  /*3f80*/  IMAD.X R25, RZ, RZ, R25, P0 ;  /* 0x000000ffff197224 */ /* 0x000fe200000e0619 */
[----:B-1----:R-:W-:Y:S01]  /*3f90*/  LEA R22, P0, R0, UR8, 0x3 ;  /* 0x0000000800167c11 */ /* 0x002fe2000f8018ff */
[C---:B------:R-:W-:Y:S02]  /*3fa0*/  VIADD R18, R2.reuse, 0x20 ;  /* 0x0000002002127836 */ /* 0x040fe40000000000 */
[----:B------:R-:W-:Y:S01]  /*3fb0*/  VIADD R24, R2, 0x40 ;  /* 0x0000004002187836 */ /* 0x000fe20000000000 */
[----:B------:R-:W-:Y:S01]  /*3fc0*/  LEA.HI.X R23, R0, UR9, R25, 0x3, P0 ;  /* 0x0000000900177c11 */ /* 0x000fe200080f1c19 */
[C---:B------:R-:W-:Y:S02]  /*3fd0*/  VIADD R0, R2.reuse, 0x60 ;  /* 0x0000006002007836 */ /* 0x040fe40000000000 */
[C---:B------:R-:W-:Y:S01]  /*3fe0*/  VIADD R26, R2.reuse, 0xc0 ;  /* 0x000000c0021a7836 */ /* 0x040fe20000000000 */
[----:B------:R-:W0:Y:S02]  /*3ff0*/  LDS R3, [UR4+0x4200] ;  /* 0x00420004ff037984 */ /* 0x000e240008000800 */
[----:B0-----:R-:W-:-:S02]  /*4000*/  ISETP.GE.AND P6, PT, R2, R3, PT ;  /* 0x000000030200720c */ /* 0x001fc40003fc6270 */
[-C--:B------:R-:W-:Y:S01]  /*4010*/  ISETP.GE.AND P5, PT, R18, R3.reuse, PT ;  /* 0x000000031200720c */ /* 0x080fe20003fa6270 */
[----:B------:R-:W-:Y:S01]  /*4020*/  VIADD R18, R2, 0x80 ;  /* 0x0000008002127836 */ /* 0x000fe20000000000 */
[-C--:B------:R-:W-:Y:S01]  /*4030*/  ISETP.GE.AND P4, PT, R24, R3.reuse, PT ;  /* 0x000000031800720c */ /* 0x080fe20003f86270 */
[----:B------:R-:W-:Y:S01]  /*4040*/  VIADD R24, R2, 0xa0 ;  /* 0x000000a002187836 */ /* 0x000fe20000000000 */
[-C--:B------:R-:W-:Y:S01]  /*4050*/  ISETP.GE.AND P3, PT, R0, R3.reuse, PT ;  /* 0x000000030000720c */ /* 0x080fe20003f66270 */
[----:B------:R-:W-:Y:S01]  /*4060*/  VIADD R2, R2, 0xe0 ;  /* 0x000000e002027836 */ /* 0x000fe20000000000 */
[-C--:B------:R-:W-:Y:S02]  /*4070*/  ISETP.GE.AND P2, PT, R18, R3.reuse, PT ;  /* 0x000000031200720c */ /* 0x080fe40003f46270 */
[-C--:B------:R-:W-:Y:S02]  /*4080*/  ISETP.GE.AND P1, PT, R24, R3.reuse, PT ;  /* 0x000000031800720c */ /* 0x080fe40003f26270 */
        /* <DEDUP_REMOVED lines=20> */
.L_x_42:
[----:B------:R-:W-:-:S00]  /*41d0*/  BRA `(.L_x_42) ;  /* 0xfffffffc00fc7947 */ /* 0x000fc0000383ffff */
[----:B------:R-:W-:-:S00]  /*41e0*/  NOP ;  /* 0x0000000000007918 */ /* 0x000fc00000000000 */
        /* <DEDUP_REMOVED lines=9> */
.L_x_184:


//--------------------- .text._ZN3cub18CUB_300001_SM_10006detail10merge_sort30DeviceMergeSortPartitionKernelIN6thrust24THRUST_300001_SM_1000_NS10device_ptrI10DistTargetEEmN4cuda3std3__44lessIS7_EES7_EEvbT_PT2_T0_SH_PSH_T1_SH_i --------------------------
	.section	.text._ZN3cub18CUB_300001_SM_10006detail10merge_sort30DeviceMergeSortPartitionKernelIN6thrust24THRUST_300001_SM_1000_NS10device_ptrI10DistTargetEEmN4cuda3std3__44lessIS7_EES7_EEvbT_PT2_T0_SH_PSH_T1_SH_i,"ax",@progbits
	.align	128
        .global         _ZN3cub18CUB_300001_SM_10006detail10merge_sort30DeviceMergeSortPartitionKernelIN6thrust24THRUST_300001_SM_1000_NS10device_ptrI10DistTargetEEmN4cuda3std3__44lessIS7_EES7_EEvbT_PT2_T0_SH_PSH_T1_SH_i
        .type           _ZN3cub18CUB_300001_SM_10006detail10merge_sort30DeviceMergeSortPartitionKernelIN6thrust24THRUST_300001_SM_1000_NS10device_ptrI10DistTargetEEmN4cuda3std3__44lessIS7_EES7_EEvbT_PT2_T0_SH_PSH_T1_SH_i,@function
        .size           _ZN3cub18CUB_300001_SM_10006detail10merge_sort30DeviceMergeSortPartitionKernelIN6thrust24THRUST_300001_SM_1000_NS10device_ptrI10DistTargetEEmN4cuda3std3__44lessIS7_EES7_EEvbT_PT2_T0_SH_PSH_T1_SH_i,(.L_x_185 - _ZN3cub18CUB_300001_SM_10006detail10merge_sort30DeviceMergeSortPartitionKernelIN6thrust24THRUST_300001_SM_1000_NS10device_ptrI10DistTargetEEmN4cuda3std3__44lessIS7_EES7_EEvbT_PT2_T0_SH_PSH_T1_SH_i)
        .other          _ZN3cub18CUB_300001_SM_10006detail10merge_sort30DeviceMergeSortPartitionKernelIN6thrust24THRUST_300001_SM_1000_NS10device_ptrI10DistTargetEEmN4cuda3std3__44lessIS7_EES7_EEvbT_PT2_T0_SH_PSH_T1_SH_i,@"STO_CUDA_ENTRY STV_DEFAULT"
_ZN3cub18CUB_300001_SM_10006detail10merge_sort30DeviceMergeSortPartitionKernelIN6thrust24THRUST_300001_SM_1000_NS10device_ptrI10DistTargetEEmN4cuda3std3__44lessIS7_EES7_EEvbT_PT2_T0_SH_PSH_T1_SH_i:
.text._ZN3cub18CUB_300001_SM_10006detail10merge_sort30DeviceMergeSortPartitionKernelIN6thrust24THRUST_300001_SM_1000_NS10device_ptrI10DistTargetEEmN4cuda3std3__44lessIS7_EES7_EEvbT_PT2_T0_SH_PSH_T1_SH_i:
[----:B------:R-:W-:Y:S01]  /*0000*/  LDC R1, c[0x0][0x37c] ;  /* 0x0000df00ff017b82 */ /* 0x000fe20000000800 */
[----:B------:R-:W0:Y:S01]  /*0010*/  S2R R0, SR_CTAID.X ;  /* 0x0000000000007919 */ /* 0x000e220000002500 */
[----:B------:R-:W0:Y:S01]  /*0020*/  LDCU UR4, c[0x0][0x360] ;  /* 0x00006c00ff0477ac */ /* 0x000e220008000800 */
[----:B------:R-:W0:Y:S01]  /*0030*/  S2R R3, SR_TID.X ;  /* 0x0000000000037919 */ /* 0x000e220000002100 */
[----:B------:R-:W1:Y:S01]  /*0040*/  LDCU.64 UR10, c[0x0][0x3a0] ;  /* 0x00007400ff0a77ac */ /* 0x000e620008000a00 */
[----:B0-----:R-:W-:-:S05]  /*0050*/  IMAD R0, R0, UR4, R3 ;  /* 0x0000000400007c24 */ /* 0x001fca000f8e0203 */
[----:B-1----:R-:W-:-:S04]  /*0060*/  ISETP.GE.U32.AND P0, PT, R0, UR10, PT ;  /* 0x0000000a00007c0c */ /* 0x002fc8000bf06070 */
[----:B------:R-:W-:-:S13]  /*0070*/  ISETP.GE.U32.AND.EX P0, PT, RZ, UR11, PT, P0 ;  /* 0x0000000bff007c0c */ /* 0x000fda000bf06100 */
[----:B------:R-:W-:Y:S05]  /*0080*/  @P0 EXIT ;  /* 0x000000000000094d */ /* 0x000fea0003800000 */
[----:B------:R-:W0:Y:S01]  /*0090*/  LDCU.64 UR6, c[0x0][0x3b8] ;  /* 0x00007700ff0677ac */ /* 0x000e220008000a00 */
[----:B------:R-:W1:Y:S01]  /*00a0*/  LDC R8, c[0x0][0x3c0] ;  /* 0x0000f000ff087b82 */ /* 0x000e620000000800 */
[----:B------:R-:W-:Y:S01]  /*00b0*/  ACQBULK ;  /* 0x000000000000782e */ /* 0x000fe20000000000 */
[----:B------:R-:W2:Y:S01]  /*00c0*/  LDCU.64 UR8, c[0x0][0x358] ;  /* 0x00006b00ff0877ac */ /* 0x000ea20008000a00 */
[----:B0-----:R-:W-:Y:S02]  /*00d0*/  UIADD3 UR4, UPT, UPT, -UR6, URZ, URZ ;  /* 0x000000ff06047290 */ /* 0x001fe4000fffe1ff */
[----:B------:R-:W-:-:S04]  /*00e0*/  USHF.R.U32.HI UR5, URZ, 0x1, UR7 ;  /* 0x00000001ff057899 */ /* 0x000fc80008011607 */
[----:B------:R-:W-:Y:S01]  /*00f0*/  LOP3.LUT R3, R0, UR4, RZ, 0xc0, !PT ;  /* 0x0000000400037c12 */ /* 0x000fe2000f8ec0ff */
[----:B------:R-:W-:Y:S01]  /*0100*/  USHF.R.U64 UR4, UR6, 0x1, UR7 ;  /* 0x0000000106047899 */ /* 0x000fe20008001207 */
[----:B-1----:R-:W-:Y:S01]  /*0110*/  SHF.R.S32.HI R9, RZ, 0x1f, R8 ;  /* 0x0000001fff097819 */ /* 0x002fe20000011408 */
[----:B------:R-:W-:Y:S02]  /*0120*/  IMAD R2, R8, UR5, RZ ;  /* 0x0000000508027c24 */ /* 0x000fe4000f8e02ff */
[----:B------:R-:W-:-:S04]  /*0130*/  IMAD.WIDE.U32 R4, R3, R8, RZ ;  /* 0x0000000803047225 */ /* 0x000fc800078e00ff */
[----:B------:R-:W-:-:S04]  /*0140*/  IMAD.WIDE.U32 R10, R8, UR4, RZ ;  /* 0x00000004080a7c25 */ /* 0x000fc8000f8e00ff */
[C---:B------:R-:W-:Y:S01]  /*0150*/  IMAD R7, R9.reuse, UR4, R2 ;  /* 0x0000000409077c24 */ /* 0x040fe2000f8e0202 */
[----:B------:R-:W-:Y:S01]  /*0160*/  IADD3 R2, P2, PT, R0, 0x1, RZ ;  /* 0x0000000100027810 */ /* 0x000fe20007f5e0ff */
[----:B------:R-:W-:Y:S01]  /*0170*/  IMAD R5, R9, R3, R5 ;  /* 0x0000000309057224 */ /* 0x000fe200078e0205 */
[----:B------:R-:W-:Y:S01]  /*0180*/  LOP3.LUT R3, RZ, R4, RZ, 0x33, !PT ;  /* 0x00000004ff037212 */ /* 0x000fe200078e33ff */
[----:B------:R-:W-:Y:S01]  /*0190*/  IMAD.IADD R11, R11, 0x1, R7 ;  /* 0x000000010b0b7824 */ /* 0x000fe200078e0207 */
[----:B------:R-:W0:Y:S01]  /*01a0*/  LDCU.64 UR4, c[0x0][0x398] ;  /* 0x00007300ff0477ac */ /* 0x000e220008000a00 */
[----:B------:R-:W-:Y:S01]  /*01b0*/  ISETP.NE.U32.AND P0, PT, R2, UR10, PT ;  /* 0x0000000a02007c0c */ /* 0x000fe2000bf05070 */
[----:B------:R-:W-:Y:S01]  /*01c0*/  IMAD.X R2, RZ, RZ, RZ, P2 ;  /* 0x000000ffff027224 */ /* 0x000fe200010e06ff */
[----:B------:R-:W-:Y:S02]  /*01d0*/  ISETP.LT.U32.AND P1, PT, R10, R3, PT ;  /* 0x000000030a00720c */ /* 0x000fe40003f21070 */
[----:B------:R-:W-:-:S02]  /*01e0*/  LOP3.LUT R6, RZ, R5, RZ, 0x33, !PT ;  /* 0x00000005ff067212 */ /* 0x000fc400078e33ff */
[----:B------:R-:W-:Y:S02]  /*01f0*/  ISETP.NE.AND.EX P0, PT, R2, UR11, PT, P0 ;  /* 0x0000000b02007c0c */ /* 0x000fe4000bf05300 */
[----:B------:R-:W-:-:S04]  /*0200*/  ISETP.LT.U32.AND.EX P1, PT, R11, R6, PT, P1 ;  /* 0x000000060b00720c */ /* 0x000fc80003f21110 */
[----:B------:R-:W-:Y:S02]  /*0210*/  SEL R3, R10, R3, P1 ;  /* 0x000000030a037207 */ /* 0x000fe40000800000 */
[----:B------:R-:W-:Y:S02]  /*0220*/  SEL R6, R11, R6, P1 ;  /* 0x000000060b067207 */ /* 0x000fe40000800000 */
[----:B------:R-:W-:-:S05]  /*0230*/  IADD3 R2, P1, PT, R3, R4, RZ ;  /* 0x0000000403027210 */ /* 0x000fca0007f3e0ff */
[----:B------:R-:W-:Y:S01]  /*0240*/  IMAD.X R3, R6, 0x1, R5, P1 ;  /* 0x0000000106037824 */ /* 0x000fe200008e0605 */
[----:B0-----:R-:W-:Y:S01]  /*0250*/  ISETP.LT.U32.AND P1, PT, R2, UR4, PT ;  /* 0x0000000402007c0c */ /* 0x001fe2000bf21070 */
[----:B------:R-:W0:Y:S03]  /*0260*/  @!P0 LDC.64 R6, c[0x0][0x3a8] ;  /* 0x0000ea00ff068b82 */ /* 0x000e260000000a00 */
[----:B------:R-:W-:-:S04]  /*0270*/  ISETP.LT.U32.AND.EX P1, PT, R3, UR5, PT, P1 ;  /* 0x0000000503007c0c */ /* 0x000fc8000bf21110 */
[----:B------:R-:W-:Y:S02]  /*0280*/  SEL R2, R2, UR4, P1 ;  /* 0x0000000402027c07 */ /* 0x000fe40008800000 */
[----:B------:R-:W-:Y:S02]  /*0290*/  SEL R3, R3, UR5, P1 ;  /* 0x0000000503037c07 */ /* 0x000fe40008800000 */
[----:B------:R-:W-:Y:S02]  /*02a0*/  LOP3.LUT R17, RZ, R2, RZ, 0x33, !PT ;  /* 0x00000002ff117212 */ /* 0x000fe400078e33ff */
[----:B------:R-:W-:Y:S02]  /*02b0*/  LOP3.LUT R19, RZ, R3, RZ, 0x33, !PT ;  /* 0x00000003ff137212 */ /* 0x000fe400078e33ff */
[----:B------:R-:W-:-:S04]  /*02c0*/  ISETP.LT.U32.AND P1, PT, R10, R17, PT ;  /* 0x000000110a00720c */ /* 0x000fc80003f21070 */
[----:B------:R-:W-:-:S04]  /*02d0*/  ISETP.LT.U32.AND.EX P1, PT, R11, R19, PT, P1 ;  /* 0x000000130b00720c */ /* 0x000fc80003f21110 */
[----:B------:R-:W-:Y:S02]  /*02e0*/  SEL R17, R10, R17, P1 ;  /* 0x000000110a117207 */ /* 0x000fe40000800000 */
[----:B------:R-:W-:Y:S02]  /*02f0*/  SEL R19, R11, R19, P1 ;  /* 0x000000130b137207 */ /* 0x000fe40000800000 */
[----:B------:R-:W-:Y:S02]  /*0300*/  IADD3 R17, P3, PT, R17, R2, RZ ;  /* 0x0000000211117210 */ /* 0x000fe40007f7e0ff */
[----:B0-----:R-:W-:Y:S02]  /*0310*/  @!P0 LEA R10, P2, R0, R6, 0x3 ;  /* 0x00000006000a8211 */ /* 0x001fe400078418ff */
[----:B------:R-:W-:Y:S01]  /*0320*/  ISETP.LT.U32.AND P1, PT, R4, UR4, PT ;  /* 0x0000000404007c0c */ /* 0x000fe2000bf21070 */
[----:B------:R-:W-:Y:S01]  /*0330*/  IMAD.X R19, R19, 0x1, R3, P3 ;  /* 0x0000000113137824 */ /* 0x000fe200018e0603 */
[----:B------:R-:W-:-:S02]  /*0340*/  @!P0 LEA.HI.X R11, R0, R7, RZ, 0x3, P2 ;  /* 0x00000007000b8211 */ /* 0x000fc400010f1cff */
[----:B------:R-:W-:Y:S02]  /*0350*/  ISETP.LT.U32.AND P2, PT, R17, UR4, PT ;  /* 0x0000000411007c0c */ /* 0x000fe4000bf41070 */
[----:B------:R-:W-:Y:S01]  /*0360*/  ISETP.LT.U32.AND.EX P1, PT, R5, UR5, PT, P1 ;  /* 0x0000000505007c0c */ /* 0x000fe2000bf21110 */
[----:B--2---:R0:W-:Y:S01]  /*0370*/  @!P0 STG.E.64 desc[UR8][R10.64], R2 ;  /* 0x000000020a008986 */ /* 0x0041e2000c101b08 */
[----:B------:R-:W-:Y:S02]  /*0380*/  ISETP.LT.U32.AND.EX P2, PT, R19, UR5, PT, P2 ;  /* 0x0000000513007c0c */ /* 0x000fe4000bf41120 */
[----:B------:R-:W-:Y:S02]  /*0390*/  SEL R7, R4, UR4, P1 ;  /* 0x0000000404077c07 */ /* 0x000fe40008800000 */
[----:B------:R-:W-:Y:S02]  /*03a0*/  SEL R5, R5, UR5, P1 ;  /* 0x0000000505057c07 */ /* 0x000fe40008800000 */
[----:B------:R-:W-:-:S02]  /*03b0*/  SEL R17, R17, UR4, P2 ;  /* 0x0000000411117c07 */ /* 0x000fc40009000000 */
[----:B------:R-:W-:Y:S01]  /*03c0*/  SEL R19, R19, UR5, P2 ;  /* 0x0000000513137c07 */ /* 0x000fe20009000000 */
[----:B------:R-:W-:Y:S06]  /*03d0*/  @!P0 EXIT ;  /* 0x000000000000894d */ /* 0x000fec0003800000 */
[----:B------:R-:W1:Y:S01]  /*03e0*/  LDCU.U8 UR5, c[0x0][0x380] ;  /* 0x00007000ff0577ac */ /* 0x000e620008000000 */
[----:B------:R-:W-:Y:S01]  /*03f0*/  IADD3 R15, P0, PT, R17, -R7, RZ ;  /* 0x80000007110f7210 */ /* 0x000fe20007f1e0ff */
[----:B------:R-:W-:Y:S01]  /*0400*/  BSSY.RECONVERGENT B0, `(.L_x_43) ;  /* 0x0000070000007945 */ /* 0x000fe20003800200 */
[----:B------:R-:W-:-:S03]  /*0410*/  UIADD3 UR4, UPT, UPT, UR6, -0x1, URZ ;  /* 0xffffffff06047890 */ /* 0x000fc6000fffe0ff */
[----:B------:R-:W-:-:S03]  /*0420*/  IMAD.X R4, R19, 0x1, ~R5, P0 ;  /* 0x0000000113047824 */ /* 0x000fc600000e0e05 */
[----:B------:R-:W-:-:S05]  /*0430*/  LOP3.LUT R13, R0, UR4, RZ, 0xc0, !PT ;  /* 0x00000004000d7c12 */ /* 0x000fca000f8ec0ff */
[----:B0-----:R-:W-:Y:S01]  /*0440*/  IMAD.WIDE.U32 R10, R13, R8, RZ ;  /* 0x000000080d0a7225 */ /* 0x001fe200078e00ff */
[----:B-1----:R-:W-:-:S03]  /*0450*/  UPRMT UR4, UR5, 0x8880, URZ ;  /* 0x0000888005047896 */ /* 0x002fc600080000ff */
[----:B------:R-:W-:Y:S01]  /*0460*/  IMAD R9, R9, R13, R11 ;  /* 0x0000000d09097224 */ /* 0x000fe200078e020b */
[----:B------:R-:W-:Y:S01]  /*0470*/  ISETP.LT.U32.AND P0, PT, R10, R15, PT ;  /* 0x0000000f0a00720c */ /* 0x000fe20003f01070 */
[----:B------:R-:W-:-:S03]  /*0480*/  UISETP.NE.AND UP0, UPT, UR4, URZ, UPT ;  /* 0x000000ff0400728c */ /* 0x000fc6000bf05270 */
[----:B------:R-:W-:-:S04]  /*0490*/  ISETP.LT.U32.AND.EX P0, PT, R9, R4, PT, P0 ;  /* 0x000000040900720c */ /* 0x000fc80003f01100 */
[----:B------:R-:W-:Y:S02]  /*04a0*/  SEL R15, R10, R15, P0 ;  /* 0x0000000f0a0f7207 */ /* 0x000fe40000000000 */
[----:B------:R-:W-:Y:S01]  /*04b0*/  SEL R9, R9, R4, P0 ;  /* 0x0000000409097207 */ /* 0x000fe20000000000 */
[----:B------:R-:W-:Y:S06]  /*04c0*/  BRA.U !UP0, `(.L_x_44) ;  /* 0x0000000108cc7547 */ /* 0x000fec000b800000 */
[----:B------:R-:W-:Y:S01]  /*04d0*/  IADD3 R11, P0, PT, R17, -R2, RZ ;  /* 0x80000002110b7210 */ /* 0x000fe20007f1e0ff */
[----:B------:R-:W0:Y:S01]  /*04e0*/  LDCU.64 UR4, c[0x0][0x388] ;  /* 0x00007100ff0477ac */ /* 0x000e220008000a00 */
[----:B------:R-:W-:Y:S01]  /*04f0*/  IADD3 R10, P2, PT, R2, -R7, RZ ;  /* 0x80000007020a7210 */ /* 0x000fe20007f5e0ff */
[----:B------:R-:W-:Y:S02]  /*0500*/  BSSY.RECONVERGENT B1, `(.L_x_45) ;  /* 0x000002e000017945 */ /* 0x000fe40003800200 */
[----:B------:R-:W-:Y:S01]  /*0510*/  IMAD.X R8, R19, 0x1, ~R3, P0 ;  /* 0x0000000113087824 */ /* 0x000fe200000e0e03 */
[----:B------:R-:W-:Y:S01]  /*0520*/  ISETP.GT.U32.AND P0, PT, R15, R11, PT ;  /* 0x0000000b0f00720c */ /* 0x000fe20003f04070 */
[----:B------:R-:W-:Y:S01]  /*0530*/  IMAD.X R12, R3, 0x1, ~R5, P2 ;  /* 0x00000001030c7824 */ /* 0x000fe200010e0e05 */
[----:B------:R-:W-:Y:S02]  /*0540*/  ISETP.LT.U32.AND P1, PT, R10, R15, PT ;  /* 0x0000000f0a00720c */ /* 0x000fe40003f21070 */
[----:B------:R-:W-:-:S02]  /*0550*/  ISETP.GT.U32.AND.EX P0, PT, R9, R8, PT, P0 ;  /* 0x000000080900720c */ /* 0x000fc40003f04100 */
[----:B------:R-:W-:Y:S02]  /*0560*/  ISETP.LT.U32.AND.EX P1, PT, R12, R9, PT, P1 ;  /* 0x000000090c00720c */ /* 0x000fe40003f21110 */
[-C--:B------:R-:W-:Y:S02]  /*0570*/  SEL R6, R15, R11.reuse, P0 ;  /* 0x0000000b0f067207 */ /* 0x080fe40000000000 */
[----:B------:R-:W-:Y:S02]  /*0580*/  SEL R4, R9, R8, P0 ;  /* 0x0000000809047207 */ /* 0x000fe40000000000 */
[----:B------:R-:W-:Y:S02]  /*0590*/  IADD3 R6, P0, PT, R6, -R11, RZ ;  /* 0x8000000b06067210 */ /* 0x000fe40007f1e0ff */
[----:B------:R-:W-:Y:S02]  /*05a0*/  SEL R11, R10, R15, P1 ;  /* 0x0000000f0a0b7207 */ /* 0x000fe40000800000 */
[----:B------:R-:W-:Y:S01]  /*05b0*/  SEL R13, R12, R9, P1 ;  /* 0x000000090c0d7207 */ /* 0x000fe20000800000 */
[----:B------:R-:W-:Y:S01]  /*05c0*/  IMAD.X R4, R4, 0x1, ~R8, P0 ;  /* 0x0000000104047824 */ /* 0x000fe200000e0e08 */
[----:B------:R-:W-:-:S04]  /*05d0*/  ISETP.GE.U32.AND P0, PT, R6, R11, PT ;  /* 0x0000000b0600720c */ /* 0x000fc80003f06070 */
[----:B------:R-:W-:-:S13]  /*05e0*/  ISETP.GE.U32.AND.EX P0, PT, R4, R13, PT, P0 ;  /* 0x0000000d0400720c */ /* 0x000fda0003f06100 */
[----:B0-----:R-:W-:Y:S05]  /*05f0*/  @P0 BRA `(.L_x_46) ;  /* 0x0000000000780947 */ /* 0x001fea0003800000 */
[----:B------:R-:W-:-:S05]  /*0600*/  IADD3 R10, P0, PT, R15, R2, RZ ;  /* 0x000000020f0a7210 */ /* 0x000fca0007f1e0ff */
[----:B------:R-:W-:-:S08]  /*0610*/  IMAD.X R19, R9, 0x1, R3, P0 ;  /* 0x0000000109137824 */ /* 0x000fd000000e0603 */
.L_x_47:
[----:B------:R-:W-:-:S05]  /*0620*/  IADD3 R3, P0, PT, -R6, R11, RZ ;  /* 0x0000000b06037210 */ /* 0x000fca0007f1e1ff */
[----:B------:R-:W-:-:S05]  /*0630*/  IMAD.X R2, R13, 0x1, ~R4, P0 ;  /* 0x000000010d027824 */ /* 0x000fca00000e0e04 */
[----:B------:R-:W-:-:S04]  /*0640*/  SHF.R.U64 R3, R3, 0x1, R2 ;  /* 0x0000000103037819 */ /* 0x000fc80000001202 */
[----:B------:R-:W-:Y:S02]  /*0650*/  IADD3 R16, P0, PT, R6, R3, RZ ;  /* 0x0000000306107210 */ /* 0x000fe40007f1e0ff */
[----:B------:R-:W-:Y:S02]  /*0660*/  SHF.R.U32.HI R3, RZ, 0x1, R2 ;  /* 0x00000001ff037819 */ /* 0x000fe40000011602 */
[----:B------:R-:W-:-:S03]  /*0670*/  LOP3.LUT R9, RZ, R16, RZ, 0x33, !PT ;  /* 0x00000010ff097212 */ /* 0x000fc600078e33ff */
[----:B------:R-:W-:Y:S01]  /*0680*/  IMAD.X R18, R4, 0x1, R3, P0 ;  /* 0x0000000104127824 */ /* 0x000fe200000e0603 */
[----:B------:R-:W-:Y:S02]  /*0690*/  IADD3 R9, P1, PT, R9, R10, RZ ;  /* 0x0000000a09097210 */ /* 0x000fe40007f3e0ff */
[----:B------:R-:W-:Y:S02]  /*06a0*/  IADD3 R3, P0, PT, R16, R7, RZ ;  /* 0x0000000710037210 */ /* 0x000fe40007f1e0ff */
[----:B------:R-:W-:-:S03]  /*06b0*/  LOP3.LUT R12, RZ, R18, RZ, 0x33, !PT ;  /* 0x00000012ff0c7212 */ /* 0x000fc600078e33ff */
[----:B------:R-:W-:Y:S01]  /*06c0*/  IMAD.X R14, R18, 0x1, R5, P0 ;  /* 0x00000001120e7824 */ /* 0x000fe200000e0605 */
[----:B------:R-:W-:Y:S01]  /*06d0*/  LEA R2, P0, R3, UR4, 0x3 ;  /* 0x0000000403027c11 */ /* 0x000fe2000f8018ff */
[----:B------:R-:W-:Y:S01]  /*06e0*/  IMAD.X R12, R12, 0x1, R19, P1 ;  /* 0x000000010c0c7824 */ /* 0x000fe200008e0613 */
[----:B------:R-:W-:Y:S02]  /*06f0*/  LEA R8, P1, R9, UR4, 0x3 ;  /* 0x0000000409087c11 */ /* 0x000fe4000f8218ff */
[----:B------:R-:W-:Y:S02]  /*0700*/  LEA.HI.X R3, R3, UR5, R14, 0x3, P0 ;  /* 0x0000000503037c11 */ /* 0x000fe400080f1c0e */
[----:B------:R-:W-:-:S03]  /*0710*/  LEA.HI.X R9, R9, UR5, R12, 0x3, P1 ;  /* 0x0000000509097c11 */ /* 0x000fc600088f1c0c */
[----:B------:R-:W2:Y:S04]  /*0720*/  LDG.E R2, desc[UR8][R2.64] ;  /* 0x0000000802027981 */ /* 0x000ea8000c1e1900 */
[----:B------:R-:W2:Y:S01]  /*0730*/  LDG.E R9, desc[UR8][R8.64] ;  /* 0x0000000808097981 */ /* 0x000ea2000c1e1900 */
[----:B------:R-:W-:-:S05]  /*0740*/  IADD3 R15, P1, PT, R16, 0x1, RZ ;  /* 0x00000001100f7810 */ /* 0x000fca0007f3e0ff */
[----:B------:R-:W-:Y:S01]  /*0750*/  IMAD.X R17, RZ, RZ, R18, P1 ;  /* 0x000000ffff117224 */ /* 0x000fe200008e0612 */
[----:B--2---:R-:W-:-:S04]  /*0760*/  FSETP.GEU.AND P0, PT, R9, R2, PT ;  /* 0x000000020900720b */ /* 0x004fc80003f0e000 */
[----:B------:R-:W-:Y:S02]  /*0770*/  SEL R6, R15, R6, P0 ;  /* 0x000000060f067207 */ /* 0x000fe40000000000 */
[----:B------:R-:W-:Y:S02]  /*0780*/  SEL R11, R11, R16, P0 ;  /* 0x000000100b0b7207 */ /* 0x000fe40000000000 */
[----:B------:R-:W-:Y:S02]  /*0790*/  SEL R4, R17, R4, P0 ;  /* 0x0000000411047207 */ /* 0x000fe40000000000 */
[----:B------:R-:W-:Y:S02]  /*07a0*/  SEL R13, R13, R18, P0 ;  /* 0x000000120d0d7207 */ /* 0x000fe40000000000 */
[----:B------:R-:W-:-:S04]  /*07b0*/  ISETP.GE.U32.AND P0, PT, R6, R11, PT ;  /* 0x0000000b0600720c */ /* 0x000fc80003f06070 */
[----:B------:R-:W-:-:S13]  /*07c0*/  ISETP.GE.U32.AND.EX P0, PT, R4, R13, PT, P0 ;  /* 0x0000000d0400720c */ /* 0x000fda0003f06100 */
[----:B------:R-:W-:Y:S05]  /*07d0*/  @!P0 BRA `(.L_x_47) ;  /* 0xfffffffc00908947 */ /* 0x000fea000383ffff */
.L_x_46:
[----:B------:R-:W-:Y:S05]  /*07e0*/  BSYNC.RECONVERGENT B1 ;  /* 0x0000000000017941 */ /* 0x000fea0003800200 */
.L_x_45:
[----:B------:R-:W-:Y:S05]  /*07f0*/  BRA `(.L_x_48) ;  /* 0x0000000000c07947 */ /* 0x000fea0003800000 */
.L_x_44:
[----:B------:R-:W-:Y:S01]  /*0800*/  IADD3 R6, P0, PT, R17, -R2, RZ ;  /* 0x8000000211067210 */ /* 0x000fe20007f1e0ff */
[----:B------:R-:W0:Y:S01]  /*0810*/  LDCU.64 UR4, c[0x0][0x390] ;  /* 0x00007200ff0477ac */ /* 0x000e220008000a00 */
[----:B------:R-:W-:-:S03]  /*0820*/  IADD3 R4, P2, PT, R2, -R7, RZ ;  /* 0x8000000702047210 */ /* 0x000fc60007f5e0ff */
[----:B------:R-:W-:Y:S01]  /*0830*/  IMAD.X R10, R19, 0x1, ~R3, P0 ;  /* 0x00000001130a7824 */ /* 0x000fe200000e0e03 */
[----:B------:R-:W-:Y:S01]  /*0840*/  ISETP.GT.U32.AND P0, PT, R15, R6, PT ;  /* 0x000000060f00720c */ /* 0x000fe20003f04070 */
[----:B------:R-:W-:Y:S01]  /*0850*/  IMAD.X R8, R3, 0x1, ~R5, P2 ;  /* 0x0000000103087824 */ /* 0x000fe200010e0e05 */
[----:B------:R-:W-:Y:S02]  /*0860*/  ISETP.LT.U32.AND P1, PT, R4, R15, PT ;  /* 0x0000000f0400720c */ /* 0x000fe40003f21070 */
[----:B------:R-:W-:Y:S02]  /*0870*/  ISETP.GT.U32.AND.EX P0, PT, R9, R10, PT, P0 ;  /* 0x0000000a0900720c */ /* 0x000fe40003f04100 */
[----:B------:R-:W-:Y:S02]  /*0880*/  ISETP.LT.U32.AND.EX P1, PT, R8, R9, PT, P1 ;  /* 0x000000090800720c */ /* 0x000fe40003f21110 */
[----:B------:R-:W-:Y:S02]  /*0890*/  SEL R11, R15, R6, P0 ;  /* 0x000000060f0b7207 */ /* 0x000fe40000000000 */
[----:B------:R-:W-:-:S02]  /*08a0*/  SEL R13, R9, R10, P0 ;  /* 0x0000000a090d7207 */ /* 0x000fc40000000000 */
[----:B------:R-:W-:Y:S02]  /*08b0*/  IADD3 R6, P0, PT, R11, -R6, RZ ;  /* 0x800000060b067210 */ /* 0x000fe40007f1e0ff */
[----:B------:R-:W-:-:S03]  /*08c0*/  SEL R11, R4, R15, P1 ;  /* 0x0000000f040b7207 */ /* 0x000fc60000800000 */
[----:B------:R-:W-:Y:S01]  /*08d0*/  IMAD.X R4, R13, 0x1, ~R10, P0 ;  /* 0x000000010d047824 */ /* 0x000fe200000e0e0a */
[----:B------:R-:W-:Y:S02]  /*08e0*/  SEL R13, R8, R9, P1 ;  /* 0x00000009080d7207 */ /* 0x000fe40000800000 */
[----:B------:R-:W-:-:S04]  /*08f0*/  ISETP.GE.U32.AND P0, PT, R6, R11, PT ;  /* 0x0000000b0600720c */ /* 0x000fc80003f06070 */
[----:B------:R-:W-:-:S13]  /*0900*/  ISETP.GE.U32.AND.EX P0, PT, R4, R13, PT, P0 ;  /* 0x0000000d0400720c */ /* 0x000fda0003f06100 */
[----:B0-----:R-:W-:Y:S05]  /*0910*/  @P0 BRA `(.L_x_48) ;  /* 0x0000000000780947 */ /* 0x001fea0003800000 */
[----:B------:R-:W-:-:S05]  /*0920*/  IADD3 R10, P0, PT, R15, R2, RZ ;  /* 0x000000020f0a7210 */ /* 0x000fca0007f1e0ff */
[----:B------:R-:W-:-:S08]  /*0930*/  IMAD.X R19, R9, 0x1, R3, P0 ;  /* 0x0000000109137824 */ /* 0x000fd000000e0603 */
.L_x_49:
        /* <DEDUP_REMOVED lines=28> */
.L_x_48:
[----:B------:R-:W-:Y:S05]  /*0b00*/  BSYNC.RECONVERGENT B0 ;  /* 0x0000000000007941 */ /* 0x000fea0003800200 */
.L_x_43:
[----:B------:R-:W0:Y:S01]  /*0b10*/  LDCU.64 UR6, c[0x0][0x3a8] ;  /* 0x00007500ff0677ac */ /* 0x000e220008000a00 */
[----:B------:R-:W-:-:S05]  /*0b20*/  IADD3 R6, P0, PT, R6, R7, RZ ;  /* 0x0000000706067210 */ /* 0x000fca0007f1e0ff */
[----:B------:R-:W-:Y:S01]  /*0b30*/  IMAD.X R7, R4, 0x1, R5, P0 ;  /* 0x0000000104077824 */ /* 0x000fe200000e0605 */
[----:B0-----:R-:W-:-:S04]  /*0b40*/  LEA R2, P1, R0, UR6, 0x3 ;  /* 0x0000000600027c11 */ /* 0x001fc8000f8218ff */
[----:B------:R-:W-:-:S05]  /*0b50*/  LEA.HI.X R3, R0, UR7, RZ, 0x3, P1 ;  /* 0x0000000700037c11 */ /* 0x000fca00088f1cff */
[----:B------:R-:W-:Y:S01]  /*0b60*/  STG.E.64 desc[UR8][R2.64], R6 ;  /* 0x0000000602007986 */ /* 0x000fe2000c101b08 */
[----:B------:R-:W-:Y:S05]  /*0b70*/  EXIT ;  /* 0x000000000000794d */ /* 0x000fea0003800000 */
.L_x_50:
        /* <DEDUP_REMOVED lines=16> */
.L_x_185:


//--------------------- .text._ZN3cub18CUB_300001_SM_10006detail10merge_sort30DeviceMergeSortBlockSortKernelINS2_10policy_hubIN6thrust24THRUST_300001_SM_1000_NS10device_ptrI10DistTargetEEE9Policy600ES9_PNS0_8NullTypeES9_SD_mN4cuda3std3__44lessIS8_EES8_SC_EEvbT0_T1_T2_T3_T4_PT6_PT7_T5_NS1_7vsmem_tE --------------------------
	.section	.text._ZN3cub18CUB_300001_SM_10006detail10merge_sort30DeviceMergeSortBlockSortKernelINS2_10policy_hubIN6thrust24THRUST_300001_SM_1000_NS10device_ptrI10DistTargetEEE9Policy600ES9_PNS0_8NullTypeES9_SD_mN4cuda3std3__44lessIS8_EES8_SC_EEvbT0_T1_T2_T3_T4_PT6_PT7_T5_NS1_7vsmem_tE,"ax",@progbits
	.align	128
        .global         _ZN3cub18CUB_300001_SM_10006detail10merge_sort30DeviceMergeSortBlockSortKernelINS2_10policy_hubIN6thrust24THRUST_300001_SM_1000_NS10device_ptrI10DistTargetEEE9Policy600ES9_PNS0_8NullTypeES9_SD_mN4cuda3std3__44lessIS8_EES8_SC_EEvbT0_T1_T2_T3_T4_PT6_PT7_T5_NS1_7vsmem_tE
        .type           _ZN3cub18CUB_300001_SM_10006detail10merge_sort30DeviceMergeSortBlockSortKernelINS2_10policy_hubIN6thrust24THRUST_300001_SM_1000_NS10device_ptrI10DistTargetEEE9Policy600ES9_PNS0_8NullTypeES9_SD_mN4cuda3std3__44lessIS8_EES8_SC_EEvbT0_T1_T2_T3_T4_PT6_PT7_T5_NS1_7vsmem_tE,@function
        .size           _ZN3cub18CUB_300001_SM_10006detail10merge_sort30DeviceMergeSortBlockSortKernelINS2_10policy_hubIN6thrust24THRUST_300001_SM_1000_NS10device_ptrI10DistTargetEEE9Policy600ES9_PNS0_8NullTypeES9_SD_mN4cuda3std3__44lessIS8_EES8_SC_EEvbT0_T1_T2_T3_T4_PT6_PT7_T5_NS1_7vsmem_tE,(.L_x_186 - _ZN3cub18CUB_300001_SM_10006detail10merge_sort30DeviceMergeSortBlockSortKernelINS2_10policy_hubIN6thrust24THRUST_300001_SM_1000_NS10device_ptrI10DistTargetEEE9Policy600ES9_PNS0_8NullTypeES9_SD_mN4cuda3std3__44lessIS8_EES8_SC_EEvbT0_T1_T2_T3_T4_PT6_PT7_T5_NS1_7vsmem_tE)
        .other          _ZN3cub18CUB_300001_SM_10006detail10merge_sort30DeviceMergeSortBlockSortKernelINS2_10policy_hubIN6thrust24THRUST_300001_SM_1000_NS10device_ptrI10DistTargetEEE9Policy600ES9_PNS0_8NullTypeES9_SD_mN4cuda3std3__44lessIS8_EES8_SC_EEvbT0_T1_T2_T3_T4_PT6_PT7_T5_NS1_7vsmem_tE,@"STO_CUDA_ENTRY STV_DEFAULT"
_ZN3cub18CUB_300001_SM_10006detail10merge_sort30DeviceMergeSortBlockSortKernelINS2_10policy_hubIN6thrust24THRUST_300001_SM_1000_NS10device_ptrI10DistTargetEEE9Policy600ES9_PNS0_8NullTypeES9_SD_mN4cuda3std3__44lessIS8_EES8_SC_EEvbT0_T1_T2_T3_T4_PT6_PT7_T5_NS1_7vsmem_tE:
.text._ZN3cub18CUB_300001_SM_10006detail10merge_sort30DeviceMergeSortBlockSortKernelINS2_10policy_hubIN6thrust24THRUST_300001_SM_1000_NS10device_ptrI10DistTargetEEE9Policy600ES9_PNS0_8NullTypeES9_SD_mN4cuda3std3__44lessIS8_EES8_SC_EEvbT0_T1_T2_T3_T4_PT6_PT7_T5_NS1_7vsmem_tE:
[----:B------:R-:W-:Y:S01]  /*0000*/  LDC R1, c[0x0][0x37c] ;  /* 0x0000df00ff017b82 */ /* 0x000fe20000000800 */
[----:B------:R-:W0:Y:S01]  /*0010*/  S2R R3, SR_CTAID.X ;  /* 0x0000000000037919 */ /* 0x000e220000002500 */
[----:B------:R-:W1:Y:S01]  /*0020*/  LDCU UR4, c[0x0][0x370] ;  /* 0x00006e00ff0477ac */ /* 0x000e620008000800 */
[----:B------:R-:W2:Y:S01]  /*0030*/  LDCU.64 UR6, c[0x0][0x358] ;  /* 0x00006b00ff0677ac */ /* 0x000ea20008000a00 */
[----:B-1----:R-:W-:-:S04]  /*0040*/  UIADD3 UR4, UP0, UPT, UR4, -0x1, URZ ;  /* 0xffffffff04047890 */ /* 0x002fc8000ff1e0ff */
[----:B------:R-:W-:-:S06]  /*0050*/  UIADD3.X UR5, UPT, UPT, URZ, -0x1, URZ, UP0, !UPT ;  /* 0xffffffffff057890 */ /* 0x000fcc00087fe4ff */
[----:B------:R-:W-:Y:S01]  /*0060*/  IMAD.U32 R0, RZ, RZ, UR5 ;  /* 0x00000005ff007e24 */ /* 0x000fe2000f8e00ff */
[C---:B0-----:R-:W-:Y:S01]  /*0070*/  ISETP.LT.U32.AND P0, PT, R3.reuse, UR4, PT ;  /* 0x0000000403007c0c */ /* 0x041fe2000bf01070 */
[----:B------:R-:W-:-:S03]  /*0080*/  IMAD.WIDE.U32 R4, R3, 0x800, RZ ;  /* 0x0000080003047825 */ /* 0x000fc600078e00ff */
[----:B------:R-:W-:-:S13]  /*0090*/  ISETP.GT.U32.AND.EX P0, PT, R0, RZ, PT, P0 ;  /* 0x000000ff0000720c */ /* 0x000fda0003f04100 */
[----:B--2---:R-:W-:Y:S05]  /*00a0*/  @!P0 BRA `(.L_x_51) ;  /* 0x0000002000808947 */ /* 0x004fea0003800000 */
[----:B------:R-:W0:Y:S01]  /*00b0*/  S2R R32, SR_TID.X ;  /* 0x0000000000207919 */ /* 0x000e220000002100 */
[----:B------:R-:W1:Y:S01]  /*00c0*/  LDCU.64 UR4, c[0x0][0x388] ;  /* 0x00007100ff0477ac */ /* 0x000e620008000a00 */
[----:B------:R-:W-:Y:S01]  /*00d0*/  ACQBULK ;  /* 0x000000000000782e */ /* 0x000fe20000000000 */
[----:B0-----:R-:W-:-:S05]  /*00e0*/  IMAD.SHL.U32 R0, R32, 0x8, RZ ;  /* 0x0000000820007824 */ /* 0x001fca00078e00ff */
[----:B------:R-:W-:-:S04]  /*00f0*/  LOP3.LUT R21, R0, 0x1f00, RZ, 0xc0, !PT ;  /* 0x00001f0000157812 */ /* 0x000fc800078ec0ff */
[----:B------:R-:W-:-:S04]  /*0100*/  LOP3.LUT R3, R21, 0x1f, R32, 0xf8, !PT ;  /* 0x0000001f15037812 */ /* 0x000fc800078ef820 */
[----:B------:R-:W-:-:S05]  /*0110*/  IADD3 R3, P0, PT, R4, R3, RZ ;  /* 0x0000000304037210 */ /* 0x000fca0007f1e0ff */
[----:B------:R-:W-:Y:S02]  /*0120*/  IMAD.X R28, RZ, RZ, R5, P0 ;  /* 0x000000ffff1c7224 */ /* 0x000fe400000e0605 */
[----:B------:R-:W-:-:S03]  /*0130*/  IMAD.SHL.U32 R29, R3, 0x8, RZ ;  /* 0x00000008031d7824 */ /* 0x000fc600078e00ff */
[----:B------:R-:W-:Y:S02]  /*0140*/  SHF.L.U64.HI R28, R3, 0x3, R28 ;  /* 0x00000003031c7819 */ /* 0x000fe4000001021c */
[----:B-1----:R-:W-:-:S04]  /*0150*/  IADD3 R18, P0, PT, R29, UR4, RZ ;  /* 0x000000041d127c10 */ /* 0x002fc8000ff1e0ff */
[----:B------:R-:W-:-:S05]  /*0160*/  IADD3.X R19, PT, PT, R28, UR5, RZ, P0, !PT ;  /* 0x000000051c137c10 */ /* 0x000fca00087fe4ff */
[----:B------:R-:W2:Y:S04]  /*0170*/  LDG.E R16, desc[UR6][R18.64] ;  /* 0x0000000612107981 */ /* 0x000ea8000c1e1900 */
[----:B------:R-:W2:Y:S04]  /*0180*/  LDG.E R17, desc[UR6][R18.64+0x4] ;  /* 0x0000040612117981 */ /* 0x000ea8000c1e1900 */
[----:B------:R-:W3:Y:S04]  /*0190*/  LDG.E R14, desc[UR6][R18.64+0x100] ;  /* 0x00010006120e7981 */ /* 0x000ee8000c1e1900 */
[----:B------:R-:W3:Y:S04]  /*01a0*/  LDG.E R15, desc[UR6][R18.64+0x104] ;  /* 0x00010406120f7981 */ /* 0x000ee8000c1e1900 */
[----:B------:R-:W4:Y:S04]  /*01b0*/  LDG.E R6, desc[UR6][R18.64+0x200] ;  /* 0x0002000612067981 */ /* 0x000f28000c1e1900 */
[----:B------:R-:W4:Y:S04]  /*01c0*/  LDG.E R7, desc[UR6][R18.64+0x204] ;  /* 0x0002040612077981 */ /* 0x000f28000c1e1900 */
[----:B------:R-:W5:Y:S04]  /*01d0*/  LDG.E R4, desc[UR6][R18.64+0x300] ;  /* 0x0003000612047981 */ /* 0x000f68000c1e1900 */
        /* <DEDUP_REMOVED lines=8> */
[----:B------:R0:W5:Y:S01]  /*0260*/  LDG.E R9, desc[UR6][R18.64+0x704] ;  /* 0x0007040612097981 */ /* 0x000162000c1e1900 */
[----:B------:R-:W1:Y:S01]  /*0270*/  S2UR UR5, SR_CgaCtaId ;  /* 0x00000000000579c3 */ /* 0x000e620000008800 */
[----:B------:R-:W-:Y:S01]  /*0280*/  UMOV UR4, 0x400 ;  /* 0x0000040000047882 */ /* 0x000fe20000000000 */
[----:B------:R-:W0:Y:S01]  /*0290*/  S2R R0, SR_LANEID ;  /* 0x0000000000007919 */ /* 0x000e220000000000 */
[----:B-1----:R-:W-:Y:S01]  /*02a0*/  ULEA UR4, UR5, UR4, 0x18 ;  /* 0x0000000405047291 */ /* 0x002fe2000f8ec0ff */
[----:B0-----:R-:W-:-:S04]  /*02b0*/  IMAD.IADD R21, R21, 0x1, R0 ;  /* 0x0000000115157824 */ /* 0x001fc800078e0200 */
[C---:B------:R-:W-:Y:S01]  /*02c0*/  VIADD R22, R21.reuse, 0x40 ;  /* 0x0000004015167836 */ /* 0x040fe20000000000 */
[C---:B------:R-:W-:Y:S01]  /*02d0*/  IADD3 R20, PT, PT, R21.reuse, 0x20, RZ ;  /* 0x0000002015147810 */ /* 0x040fe20007ffe0ff */
[C---:B------:R-:W-:Y:S01]  /*02e0*/  VIADD R24, R21.reuse, 0x60 ;  /* 0x0000006015187836 */ /* 0x040fe20000000000 */
[CC--:B------:R-:W-:Y:S01]  /*02f0*/  LEA.HI.SX32 R37, R21.reuse, R21.reuse, 0x1b ;  /* 0x0000001515257211 */ /* 0x0c0fe200078fdaff */
[C---:B------:R-:W-:Y:S01]  /*0300*/  VIADD R18, R21.reuse, 0x80 ;  /* 0x0000008015127836 */ /* 0x040fe20000000000 */
[-C--:B------:R-:W-:Y:S01]  /*0310*/  LEA.HI.SX32 R20, R20, R21.reuse, 0x1b ;  /* 0x0000001514147211 */ /* 0x080fe200078fdaff */
[C---:B------:R-:W-:Y:S01]  /*0320*/  VIADD R26, R21.reuse, 0xa0 ;  /* 0x000000a0151a7836 */ /* 0x040fe20000000000 */
[C---:B------:R-:W-:Y:S01]  /*0330*/  IADD3 R34, PT, PT, R21.reuse, 0xe0, RZ ;  /* 0x000000e015227810 */ /* 0x040fe20007ffe0ff */
[----:B------:R-:W-:Y:S01]  /*0340*/  VIADD R30, R21, 0xc0 ;  /* 0x000000c0151e7836 */ /* 0x000fe20000000000 */
[-C--:B------:R-:W-:Y:S01]  /*0350*/  LEA.HI.SX32 R22, R22, R21.reuse, 0x1b ;  /* 0x0000001516167211 */ /* 0x080fe200078fdaff */
[----:B------:R-:W-:Y:S01]  /*0360*/  IMAD R0, R0, 0x7, R21 ;  /* 0x0000000700007824 */ /* 0x000fe200078e0215 */
[----:B------:R-:W-:-:S02]  /*0370*/  LEA.HI.SX32 R24, R24, R21, 0x1b ;  /* 0x0000001518187211 */ /* 0x000fc400078fdaff */
[----:B------:R-:W-:Y:S01]  /*0380*/  LEA R37, R37, UR4, 0x3 ;  /* 0x0000000425257c11 */ /* 0x000fe2000f8e18ff */
[----:B------:R-:W-:Y:S01]  /*0390*/  VIADD R19, R0, 0x1 ;  /* 0x0000000100137836 */ /* 0x000fe20000000000 */
[-C--:B------:R-:W-:Y:S01]  /*03a0*/  LEA.HI.SX32 R18, R18, R21.reuse, 0x1b ;  /* 0x0000001512127211 */ /* 0x080fe200078fdaff */
[----:B------:R-:W-:Y:S01]  /*03b0*/  VIADD R23, R0, 0x3 ;  /* 0x0000000300177836 */ /* 0x000fe20000000000 */
[----:B------:R-:W-:Y:S01]  /*03c0*/  LEA R36, R20, UR4, 0x3 ;  /* 0x0000000414247c11 */ /* 0x000fe2000f8e18ff */
[----:B------:R-:W-:Y:S01]  /*03d0*/  VIADD R31, R0, 0x4 ;  /* 0x00000004001f7836 */ /* 0x000fe20000000000 */
[----:B------:R-:W-:Y:S01]  /*03e0*/  LEA.HI.SX32 R25, R34, R21, 0x1b ;  /* 0x0000001522197211 */ /* 0x000fe200078fdaff */
[----:B------:R-:W-:Y:S01]  /*03f0*/  VIADD R39, R0, 0x5 ;  /* 0x0000000500277836 */ /* 0x000fe20000000000 */
[----:B------:R-:W-:Y:S02]  /*0400*/  LEA R35, R22, UR4, 0x3 ;  /* 0x0000000416237c11 */ /* 0x000fe4000f8e18ff */
[----:B------:R-:W-:-:S02]  /*0410*/  LEA R34, R24, UR4, 0x3 ;  /* 0x0000000418227c11 */ /* 0x000fc4000f8e18ff */
[-C--:B------:R-:W-:Y:S02]  /*0420*/  LEA.HI.SX32 R26, R26, R21.reuse, 0x1b ;  /* 0x000000151a1a7211 */ /* 0x080fe400078fdaff */
[----:B------:R-:W-:Y:S01]  /*0430*/  LEA.HI.SX32 R30, R30, R21, 0x1b ;  /* 0x000000151e1e7211 */ /* 0x000fe200078fdaff */
[----:B------:R-:W-:Y:S01]  /*0440*/  VIADD R21, R0, 0x2 ;  /* 0x0000000200157836 */ /* 0x000fe20000000000 */
[----:B------:R-:W-:Y:S02]  /*0450*/  LEA R33, R18, UR4, 0x3 ;  /* 0x0000000412217c11 */ /* 0x000fe4000f8e18ff */
[----:B------:R-:W-:Y:S02]  /*0460*/  IADD3 R41, PT, PT, R0, 0x6, RZ ;  /* 0x0000000600297810 */ /* 0x000fe40007ffe0ff */
[----:B------:R-:W-:Y:S02]  /*0470*/  LEA R27, R26, UR4, 0x3 ;  /* 0x000000041a1b7c11 */ /* 0x000fe4000f8e18ff */
[----:B------:R-:W-:-:S02]  /*0480*/  LEA.HI.SX32 R24, R0, R0, 0x1b ;  /* 0x0000000000187211 */ /* 0x000fc400078fdaff */
[----:B------:R-:W-:Y:S02]  /*0490*/  LEA R26, R30, UR4, 0x3 ;  /* 0x000000041e1a7c11 */ /* 0x000fe4000f8e18ff */
[----:B------:R-:W-:Y:S02]  /*04a0*/  LEA R25, R25, UR4, 0x3 ;  /* 0x0000000419197c11 */ /* 0x000fe4000f8e18ff */
[----:B------:R-:W-:Y:S01]  /*04b0*/  LEA R24, R24, UR4, 0x3 ;  /* 0x0000000418187c11 */ /* 0x000fe2000f8e18ff */
[----:B--2---:R0:W-:Y:S04]  /*04c0*/  STS.64 [R37], R16 ;  /* 0x0000001025007388 */ /* 0x0041e80000000a00 */
[----:B---3--:R-:W-:Y:S01]  /*04d0*/  STS.64 [R36+0x100], R14 ;  /* 0x0001000e24007388 */ /* 0x008fe20000000a00 */
[----:B0-----:R-:W-:-:S03]  /*04e0*/  VIADD R17, R0, 0x7 ;  /* 0x0000000700117836 */ /* 0x001fc60000000000 */
[----:B----4-:R0:W-:Y:S02]  /*04f0*/  STS.64 [R35+0x200], R6 ;  /* 0x0002000623007388 */ /* 0x0101e40000000a00 */
[-C--:B------:R-:W-:Y:S02]  /*0500*/  LEA.HI.SX32 R17, R17, R0.reuse, 0x1b ;  /* 0x0000000011117211 */ /* 0x080fe400078fdaff */
[----:B-----5:R1:W-:Y:S01]  /*0510*/  STS.64 [R34+0x300], R4 ;  /* 0x0003000422007388 */ /* 0x0203e20000000a00 */
[-C--:B0-----:R-:W-:Y:S02]  /*0520*/  LEA.HI.SX32 R7, R19, R0.reuse, 0x1b ;  /* 0x0000000013077211 */ /* 0x081fe400078fdaff */
[----:B------:R-:W-:Y:S01]  /*0530*/  LEA.HI.SX32 R6, R21, R0, 0x1b ;  /* 0x0000000015067211 */ /* 0x000fe200078fdaff */
[----:B------:R0:W-:Y:S01]  /*0540*/  STS.64 [R33+0x400], R2 ;  /* 0x0004000221007388 */ /* 0x0001e20000000a00 */
[----:B------:R-:W-:Y:S02]  /*0550*/  LEA R7, R7, UR4, 0x3 ;  /* 0x0000000407077c11 */ /* 0x000fe4000f8e18ff */
[----:B------:R-:W-:-:S02]  /*0560*/  LEA R6, R6, UR4, 0x3 ;  /* 0x0000000406067c11 */ /* 0x000fc4000f8e18ff */
[-C--:B-1----:R-:W-:Y:S02]  /*0570*/  LEA.HI.SX32 R5, R23, R0.reuse, 0x1b ;  /* 0x0000000017057211 */ /* 0x082fe400078fdaff */
[-C--:B------:R-:W-:Y:S01]  /*0580*/  LEA.HI.SX32 R4, R31, R0.reuse, 0x1b ;  /* 0x000000001f047211 */ /* 0x080fe200078fdaff */
[----:B------:R-:W-:Y:S01]  /*0590*/  STS.64 [R27+0x500], R12 ;  /* 0x0005000c1b007388 */ /* 0x000fe20000000a00 */
[----:B------:R-:W-:Y:S02]  /*05a0*/  LEA R5, R5, UR4, 0x3 ;  /* 0x0000000405057c11 */ /* 0x000fe4000f8e18ff */
[----:B------:R-:W-:Y:S02]  /*05b0*/  LEA R4, R4, UR4, 0x3 ;  /* 0x0000000404047c11 */ /* 0x000fe4000f8e18ff */
[-C--:B0-----:R-:W-:Y:S02]  /*05c0*/  LEA.HI.SX32 R3, R39, R0.reuse, 0x1b ;  /* 0x0000000027037211 */ /* 0x081fe400078fdaff */
[----:B------:R-:W-:Y:S01]  /*05d0*/  LEA.HI.SX32 R2, R41, R0, 0x1b ;  /* 0x0000000029027211 */ /* 0x000fe200078fdaff */
[----:B------:R-:W-:Y:S01]  /*05e0*/  STS.64 [R26+0x600], R10 ;  /* 0x0006000a1a007388 */ /* 0x000fe20000000a00 */
[----:B------:R-:W-:-:S02]  /*05f0*/  LEA R3, R3, UR4, 0x3 ;  /* 0x0000000403037c11 */ /* 0x000fc4000f8e18ff */
[----:B------:R-:W-:Y:S02]  /*0600*/  LEA R2, R2, UR4, 0x3 ;  /* 0x0000000402027c11 */ /* 0x000fe4000f8e18ff */
[----:B------:R-:W-:Y:S01]  /*0610*/  LEA R0, R17, UR4, 0x3 ;  /* 0x0000000411007c11 */ /* 0x000fe2000f8e18ff */
[----:B------:R-:W-:Y:S01]  /*0620*/  STS.64 [R25+0x700], R8 ;  /* 0x0007000819007388 */ /* 0x000fe20000000a00 */
[----:B------:R-:W-:-:S03]  /*0630*/  NOP ;  /* 0x0000000000007918 */ /* 0x000fc60000000000 */
[----:B------:R-:W-:Y:S04]  /*0640*/  LDS.64 R10, [R7+0x8] ;  /* 0x00000800070a7984 */ /* 0x000fe80000000a00 */
[----:B------:R-:W-:Y:S04]  /*0650*/  LDS.64 R12, [R6+0x10] ;  /* 0x00001000060c7984 */ /* 0x000fe80000000a00 */
[----:B------:R-:W-:Y:S04]  /*0660*/  LDS.64 R14, [R5+0x18] ;  /* 0x00001800050e7984 */ /* 0x000fe80000000a00 */
[----:B------:R-:W-:Y:S04]  /*0670*/  LDS.64 R16, [R4+0x20] ;  /* 0x0000200004107984 */ /* 0x000fe80000000a00 */
[----:B------:R-:W-:Y:S04]  /*0680*/  LDS.64 R18, [R3+0x28] ;  /* 0x0000280003127984 */ /* 0x000fe80000000a00 */
[----:B------:R-:W-:Y:S04]  /*0690*/  LDS.64 R20, [R2+0x30] ;  /* 0x0000300002147984 */ /* 0x000fe80000000a00 */
[----:B------:R-:W-:Y:S04]  /*06a0*/  LDS.64 R22, [R0+0x38] ;  /* 0x0000380000167984 */ /* 0x000fe80000000a00 */
[----:B------:R-:W0:Y:S01]  /*06b0*/  LDS.64 R8, [R24] ;  /* 0x0000000018087984 */ /* 0x000e220000000a00 */
[----:B------:R-:W-:Y:S01]  /*06c0*/  BAR.SYNC.DEFER_BLOCKING 0x0 ;  /* 0x0000000000007b1d */ /* 0x000fe20000010000 */
[----:B0-----:R-:W-:Y:S01]  /*06d0*/  FSETP.GEU.AND P0, PT, R10, R8, PT ;  /* 0x000000080a00720b */ /* 0x001fe20003f0e000 */
[----:B------:R-:W-:Y:S01]  /*06e0*/  IMAD.MOV.U32 R30, RZ, RZ, R11 ;  /* 0x000000ffff1e7224 */ /* 0x000fe200078e000b */
[----:B------:R-:W-:Y:S01]  /*06f0*/  FSETP.GEU.AND P1, PT, R14, R12, PT ;  /* 0x0000000c0e00720b */ /* 0x000fe20003f2e000 */
[----:B------:R-:W-:Y:S01]  /*0700*/  IMAD.MOV.U32 R39, RZ, RZ, R14 ;  /* 0x000000ffff277224 */ /* 0x000fe200078e000e */
[----:B------:R-:W-:Y:S01]  /*0710*/  FSETP.GEU.AND P3, PT, R22, R20, PT ;  /* 0x000000141600720b */ /* 0x000fe20003f6e000 */
[----:B------:R-:W-:Y:S01]  /*0720*/  IMAD.MOV.U32 R38, RZ, RZ, R19 ;  /* 0x000000ffff267224 */ /* 0x000fe200078e0013 */
[----:B------:R-:W-:Y:S01]  /*0730*/  FSETP.GEU.AND P2, PT, R18, R16, PT ;  /* 0x000000101200720b */ /* 0x000fe20003f4e000 */
[----:B------:R-:W-:Y:S01]  /*0740*/  IMAD.MOV.U32 R31, RZ, RZ, R10 ;  /* 0x000000ffff1f7224 */ /* 0x000fe200078e000a */
[----:B------:R-:W-:Y:S01]  /*0750*/  MOV R40, R22 ;  /* 0x0000001600287202 */ /* 0x000fe20000000f00 */
[----:B------:R-:W-:Y:S01]  /*0760*/  IMAD.MOV.U32 R43, RZ, RZ, R23 ;  /* 0x000000ffff2b7224 */ /* 0x000fe200078e0017 */
[----:B------:R-:W-:Y:S03]  /*0770*/  PREEXIT ;  /* 0x000000000000782d */ /* 0x000fe60000000000 */
[----:B------:R-:W-:-:S02]  /*0780*/  @!P0 IMAD.MOV.U32 R30, RZ, RZ, R9 ;  /* 0x000000ffff1e8224 */ /* 0x000fc400078e0009 */
[----:B------:R-:W-:Y:S01]  /*0790*/  @!P0 IMAD.MOV.U32 R9, RZ, RZ, R11 ;  /* 0x000000ffff098224 */ /* 0x000fe200078e000b */
[----:B------:R-:W-:Y:S01]  /*07a0*/  MOV R11, R15 ;  /* 0x0000000f000b7202 */ /* 0x000fe20000000f00 */
[----:B------:R-:W-:Y:S01]  /*07b0*/  @!P1 IMAD.MOV.U32 R11, RZ, RZ, R13 ;  /* 0x000000ffff0b9224 */ /* 0x000fe200078e000d */
[----:B------:R-:W-:Y:S01]  /*07c0*/  @!P3 MOV R43, R21 ;  /* 0x00000015002bb202 */ /* 0x000fe20000000f00 */
[----:B------:R-:W-:Y:S02]  /*07d0*/  @!P1 IMAD.MOV.U32 R13, RZ, RZ, R15 ;  /* 0x000000ffff0d9224 */ /* 0x000fe400078e000f */
[----:B------:R-:W-:Y:S01]  /*07e0*/  IMAD.MOV.U32 R15, RZ, RZ, R18 ;  /* 0x000000ffff0f7224 */ /* 0x000fe200078e0012 */
[----:B------:R-:W-:Y:S01]  /*07f0*/  @!P2 MOV R15, R16 ;  /* 0x00000010000fa202 */ /* 0x000fe20000000f00 */
[----:B------:R-:W-:Y:S02]  /*0800*/  @!P3 IMAD.MOV.U32 R40, RZ, RZ, R20 ;  /* 0x000000ffff28b224 */ /* 0x000fe400078e0014 */
[----:B------:R-:W-:-:S02]  /*0810*/  @!P3 IMAD.MOV.U32 R20, RZ, RZ, R22 ;  /* 0x000000ffff14b224 */ /* 0x000fc400078e0016 */
[----:B------:R-:W-:Y:S02]  /*0820*/  @!P1 IMAD.MOV.U32 R39, RZ, RZ, R12 ;  /* 0x000000ffff279224 */ /* 0x000fe400078e000c */
[----:B------:R-:W-:Y:S01]  /*0830*/  @!P2 IMAD.MOV.U32 R16, RZ, RZ, R18 ;  /* 0x000000ffff10a224 */ /* 0x000fe200078e0012 */
[----:B------:R-:W-:Y:S01]  /*0840*/  FSETP.GEU.AND P4, PT, R20, R15, PT ;  /* 0x0000000f1400720b */ /* 0x000fe20003f8e000 */
[----:B------:R-:W-:Y:S02]  /*0850*/  @!P2 IMAD.MOV.U32 R38, RZ, RZ, R17 ;  /* 0x000000ffff26a224 */ /* 0x000fe400078e0011 */
[----:B------:R-:W-:Y:S02]  /*0860*/  @!P0 IMAD.MOV.U32 R31, RZ, RZ, R8 ;  /* 0x000000ffff1f8224 */ /* 0x000fe400078e0008 */
[----:B------:R-:W-:Y:S02]  /*0870*/  @!P1 IMAD.MOV.U32 R12, RZ, RZ, R14 ;  /* 0x000000ffff0c9224 */ /* 0x000fe400078e000e */
[----:B------:R-:W-:Y:S01]  /*0880*/  @!P2 IMAD.MOV.U32 R17, RZ, RZ, R19 ;  /* 0x000000ffff11a224 */ /* 0x000fe200078e0013 */
[----:B------:R-:W-:Y:S01]  /*0890*/  FSETP.GEU.AND P2, PT, R16, R39, PT ;  /* 0x000000271000720b */ /* 0x000fe20003f4e000 */
[----:B------:R-:W-:Y:S01]  /*08a0*/  @!P0 IMAD.MOV.U32 R8, RZ, RZ, R10 ;  /* 0x000000ffff088224 */ /* 0x000fe200078e000a */
[----:B------:R-:W-:Y:S01]  /*08b0*/  FSETP.GEU.AND P0, PT, R12, R31, PT ;  /* 0x0000001f0c00720b */ /* 0x000fe20003f0e000 */
[----:B------:R-:W-:Y:S01]  /*08c0*/  IMAD.MOV.U32 R19, RZ, RZ, R20 ;  /* 0x000000ffff137224 */ /* 0x000fe200078e0014 */
[----:B------:R-:W-:Y:S01]  /*08d0*/  MOV R22, R17 ;  /* 0x0000001100167202 */ /* 0x000fe20000000f00 */
[----:B------:R-:W-:-:S02]  /*08e0*/  @!P4 IMAD.MOV.U32 R19, RZ, RZ, R15 ;  /* 0x000000ffff13c224 */ /* 0x000fc400078e000f */
[----:B------:R-:W-:Y:S02]  /*08f0*/  IMAD.MOV.U32 R18, RZ, RZ, R16 ;  /* 0x000000ffff127224 */ /* 0x000fe400078e0010 */
[----:B------:R-:W-:Y:S02]  /*0900*/  @!P4 IMAD.MOV.U32 R15, RZ, RZ, R20 ;  /* 0x000000ffff0fc224 */ /* 0x000fe400078e0014 */
[----:B------:R-:W-:Y:S01]  /*0910*/  @!P3 IMAD.MOV.U32 R21, RZ, RZ, R23 ;  /* 0x000000ffff15b224 */ /* 0x000fe200078e0017 */
[----:B------:R-:W-:Y:S01]  /*0920*/  FSETP.GEU.AND P3, PT, R40, R19, PT ;  /* 0x000000132800720b */ /* 0x000fe20003f6e000 */
[----:B------:R-:W-:Y:S02]  /*0930*/  @!P2 IMAD.MOV.U32 R18, RZ, RZ, R39 ;  /* 0x000000ffff12a224 */ /* 0x000fe400078e0027 */
[----:B------:R-:W-:Y:S02]  /*0940*/  IMAD.MOV.U32 R10, RZ, RZ, R12 ;  /* 0x000000ffff0a7224 */ /* 0x000fe400078e000c */
[----:B------:R-:W-:Y:S01]  /*0950*/  @!P0 IMAD.MOV.U32 R10, RZ, RZ, R31 ;  /* 0x000000ffff0a8224 */ /* 0x000fe200078e001f */
[----:B------:R-:W-:Y:S01]  /*0960*/  FSETP.GEU.AND P1, PT, R15, R18, PT ;  /* 0x000000120f00720b */ /* 0x000fe20003f2e000 */
[----:B------:R-:W-:-:S02]  /*0970*/  @!P2 IMAD.MOV.U32 R39, RZ, RZ, R16 ;  /* 0x000000ffff27a224 */ /* 0x000fc400078e0010 */
[----:B------:R-:W-:Y:S02]  /*0980*/  @!P2 IMAD.MOV.U32 R22, RZ, RZ, R11 ;  /* 0x000000ffff16a224 */ /* 0x000fe400078e000b */
[----:B------:R-:W-:Y:S01]  /*0990*/  @!P2 IMAD.MOV.U32 R11, RZ, RZ, R17 ;  /* 0x000000ffff0ba224 */ /* 0x000fe200078e0011 */
[----:B------:R-:W-:Y:S01]  /*09a0*/  FSETP.GEU.AND P2, PT, R39, R10, PT ;  /* 0x0000000a2700720b */ /* 0x000fe20003f4e000 */
[----:B------:R-:W-:Y:S02]  /*09b0*/  @!P0 IMAD.MOV.U32 R31, RZ, RZ, R12 ;  /* 0x000000ffff1f8224 */ /* 0x000fe400078e000c */
[----:B------:R-:W-:Y:S02]  /*09c0*/  IMAD.MOV.U32 R14, RZ, RZ, R13 ;  /* 0x000000ffff0e7224 */ /* 0x000fe400078e000d */
[----:B------:R-:W-:Y:S01]  /*09d0*/  @!P0 IMAD.MOV.U32 R14, RZ, RZ, R30 ;  /* 0x000000ffff0e8224 */ /* 0x000fe200078e001e */
[----:B------:R-:W-:Y:S01]  /*09e0*/  @!P0 MOV R30, R13 ;  /* 0x0000000d001e8202 */ /* 0x000fe20000000f00 */
[----:B------:R-:W-:Y:S01]  /*09f0*/  IMAD.MOV.U32 R41, RZ, RZ, R21 ;  /* 0x000000ffff297224 */ /* 0x000fe200078e0015 */
[----:B------:R-:W-:Y:S01]  /*0a00*/  FSETP.GEU.AND P0, PT, R31, R8, PT ;  /* 0x000000081f00720b */ /* 0x000fe20003f0e000 */
[----:B------:R-:W-:Y:S01]  /*0a10*/  IMAD.MOV.U32 R42, RZ, RZ, R40 ;  /* 0x000000ffff2a7224 */ /* 0x000fe200078e0028 */
[----:B------:R-:W-:Y:S01]  /*0a20*/  @!P4 MOV R41, R38 ;  /* 0x000000260029c202 */ /* 0x000fe20000000f00 */
[----:B------:R-:W-:Y:S01]  /*0a30*/  IMAD.MOV.U32 R16, RZ, RZ, R15 ;  /* 0x000000ffff107224 */ /* 0x000fe200078e000f */
[----:B------:R-:W-:Y:S01]  /*0a40*/  MOV R13, R11 ;  /* 0x0000000b000d7202 */ /* 0x000fe20000000f00 */
[----:B------:R-:W-:-:S02]  /*0a50*/  @!P3 IMAD.MOV.U32 R42, RZ, RZ, R19 ;  /* 0x000000ffff2ab224 */ /* 0x000fc400078e0013 */
[----:B------:R-:W-:Y:S02]  /*0a60*/  @!P3 IMAD.MOV.U32 R19, RZ, RZ, R40 ;  /* 0x000000ffff13b224 */ /* 0x000fe400078e0028 */
[----:B------:R-:W-:Y:S02]  /*0a70*/  @!P1 IMAD.MOV.U32 R16, RZ, RZ, R18 ;  /* 0x000000ffff109224 */ /* 0x000fe400078e0012 */
[----:B------:R-:W-:Y:S02]  /*0a80*/  @!P4 IMAD.MOV.U32 R38, RZ, RZ, R21 ;  /* 0x000000ffff26c224 */ /* 0x000fe400078e0015 */
[----:B------:R-:W-:Y:S02]  /*0a90*/  IMAD.MOV.U32 R17, RZ, RZ, R43 ;  /* 0x000000ffff117224 */ /* 0x000fe400078e002b */
[----:B------:R-:W-:Y:S01]  /*0aa0*/  @!P3 IMAD.MOV.U32 R17, RZ, RZ, R41 ;  /* 0x000000ffff11b224 */ /* 0x000fe200078e0029 */
[----:B------:R-:W-:Y:S01]  /*0ab0*/  @!P3 MOV R41, R43 ;  /* 0x0000002b0029b202 */ /* 0x000fe20000000f00 */
[----:B------:R-:W-:Y:S01]  /*0ac0*/  IMAD.MOV.U32 R21, RZ, RZ, R39 ;  /* 0x000000ffff157224 */ /* 0x000fe200078e0027 */
[----:B------:R-:W-:Y:S01]  /*0ad0*/  FSETP.GEU.AND P3, PT, R19, R16, PT ;  /* 0x000000101300720b */ /* 0x000fe20003f6e000 */
[----:B------:R-:W-:-:S02]  /*0ae0*/  @!P2 IMAD.MOV.U32 R21, RZ, RZ, R10 ;  /* 0x000000ffff15a224 */ /* 0x000fc400078e000a */
[----:B------:R-:W-:Y:S02]  /*0af0*/  @!P1 IMAD.MOV.U32 R18, RZ, RZ, R15 ;  /* 0x000000ffff129224 */ /* 0x000fe400078e000f */
[----:B------:R-:W-:Y:S02]  /*0b00*/  IMAD.MOV.U32 R20, RZ, RZ, R38 ;  /* 0x000000ffff147224 */ /* 0x000fe400078e0026 */
[----:B------:R-:W-:Y:S02]  /*0b10*/  @!P1 IMAD.MOV.U32 R20, RZ, RZ, R22 ;  /* 0x000000ffff149224 */ /* 0x000fe400078e0016 */
[----:B------:R-:W-:Y:S01]  /*0b20*/  @!P1 IMAD.MOV.U32 R22, RZ, RZ, R38 ;  /* 0x000000ffff169224 */ /* 0x000fe200078e0026 */
[----:B------:R-:W-:Y:S01]  /*0b30*/  FSETP.GEU.AND P1, PT, R18, R21, PT ;  /* 0x000000151200720b */ /* 0x000fe20003f2e000 */
[----:B------:R-:W-:Y:S02]  /*0b40*/  IMAD.MOV.U32 R23, RZ, RZ, R31 ;  /* 0x000000ffff177224 */ /* 0x000fe400078e001f */
[----:B------:R-:W-:-:S02]  /*0b50*/  @!P2 IMAD.MOV.U32 R10, RZ, RZ, R39 ;  /* 0x000000ffff0aa224 */ /* 0x000fc400078e0027 */
[----:B------:R-:W-:Y:S02]  /*0b60*/  @!P0 IMAD.MOV.U32 R23, RZ, RZ, R8 ;  /* 0x000000ffff178224 */ /* 0x000fe400078e0008 */
[----:B------:R-:W-:Y:S01]  /*0b70*/  @!P2 IMAD.MOV.U32 R13, RZ, RZ, R14 ;  /* 0x000000ffff0da224 */ /* 0x000fe200078e000e */
[----:B------:R-:W-:Y:S01]  /*0b80*/  @!P2 MOV R14, R11 ;  /* 0x0000000b000ea202 */ /* 0x000fe20000000f00 */
[--C-:B------:R-:W-:Y:S01]  /*0b90*/  IMAD.MOV.U32 R12, RZ, RZ, R41.reuse ;  /* 0x000000ffff0c7224 */ /* 0x100fe200078e0029 */
[----:B------:R-:W-:Y:S01]  /*0ba0*/  FSETP.GEU.AND P2, PT, R10, R23, PT ;  /* 0x000000170a00720b */ /* 0x000fe20003f4e000 */
[----:B------:R-:W-:Y:S01]  /*0bb0*/  IMAD.MOV.U32 R39, RZ, RZ, R18 ;  /* 0x000000ffff277224 */ /* 0x000fe200078e0012 */
[----:B------:R-:W-:Y:S01]  /*0bc0*/  @!P3 MOV R12, R20 ;  /* 0x00000014000cb202 */ /* 0x000fe20000000f00 */
[----:B------:R-:W-:Y:S02]  /*0bd0*/  @!P3 IMAD.MOV.U32 R20, RZ, RZ, R41 ;  /* 0x000000ffff14b224 */ /* 0x000fe400078e0029 */
[----:B------:R-:W-:-:S02]  /*0be0*/  IMAD.MOV.U32 R41, RZ, RZ, R19 ;  /* 0x000000ffff297224 */ /* 0x000fc400078e0013 */
[----:B------:R-:W-:Y:S01]  /*0bf0*/  @!P3 IMAD.MOV.U32 R41, RZ, RZ, R16 ;  /* 0x000000ffff29b224 */ /* 0x000fe200078e0010 */
[----:B------:R-:W-:Y:S01]  /*0c00*/  @!P3 MOV R16, R19 ;  /* 0x000000130010b202 */ /* 0x000fe20000000f00 */
[----:B------:R-:W-:Y:S01]  /*0c10*/  @!P1 IMAD.MOV.U32 R39, RZ, RZ, R21 ;  /* 0x000000ffff279224 */ /* 0x000fe200078e0015 */
[----:B------:R-:W-:Y:S01]  /*0c20*/  @!P1 MOV R21, R18 ;  /* 0x0000001200159202 */ /* 0x000fe20000000f00 */
[----:B------:R-:W-:Y:S01]  /*0c30*/  IMAD.MOV.U32 R11, RZ, RZ, R30 ;  /* 0x000000ffff0b7224 */ /* 0x000fe200078e001e */
[----:B------:R-:W-:Y:S01]  /*0c40*/  FSETP.GEU.AND P4, PT, R42, R41, PT ;  /* 0x000000292a00720b */ /* 0x000fe20003f8e000 */
[----:B------:R-:W-:Y:S01]  /*0c50*/  @!P0 IMAD.MOV.U32 R11, RZ, RZ, R9 ;  /* 0x000000ffff0b8224 */ /* 0x000fe200078e0009 */
[----:B------:R-:W-:Y:S01]  /*0c60*/  FSETP.GEU.AND P3, PT, R16, R39, PT ;  /* 0x000000271000720b */ /* 0x000fe20003f6e000 */
[----:B------:R-:W-:Y:S02]  /*0c70*/  IMAD.MOV.U32 R15, RZ, RZ, R14 ;  /* 0x000000ffff0f7224 */ /* 0x000fe400078e000e */
[----:B------:R-:W-:-:S02]  /*0c80*/  @!P2 IMAD.MOV.U32 R15, RZ, RZ, R11 ;  /* 0x000000ffff0fa224 */ /* 0x000fc400078e000b */
[----:B------:R-:W-:Y:S02]  /*0c90*/  @!P2 IMAD.MOV.U32 R11, RZ, RZ, R14 ;  /* 0x000000ffff0ba224 */ /* 0x000fe400078e000e */
[--C-:B------:R-:W-:Y:S01]  /*0ca0*/  IMAD.MOV.U32 R14, RZ, RZ, R10.reuse ;  /* 0x000000ffff0e7224 */ /* 0x100fe200078e000a */
[----:B------:R-:W-:Y:S01]  /*0cb0*/  @!P2 MOV R14, R23 ;  /* 0x00000017000ea202 */ /* 0x000fe20000000f00 */
[----:B------:R-:W-:Y:S01]  /*0cc0*/  @!P2 IMAD.MOV.U32 R23, RZ, RZ, R10 ;  /* 0x000000ffff17a224 */ /* 0x000fe200078e000a */
[----:B------:R-:W-:Y:S01]  /*0cd0*/  MOV R10, R21 ;  /* 0x00000015000a7202 */ /* 0x000fe20000000f00 */
[----:B------:R-:W-:Y:S01]  /*0ce0*/  @!P0 IMAD.MOV.U32 R8, RZ, RZ, R31 ;  /* 0x000000ffff088224 */ /* 0x000fe200078e001f */
[----:B------:R-:W-:Y:S01]  /*0cf0*/  FSETP.GEU.AND P2, PT, R21, R14, PT ;  /* 0x0000000e1500720b */ /* 0x000fe20003f4e000 */
[----:B------:R-:W-:Y:S02]  /*0d00*/  IMAD.MOV.U32 R40, RZ, RZ, R22 ;  /* 0x000000ffff287224 */ /* 0x000fe400078e0016 */
[----:B------:R-:W-:-:S02]  /*0d10*/  @!P1 IMAD.MOV.U32 R40, RZ, RZ, R13 ;  /* 0x000000ffff289224 */ /* 0x000fc400078e000d */
[----:B------:R-:W-:Y:S01]  /*0d20*/  @!P1 IMAD.MOV.U32 R13, RZ, RZ, R22 ;  /* 0x000000ffff0d9224 */ /* 0x000fe200078e0016 */
[----:B------:R-:W-:Y:S01]  /*0d30*/  FSETP.GEU.AND P1, PT, R23, R8, PT ;  /* 0x000000081700720b */ /* 0x000fe20003f2e000 */
[----:B------:R-:W-:Y:S02]  /*0d40*/  IMAD.MOV.U32 R18, RZ, RZ, R42 ;  /* 0x000000ffff127224 */ /* 0x000fe400078e002a */
[----:B------:R-:W-:Y:S02]  /*0d50*/  @!P4 IMAD.MOV.U32 R18, RZ, RZ, R41 ;  /* 0x000000ffff12c224 */ /* 0x000fe400078e0029 */
[----:B------:R-:W-:Y:S02]  /*0d60*/  IMAD.MOV.U32 R22, RZ, RZ, R16 ;  /* 0x000000ffff167224 */ /* 0x000fe400078e0010 */
[----:B------:R-:W-:Y:S02]  /*0d70*/  @!P4 IMAD.MOV.U32 R41, RZ, RZ, R42 ;  /* 0x000000ffff29c224 */ /* 0x000fe400078e002a */
[----:B------:R-:W-:-:S02]  /*0d80*/  @!P3 IMAD.MOV.U32 R22, RZ, RZ, R39 ;  /* 0x000000ffff16b224 */ /* 0x000fc400078e0027 */
[--C-:B------:R-:W-:Y:S02]  /*0d90*/  IMAD.MOV.U32 R19, RZ, RZ, R17.reuse ;  /* 0x000000ffff137224 */ /* 0x100fe400078e0011 */
[----:B------:R-:W-:Y:S02]  /*0da0*/  @!P4 IMAD.MOV.U32 R19, RZ, RZ, R12 ;  /* 0x000000ffff13c224 */ /* 0x000fe400078e000c */
[----:B------:R-:W-:Y:S01]  /*0db0*/  @!P4 IMAD.MOV.U32 R12, RZ, RZ, R17 ;  /* 0x000000ffff0cc224 */ /* 0x000fe200078e0011 */
[----:B------:R-:W-:Y:S01]  /*0dc0*/  FSETP.GEU.AND P4, PT, R41, R22, PT ;  /* 0x000000162900720b */ /* 0x000fe20003f8e000 */
[----:B------:R-:W-:Y:S01]  /*0dd0*/  IMAD.MOV.U32 R38, RZ, RZ, R13 ;  /* 0x000000ffff267224 */ /* 0x000fe200078e000d */
[----:B------:R-:W-:Y:S01]  /*0de0*/  MOV R17, R20 ;  /* 0x0000001400117202 */ /* 0x000fe20000000f00 */
[----:B------:R-:W-:Y:S02]  /*0df0*/  @!P3 IMAD.MOV.U32 R39, RZ, RZ, R16 ;  /* 0x000000ffff27b224 */ /* 0x000fe400078e0010 */
[----:B------:R-:W-:-:S02]  /*0e00*/  @!P2 IMAD.MOV.U32 R10, RZ, RZ, R14 ;  /* 0x000000ffff0aa224 */ /* 0x000fc400078e000e */
[----:B------:R-:W-:Y:S02]  /*0e10*/  @!P2 IMAD.MOV.U32 R38, RZ, RZ, R15 ;  /* 0x000000ffff26a224 */ /* 0x000fe400078e000f */
[----:B------:R-:W-:Y:S01]  /*0e20*/  @!P2 IMAD.MOV.U32 R15, RZ, RZ, R13 ;  /* 0x000000ffff0fa224 */ /* 0x000fe200078e000d */
[----:B------:R-:W-:Y:S01]  /*0e30*/  MOV R13, R23 ;  /* 0x00000017000d7202 */ /* 0x000fe20000000f00 */
[----:B------:R-:W-:Y:S02]  /*0e40*/  @!P3 IMAD.MOV.U32 R17, RZ, RZ, R40 ;  /* 0x000000ffff11b224 */ /* 0x000fe400078e0028 */
[----:B------:R-:W-:Y:S02]  /*0e50*/  @!P2 IMAD.MOV.U32 R14, RZ, RZ, R21 ;  /* 0x000000ffff0ea224 */ /* 0x000fe400078e0015 */
[----:B------:R-:W-:Y:S02]  /*0e60*/  @!P1 IMAD.MOV.U32 R13, RZ, RZ, R8 ;  /* 0x000000ffff0d9224 */ /* 0x000fe400078e0008 */
[----:B------:R-:W-:Y:S01]  /*0e70*/  @!P3 IMAD.MOV.U32 R40, RZ, RZ, R20 ;  /* 0x000000ffff28b224 */ /* 0x000fe200078e0014 */
[----:B------:R-:W-:Y:S01]  /*0e80*/  FSETP.GEU.AND P3, PT, R39, R10, PT ;  /* 0x0000000a2700720b */ /* 0x000fe20003f6e000 */
[----:B------:R-:W-:Y:S01]  /*0e90*/  IMAD.MOV.U32 R21, RZ, RZ, R41 ;  /* 0x000000ffff157224 */ /* 0x000fe200078e0029 */
[----:B------:R-:W-:Y:S01]  /*0ea0*/  FSETP.GEU.AND P2, PT, R14, R13, PT ;  /* 0x0000000d0e00720b */ /* 0x000fe20003f4e000 */
[----:B------:R-:W-:-:S02]  /*0eb0*/  @!P4 IMAD.MOV.U32 R21, RZ, RZ, R22 ;  /* 0x000000ffff15c224 */ /* 0x000fc400078e0016 */
[----:B------:R-:W-:Y:S02]  /*0ec0*/  @!P0 IMAD.MOV.U32 R9, RZ, RZ, R30 ;  /* 0x000000ffff098224 */ /* 0x000fe400078e001e */
[----:B------:R-:W-:Y:S01]  /*0ed0*/  IMAD.MOV.U32 R16, RZ, RZ, R12 ;  /* 0x000000ffff107224 */ /* 0x000fe200078e000c */
[----:B------:R-:W-:Y:S01]  /*0ee0*/  FSETP.GEU.AND P0, PT, R18, R21, PT ;  /* 0x000000151200720b */ /* 0x000fe20003f0e000 */
[----:B------:R-:W-:Y:S01]  /*0ef0*/  @!P4 IMAD.MOV.U32 R16, RZ, RZ, R17 ;  /* 0x000000ffff10c224 */ /* 0x000fe200078e0011 */
[----:B------:R-:W-:Y:S01]  /*0f00*/  @!P4 MOV R17, R12 ;  /* 0x0000000c0011c202 */ /* 0x000fe20000000f00 */
[----:B------:R-:W-:Y:S02]  /*0f10*/  IMAD.MOV.U32 R31, RZ, RZ, R39 ;  /* 0x000000ffff1f7224 */ /* 0x000fe400078e0027 */
[----:B------:R-:W-:Y:S01]  /*0f20*/  @!P4 IMAD.MOV.U32 R22, RZ, RZ, R41 ;  /* 0x000000ffff16c224 */ /* 0x000fe200078e0029 */
[----:B------:R-:W-:Y:S01]  /*0f30*/  LEA R41, R32, UR4, 0x6 ;  /* 0x0000000420297c11 */ /* 0x000fe2000f8e30ff */
[----:B------:R-:W-:Y:S01]  /*0f40*/  @!P3 IMAD.MOV.U32 R31, RZ, RZ, R10 ;  /* 0x000000ffff1fb224 */ /* 0x000fe200078e000a */
[----:B------:R-:W-:Y:S01]  /*0f50*/  @!P3 MOV R10, R39 ;  /* 0x00000027000ab202 */ /* 0x000fe20000000f00 */
[----:B------:R-:W-:-:S02]  /*0f60*/  IMAD.MOV.U32 R12, RZ, RZ, R11 ;  /* 0x000000ffff0c7224 */ /* 0x000fc400078e000b */
[----:B------:R-:W-:Y:S01]  /*0f70*/  IMAD.MOV.U32 R20, RZ, RZ, R40 ;  /* 0x000000ffff147224 */ /* 0x000fe200078e0028 */
[----:B------:R-:W-:Y:S01]  /*0f80*/  @!P3 MOV R20, R38 ;  /* 0x000000260014b202 */ /* 0x000fe20000000f00 */
[----:B------:R-:W-:Y:S02]  /*0f90*/  @!P1 IMAD.MOV.U32 R12, RZ, RZ, R9 ;  /* 0x000000ffff0c9224 */ /* 0x000fe400078e0009 */
[----:B------:R-:W-:Y:S02]  /*0fa0*/  IMAD.MOV.U32 R39, RZ, RZ, R14 ;  /* 0x000000ffff277224 */ /* 0x000fe400078e000e */
[----:B------:R-:W-:Y:S01]  /*0fb0*/  @!P2 IMAD.MOV.U32 R39, RZ, RZ, R13 ;  /* 0x000000ffff27a224 */ /* 0x000fe200078e000d */
[----:B------:R-:W-:Y:S01]  /*0fc0*/  @!P2 MOV R13, R14 ;  /* 0x0000000e000da202 */ /* 0x000fe20000000f00 */
[----:B------:R-:W-:Y:S01]  /*0fd0*/  @!P3 IMAD.MOV.U32 R38, RZ, RZ, R40 ;  /* 0x000000ffff26b224 */ /* 0x000fe200078e0028 */
[----:B------:R-:W-:Y:S01]  /*0fe0*/  FSETP.GEU.AND P3, PT, R22, R31, PT ;  /* 0x0000001f1600720b */ /* 0x000fe20003f6e000 */
[----:B------:R-:W-:-:S02]  /*0ff0*/  IMAD.MOV.U32 R30, RZ, RZ, R15 ;  /* 0x000000ffff1e7224 */ /* 0x000fc400078e000f */
[----:B------:R-:W-:Y:S02]  /*1000*/  @!P2 IMAD.MOV.U32 R30, RZ, RZ, R12 ;  /* 0x000000ffff1ea224 */ /* 0x000fe400078e000c */
[----:B------:R-:W-:Y:S01]  /*1010*/  @!P2 IMAD.MOV.U32 R12, RZ, RZ, R15 ;  /* 0x000000ffff0ca224 */ /* 0x000fe200078e000f */
[----:B------:R-:W-:Y:S01]  /*1020*/  FSETP.GEU.AND P2, PT, R10, R39, PT ;  /* 0x000000270a00720b */ /* 0x000fe20003f4e000 */
[----:B------:R-:W-:Y:S02]  /*1030*/  @!P1 IMAD.MOV.U32 R8, RZ, RZ, R23 ;  /* 0x000000ffff089224 */ /* 0x000fe400078e0017 */
[----:B------:R-:W-:Y:S02]  /*1040*/  IMAD.MOV.U32 R15, RZ, RZ, R19 ;  /* 0x000000ffff0f7224 */ /* 0x000fe400078e0013 */
[----:B------:R-:W-:Y:S02]  /*1050*/  IMAD.MOV.U32 R14, RZ, RZ, R18 ;  /* 0x000000ffff0e7224 */ /* 0x000fe400078e0012 */
[----:B------:R-:W-:-:S02]  /*1060*/  @!P0 IMAD.MOV.U32 R15, RZ, RZ, R16 ;  /* 0x000000ffff0f8224 */ /* 0x000fc400078e0010 */
[----:B------:R-:W-:Y:S01]  /*1070*/  @!P0 IMAD.MOV.U32 R14, RZ, RZ, R21 ;  /* 0x000000ffff0e8224 */ /* 0x000fe200078e0015 */
[----:B------:R-:W-:Y:S01]  /*1080*/  @!P0 MOV R21, R18 ;  /* 0x0000001200158202 */ /* 0x000fe20000000f00 */
[----:B------:R-:W-:Y:S01]  /*1090*/  @!P0 IMAD.MOV.U32 R16, RZ, RZ, R19 ;  /* 0x000000ffff108224 */ /* 0x000fe200078e0013 */
[----:B------:R-:W-:Y:S01]  /*10a0*/  FSETP.GEU.AND P0, PT, R13, R8, PT ;  /* 0x000000080d00720b */ /* 0x000fe20003f0e000 */
[--C-:B------:R-:W-:Y:S01]  /*10b0*/  IMAD.MOV.U32 R18, RZ, RZ, R22.reuse ;  /* 0x000000ffff127224 */ /* 0x100fe200078e0016 */
[----:B------:R-:W-:Y:S01]  /*10c0*/  @!P3 MOV R18, R31 ;  /* 0x0000001f0012b202 */ /* 0x000fe20000000f00 */
[----:B------:R-:W-:Y:S02]  /*10d0*/  @!P3 IMAD.MOV.U32 R31, RZ, RZ, R22 ;  /* 0x000000ffff1fb224 */ /* 0x000fe400078e0016 */
[----:B------:R-:W-:Y:S02]  /*10e0*/  IMAD.MOV.U32 R22, RZ, RZ, R10 ;  /* 0x000000ffff167224 */ /* 0x000fe400078e000a */
[----:B------:R-:W-:-:S02]  /*10f0*/  @!P2 IMAD.MOV.U32 R22, RZ, RZ, R39 ;  /* 0x000000ffff16a224 */ /* 0x000fc400078e0027 */
[----:B------:R-:W-:Y:S02]  /*1100*/  IMAD.MOV.U32 R19, RZ, RZ, R17 ;  /* 0x000000ffff137224 */ /* 0x000fe400078e0011 */
[----:B------:R-:W-:Y:S01]  /*1110*/  @!P1 IMAD.MOV.U32 R9, RZ, RZ, R11 ;  /* 0x000000ffff099224 */ /* 0x000fe200078e000b */
[----:B------:R-:W-:Y:S01]  /*1120*/  MOV R11, R12 ;  /* 0x0000000c000b7202 */ /* 0x000fe20000000f00 */
[----:B------:R-:W-:Y:S01]  /*1130*/  @!P2 IMAD.MOV.U32 R39, RZ, RZ, R10 ;  /* 0x000000ffff27a224 */ /* 0x000fe200078e000a */
[----:B------:R-:W-:Y:S01]  /*1140*/  FSETP.GEU.AND P1, PT, R31, R22, PT ;  /* 0x000000161f00720b */ /* 0x000fe20003f2e000 */
[----:B------:R-:W-:Y:S02]  /*1150*/  @!P3 IMAD.MOV.U32 R19, RZ, RZ, R20 ;  /* 0x000000ffff13b224 */ /* 0x000fe400078e0014 */
[----:B------:R-:W-:Y:S01]  /*1160*/  IMAD.MOV.U32 R10, RZ, RZ, R13 ;  /* 0x000000ffff0a7224 */ /* 0x000fe200078e000d */
[----:B------:R-:W-:Y:S01]  /*1170*/  @!P0 MOV R10, R8 ;  /* 0x00000008000a8202 */ /* 0x000fe20000000f00 */
[----:B------:R-:W-:Y:S01]  /*1180*/  @!P3 IMAD.MOV.U32 R20, RZ, RZ, R17 ;  /* 0x000000ffff14b224 */ /* 0x000fe200078e0011 */
[----:B------:R-:W-:Y:S01]  /*1190*/  FSETP.GEU.AND P3, PT, R21, R18, PT ;  /* 0x000000121500720b */ /* 0x000fe20003f6e000 */
[----:B------:R-:W-:-:S02]  /*11a0*/  @!P0 IMAD.MOV.U32 R11, RZ, RZ, R9 ;  /* 0x000000ffff0b8224 */ /* 0x000fc400078e0009 */
[----:B------:R-:W-:Y:S01]  /*11b0*/  @!P0 IMAD.MOV.U32 R9, RZ, RZ, R12 ;  /* 0x000000ffff098224 */ /* 0x000fe200078e000c */
[----:B------:R-:W-:Y:S01]  /*11c0*/  MOV R17, R20 ;  /* 0x0000001400117202 */ /* 0x000fe20000000f00 */
[----:B------:R-:W-:Y:S01]  /*11d0*/  @!P0 IMAD.MOV.U32 R8, RZ, RZ, R13 ;  /* 0x000000ffff088224 */ /* 0x000fe200078e000d */
[----:B------:R-:W-:Y:S01]  /*11e0*/  FSETP.GEU.AND P0, PT, R39, R10, PT ;  /* 0x0000000a2700720b */ /* 0x000fe20003f0e000 */
[----:B------:R-:W-:Y:S02]  /*11f0*/  IMAD.MOV.U32 R23, RZ, RZ, R38 ;  /* 0x000000ffff177224 */ /* 0x000fe400078e0026 */
[----:B------:R-:W-:Y:S02]  /*1200*/  @!P2 IMAD.MOV.U32 R23, RZ, RZ, R30 ;  /* 0x000000ffff17a224 */ /* 0x000fe400078e001e */
[----:B------:R-:W-:Y:S02]  /*1210*/  @!P2 IMAD.MOV.U32 R30, RZ, RZ, R38 ;  /* 0x000000ffff1ea224 */ /* 0x000fe400078e0026 */
[----:B------:R-:W-:-:S02]  /*1220*/  IMAD.MOV.U32 R13, RZ, RZ, R16 ;  /* 0x000000ffff0d7224 */ /* 0x000fc400078e0010 */
[----:B------:R-:W-:Y:S02]  /*1230*/  IMAD.MOV.U32 R12, RZ, RZ, R21 ;  /* 0x000000ffff0c7224 */ /* 0x000fe400078e0015 */
[----:B------:R-:W-:Y:S02]  /*1240*/  @!P3 IMAD.MOV.U32 R13, RZ, RZ, R19 ;  /* 0x000000ffff0db224 */ /* 0x000fe400078e0013 */
[----:B------:R-:W-:Y:S02]  /*1250*/  @!P3 IMAD.MOV.U32 R12, RZ, RZ, R18 ;  /* 0x000000ffff0cb224 */ /* 0x000fe400078e0012 */
[----:B------:R-:W-:Y:S02]  /*1260*/  @!P1 IMAD.MOV.U32 R17, RZ, RZ, R23 ;  /* 0x000000ffff119224 */ /* 0x000fe400078e0017 */
[----:B------:R-:W-:Y:S02]  /*1270*/  @!P3 IMAD.MOV.U32 R19, RZ, RZ, R16 ;  /* 0x000000ffff13b224 */ /* 0x000fe400078e0010 */
[----:B------:R-:W-:Y:S01]  /*1280*/  @!P3 IMAD.MOV.U32 R18, RZ, RZ, R21 ;  /* 0x000000ffff12b224 */ /* 0x000fe200078e0015 */
[----:B------:R-:W-:Y:S01]  /*1290*/  MOV R21, R30 ;  /* 0x0000001e00157202 */ /* 0x000fe20000000f00 */
[----:B------:R-:W-:-:S02]  /*12a0*/  @!P1 IMAD.MOV.U32 R23, RZ, RZ, R20 ;  /* 0x000000ffff179224 */ /* 0x000fc400078e0014 */
[----:B------:R-:W-:Y:S02]  /*12b0*/  IMAD.MOV.U32 R16, RZ, RZ, R31 ;  /* 0x000000ffff107224 */ /* 0x000fe400078e001f */
[----:B------:R-:W-:Y:S01]  /*12c0*/  IMAD.MOV.U32 R20, RZ, RZ, R39 ;  /* 0x000000ffff147224 */ /* 0x000fe200078e0027 */
[----:B------:R-:W-:Y:S01]  /*12d0*/  @!P0 MOV R20, R10 ;  /* 0x0000000a00148202 */ /* 0x000fe20000000f00 */
[----:B------:R-:W-:Y:S02]  /*12e0*/  @!P1 IMAD.MOV.U32 R16, RZ, RZ, R22 ;  /* 0x000000ffff109224 */ /* 0x000fe400078e0016 */
[----:B------:R-:W-:Y:S02]  /*12f0*/  @!P0 IMAD.MOV.U32 R21, RZ, RZ, R11 ;  /* 0x000000ffff158224 */ /* 0x000fe400078e000b */
[----:B------:R-:W-:Y:S02]  /*1300*/  @!P1 IMAD.MOV.U32 R22, RZ, RZ, R31 ;  /* 0x000000ffff169224 */ /* 0x000fe400078e001f */
[----:B------:R-:W-:-:S02]  /*1310*/  @!P0 IMAD.MOV.U32 R11, RZ, RZ, R30 ;  /* 0x000000ffff0b8224 */ /* 0x000fc400078e001e */
[----:B------:R-:W-:Y:S02]  /*1320*/  @!P0 IMAD.MOV.U32 R10, RZ, RZ, R39 ;  /* 0x000000ffff0a8224 */ /* 0x000fe400078e0027 */
[----:B------:R-:W-:-:S07]  /*1330*/  IMAD.MOV.U32 R40, RZ, RZ, 0x2 ;  /* 0x00000002ff287424 */ /* 0x000fce00078e00ff */
.L_x_55:
[----:B------:R-:W-:Y:S01]  /*1340*/  IMAD.MOV R31, RZ, RZ, -R40 ;  /* 0x000000ffff1f7224 */ /* 0x000fe200078e0a28 */
[----:B------:R-:W-:Y:S04]  /*1350*/  BAR.SYNC.DEFER_BLOCKING 0x0 ;  /* 0x0000000000007b1d */ /* 0x000fe80000010000 */
[----:B------:R-:W-:Y:S02]  /*1360*/  LOP3.LUT R30, R32, R31, RZ, 0xc0, !PT ;  /* 0x0000001f201e7212 */ /* 0x000fe400078ec0ff */
[----:B------:R-:W-:Y:S01]  /*1370*/  IADD3 R31, PT, PT, R40, -0x1, RZ ;  /* 0xffffffff281f7810 */ /* 0x000fe20007ffe0ff */
[----:B------:R-:W-:Y:S02]  /*1380*/  BSSY.RECONVERGENT B0, `(.L_x_52) ;  /* 0x0000029000007945 */ /* 0x000fe40003800200 */
[----:B------:R-:W-:Y:S01]  /*1390*/  IMAD.SHL.U32 R30, R30, 0x8, RZ ;  /* 0x000000081e1e7824 */ /* 0x000fe200078e00ff */
[----:B------:R-:W-:-:S04]  /*13a0*/  LOP3.LUT R31, R31, R32, RZ, 0xc0, !PT ;  /* 0x000000201f1f7212 */ /* 0x000fc800078ec0ff */
[----:B------:R-:W-:Y:S01]  /*13b0*/  VIMNMX.U32 R30, PT, PT, R30, 0x800, PT ;  /* 0x000008001e1e7848 */ /* 0x000fe20003fe0000 */
[----:B------:R-:W-:-:S04]  /*13c0*/  IMAD.SHL.U32 R31, R31, 0x8, RZ ;  /* 0x000000081f1f7824 */ /* 0x000fc800078e00ff */
[----:B------:R-:W-:Y:S01]  /*13d0*/  IMAD R39, R40, 0x4, R30 ;  /* 0x0000000428277824 */ /* 0x000fe200078e021e */
[----:B------:R-:W-:-:S04]  /*13e0*/  VIMNMX.U32 R42, PT, PT, R31, 0x800, PT ;  /* 0x000008001f2a7848 */ /* 0x000fc80003fe0000 */
[----:B------:R-:W-:Y:S01]  /*13f0*/  VIMNMX.U32 R39, PT, PT, R39, 0x800, PT ;  /* 0x0000080027277848 */ /* 0x000fe20003fe0000 */
[----:B------:R0:W-:Y:S03]  /*1400*/  STS.128 [R41], R8 ;  /* 0x0000000829007388 */ /* 0x0001e60000000c00 */
[----:B------:R-:W-:Y:S01]  /*1410*/  VIADDMNMX R44, R39, -R30, R42, PT ;  /* 0x8000001e272c7246 */ /* 0x000fe2000380012a */
[--C-:B------:R-:W-:Y:S01]  /*1420*/  IMAD R38, R40, 0x4, R39.reuse ;  /* 0x0000000428267824 */ /* 0x100fe200078e0227 */
[----:B------:R0:W-:Y:S04]  /*1430*/  STS.128 [R41+0x10], R20 ;  /* 0x0000101429007388 */ /* 0x0001e80000000c00 */
[----:B------:R-:W-:Y:S01]  /*1440*/  VIMNMX.U32 R38, PT, PT, R38, 0x800, PT ;  /* 0x0000080026267848 */ /* 0x000fe20003fe0000 */
[----:B------:R0:W-:Y:S04]  /*1450*/  STS.128 [R41+0x20], R16 ;  /* 0x0000201029007388 */ /* 0x0001e80000000c00 */
[----:B------:R-:W-:Y:S01]  /*1460*/  IMAD.IADD R31, R38, 0x1, -R39 ;  /* 0x00000001261f7824 */ /* 0x000fe200078e0a27 */
[----:B------:R0:W-:Y:S01]  /*1470*/  STS.128 [R41+0x30], R12 ;  /* 0x0000300c29007388 */ /* 0x0001e20000000c00 */
[----:B------:R-:W-:Y:S03]  /*1480*/  BAR.SYNC.DEFER_BLOCKING 0x0 ;  /* 0x0000000000007b1d */ /* 0x000fe60000010000 */
[C---:B------:R-:W-:Y:S01]  /*1490*/  ISETP.GE.AND P0, PT, R42.reuse, R31, PT ;  /* 0x0000001f2a00720c */ /* 0x040fe20003f06270 */
[----:B------:R-:W-:-:S05]  /*14a0*/  IMAD.IADD R31, R42, 0x1, -R31 ;  /* 0x000000012a1f7824 */ /* 0x000fca00078e0a1f */
[----:B------:R-:W-:-:S04]  /*14b0*/  SEL R31, R31, RZ, P0 ;  /* 0x000000ff1f1f7207 */ /* 0x000fc80000000000 */
[----:B------:R-:W-:-:S13]  /*14c0*/  ISETP.GE.AND P0, PT, R31, R44, PT ;  /* 0x0000002c1f00720c */ /* 0x000fda0003f06270 */
[----:B0-----:R-:W-:Y:S05]  /*14d0*/  @P0 BRA `(.L_x_53) ;  /* 0x00000000004c0947 */ /* 0x001fea0003800000 */
[----:B------:R-:W0:Y:S01]  /*14e0*/  S2R R9, SR_CgaCtaId ;  /* 0x0000000000097919 */ /* 0x000e220000008800 */
[----:B------:R-:W-:Y:S01]  /*14f0*/  MOV R8, 0x400 ;  /* 0x0000040000087802 */ /* 0x000fe20000000f00 */
[----:B------:R-:W-:-:S03]  /*1500*/  IMAD.IADD R13, R42, 0x1, R39 ;  /* 0x000000012a0d7824 */ /* 0x000fc600078e0227 */
[----:B0-----:R-:W-:-:S07]  /*1510*/  LEA R15, R9, R8, 0x18 ;  /* 0x00000008090f7211 */ /* 0x001fce00078ec0ff */
.L_x_54:
[----:B------:R-:W-:-:S04]  /*1520*/  IADD3 R8, PT, PT, R44, -R31, RZ ;  /* 0x8000001f2c087210 */ /* 0x000fc80007ffe0ff */
[----:B------:R-:W-:-:S04]  /*1530*/  LEA.HI R8, R8, R8, RZ, 0x1 ;  /* 0x0000000808087211 */ /* 0x000fc800078f08ff */
[----:B------:R-:W-:-:S04]  /*1540*/  LEA.HI.SX32 R9, R8, R31, 0x1f ;  /* 0x0000001f08097211 */ /* 0x000fc800078ffaff */
[----:B------:R-:W-:Y:S01]  /*1550*/  LOP3.LUT R10, RZ, R9, RZ, 0x33, !PT ;  /* 0x00000009ff0a7212 */ /* 0x000fe200078e33ff */
[----:B------:R-:W-:-:S04]  /*1560*/  IMAD.IADD R8, R30, 0x1, R9 ;  /* 0x000000011e087824 */ /* 0x000fc800078e0209 */
[----:B------:R-:W-:Y:S02]  /*1570*/  IMAD.IADD R10, R13, 0x1, R10 ;  /* 0x000000010d0a7824 */ /* 0x000fe400078e020a */
[--C-:B------:R-:W-:Y:S02]  /*1580*/  IMAD R8, R8, 0x8, R15.reuse ;  /* 0x0000000808087824 */ /* 0x100fe400078e020f */
[----:B------:R-:W-:-:S04]  /*1590*/  IMAD R10, R10, 0x8, R15 ;  /* 0x000000080a0a7824 */ /* 0x000fc800078e020f */
[----:B------:R-:W-:Y:S04]  /*15a0*/  LDS R8, [R8] ;  /* 0x0000000008087984 */ /* 0x000fe80000000800 */
[----:B------:R-:W0:Y:S02]  /*15b0*/  LDS R11, [R10] ;  /* 0x000000000a0b7984 */ /* 0x000e240000000800 */
[----:B0-----:R-:W-:-:S04]  /*15c0*/  FSETP.GEU.AND P0, PT, R11, R8, PT ;  /* 0x000000080b00720b */ /* 0x001fc80003f0e000 */
[----:B------:R-:W-:-:S09]  /*15d0*/  SEL R44, R44, R9, P0 ;  /* 0x000000092c2c7207 */ /* 0x000fd20000000000 */
[----:B------:R-:W-:-:S05]  /*15e0*/  @P0 VIADD R31, R9, 0x1 ;  /* 0x00000001091f0836 */ /* 0x000fca0000000000 */
[----:B------:R-:W-:-:S13]  /*15f0*/  ISETP.GE.AND P0, PT, R31, R44, PT ;  /* 0x0000002c1f00720c */ /* 0x000fda0003f06270 */
[----:B------:R-:W-:Y:S05]  /*1600*/  @!P0 BRA `(.L_x_54) ;  /* 0xfffffffc00c48947 */ /* 0x000fea000383ffff */
.L_x_53:
[----:B------:R-:W-:Y:S05]  /*1610*/  BSYNC.RECONVERGENT B0 ;  /* 0x0000000000007941 */ /* 0x000fea0003800200 */
.L_x_52:
[----:B------:R-:W0:Y:S01]  /*1620*/  S2UR UR5, SR_CgaCtaId ;  /* 0x00000000000579c3 */ /* 0x000e220000008800 */
[----:B------:R-:W-:Y:S01]  /*1630*/  UMOV UR4, 0x400 ;  /* 0x0000040000047882 */ /* 0x000fe20000000000 */
[----:B------:R-:W-:Y:S02]  /*1640*/  IADD3 R12, PT, PT, R30, R31, RZ ;  /* 0x0000001f1e0c7210 */ /* 0x000fe40007ffe0ff */
[----:B------:R-:W-:Y:S02]  /*1650*/  IADD3 R13, PT, PT, -R31, R39, R42 ;  /* 0x000000271f0d7210 */ /* 0x000fe40007ffe12a */
[----:B------:R-:W-:Y:S01]  /*1660*/  PLOP3.LUT P0, PT, PT, PT, PT, 0x8, 0x80 ;  /* 0x000000000080781c */ /* 0x000fe20003f0e170 */
[----:B------:R-:W-:Y:S01]  /*1670*/  VIADD R10, R12, 0x1 ;  /* 0x000000010c0a7836 */ /* 0x000fe20000000000 */
[C---:B------:R-:W-:Y:S01]  /*1680*/  ISETP.GE.AND P1, PT, R13.reuse, R38, PT ;  /* 0x000000260d00720c */ /* 0x040fe20003f26270 */
[----:B------:R-:W-:Y:S01]  /*1690*/  VIADD R11, R13, 0x1 ;  /* 0x000000010d0b7836 */ /* 0x000fe20000000000 */
[----:B0-----:R-:W-:-:S06]  /*16a0*/  ULEA UR4, UR5, UR4, 0x18 ;  /* 0x0000000405047291 */ /* 0x001fcc000f8ec0ff */
[----:B------:R-:W-:Y:S02]  /*16b0*/  LEA R16, R12, UR4, 0x3 ;  /* 0x000000040c107c11 */ /* 0x000fe4000f8e18ff */
[----:B------:R-:W-:-:S03]  /*16c0*/  LEA R17, R13, UR4, 0x3 ;  /* 0x000000040d117c11 */ /* 0x000fc6000f8e18ff */
[----:B------:R-:W-:Y:S04]  /*16d0*/  LDS.64 R14, [R16] ;  /* 0x00000000100e7984 */ /* 0x000fe80000000a00 */
[----:B------:R-:W0:Y:S02]  /*16e0*/  LDS.64 R30, [R17] ;  /* 0x00000000111e7984 */ /* 0x000e240000000a00 */
[----:B0-----:R-:W-:-:S04]  /*16f0*/  @!P1 FSETP.GEU.AND P2, PT, R30, R14, PT ;  /* 0x0000000e1e00920b */ /* 0x001fc80003f4e000 */
[----:B------:R-:W-:-:S04]  /*1700*/  @!P1 ISETP.GE.OR P0, PT, R12, R39, !P2 ;  /* 0x000000270c00920c */ /* 0x000fc80005706670 */
[----:B------:R-:W-:Y:S02]  /*1710*/  FSEL R9, R31, R15, P0 ;  /* 0x0000000f1f097208 */ /* 0x000fe40000000000 */
[----:B------:R-:W-:-:S07]  /*1720*/  FSEL R8, R30, R14, P0 ;  /* 0x0000000e1e087208 */ /* 0x000fce0000000000 */
[----:B------:R-:W-:Y:S01]  /*1730*/  @P0 LDS.64 R30, [R17+0x8] ;  /* 0x00000800111e0984 */ /* 0x000fe20000000a00 */
[----:B------:R-:W-:Y:S02]  /*1740*/  @!P0 IMAD.MOV R11, RZ, RZ, R13 ;  /* 0x000000ffff0b8224 */ /* 0x000fe400078e020d */
[----:B------:R-:W-:Y:S01]  /*1750*/  @P0 IMAD.MOV R10, RZ, RZ, R12 ;  /* 0x000000ffff0a0224 */ /* 0x000fe200078e020c */
[----:B------:R-:W0:Y:S01]  /*1760*/  @!P0 LDS.64 R14, [R16+0x8] ;  /* 0x00000800100e8984 */ /* 0x000e220000000a00 */
[----:B------:R-:W-:Y:S02]  /*1770*/  PLOP3.LUT P0, PT, PT, PT, PT, 0x8, 0x80 ;  /* 0x000000000080781c */ /* 0x000fe40003f0e170 */
[C---:B------:R-:W-:Y:S01]  /*1780*/  ISETP.GE.AND P1, PT, R11.reuse, R38, PT ;  /* 0x000000260b00720c */ /* 0x040fe20003f26270 */
[----:B------:R-:W-:Y:S01]  /*1790*/  VIADD R12, R10, 0x1 ;  /* 0x000000010a0c7836 */ /* 0x000fe20000000000 */
[----:B------:R-:W-:-:S11]  /*17a0*/  IADD3 R13, PT, PT, R11, 0x1, RZ ;  /* 0x000000010b0d7810 */ /* 0x000fd60007ffe0ff */
[----:B0-----:R-:W-:-:S04]  /*17b0*/  @!P1 FSETP.GEU.AND P2, PT, R30, R14, PT ;  /* 0x0000000e1e00920b */ /* 0x001fc80003f4e000 */
[----:B------:R-:W-:-:S13]  /*17c0*/  @!P1 ISETP.GE.OR P0, PT, R10, R39, !P2 ;  /* 0x000000270a00920c */ /* 0x000fda0005706670 */
[----:B------:R-:W-:Y:S01]  /*17d0*/  @P0 IMAD.MOV R12, RZ, RZ, R10 ;  /* 0x000000ffff0c0224 */ /* 0x000fe200078e020a */
[----:B------:R-:W-:Y:S01]  /*17e0*/  FSEL R10, R30, R14, P0 ;  /* 0x0000000e1e0a7208 */ /* 0x000fe20000000000 */
        /* <DEDUP_REMOVED lines=14> */
[----:B------:R-:W-:Y:S01]  /*18d0*/  @P0 IMAD.MOV R18, RZ, RZ, R12 ;  /* 0x000000ffff120224 */ /* 0x000fe200078e020c */
[----:B------:R-:W-:-:S03]  /*18e0*/  @!P0 IADD3 R19, PT, PT, R13, RZ, RZ ;  /* 0x000000ff0d138210 */ /* 0x000fc60007ffe0ff */
        /* <DEDUP_REMOVED lines=15> */
[----:B------:R-:W-:Y:S02]  /*19e0*/  @!P0 LEA R18, R16, UR4, 0x3 ;  /* 0x0000000410128c11 */ /* 0x000fe4000f8e18ff */
[C---:B------:R-:W-:Y:S02]  /*19f0*/  @P0 LEA R12, R17.reuse, UR4, 0x3 ;  /* 0x00000004110c0c11 */ /* 0x040fe4000f8e18ff */
[C---:B------:R-:W-:Y:S01]  /*1a00*/  ISETP.GE.AND P1, PT, R17.reuse, R38, PT ;  /* 0x000000261100720c */ /* 0x040fe20003f26270 */
[----:B------:R-:W-:Y:S01]  /*1a10*/  @!P0 LDS.64 R14, [R18] ;  /* 0x00000000120e8984 */ /* 0x000fe20000000a00 */
[----:B------:R-:W-:-:S03]  /*1a20*/  IADD3 R13, PT, PT, R17, 0x1, RZ ;  /* 0x00000001110d7810 */ /* 0x000fc60007ffe0ff */
[----:B------:R-:W0:Y:S01]  /*1a30*/  @P0 LDS.64 R30, [R12] ;  /* 0x000000000c1e0984 */ /* 0x000e220000000a00 */
[----:B------:R-:W-:-:S07]  /*1a40*/  PLOP3.LUT P0, PT, PT, PT, PT, 0x8, 0x80 ;  /* 0x000000000080781c */ /* 0x000fce0003f0e170 */
        /* <DEDUP_REMOVED lines=31> */
[----:B------:R-:W-:Y:S02]  /*1c40*/  @!P0 IMAD.MOV R43, RZ, RZ, R45 ;  /* 0x000000ffff2b8224 */ /* 0x000fe400078e022d */
[----:B------:R-:W-:Y:S01]  /*1c50*/  @P0 IMAD.MOV R42, RZ, RZ, R12 ;  /* 0x000000ffff2a0224 */ /* 0x000fe200078e020c */
[----:B------:R-:W-:Y:S02]  /*1c60*/  FSEL R12, R30, R14, P0 ;  /* 0x0000000e1e0c7208 */ /* 0x000fe40000000000 */
[C---:B------:R-:W-:Y:S02]  /*1c70*/  @P0 LEA R44, R43.reuse, UR4, 0x3 ;  /* 0x000000042b2c0c11 */ /* 0x040fe4000f8e18ff */
[----:B------:R-:W-:Y:S02]  /*1c80*/  @!P0 LEA R45, R42, UR4, 0x3 ;  /* 0x000000042a2d8c11 */ /* 0x000fe4000f8e18ff */
[----:B------:R-:W-:Y:S01]  /*1c90*/  ISETP.GE.AND P1, PT, R43, R38, PT ;  /* 0x000000262b00720c */ /* 0x000fe20003f26270 */
[----:B------:R-:W-:Y:S04]  /*1ca0*/  @P0 LDS.64 R30, [R44] ;  /* 0x000000002c1e0984 */ /* 0x000fe80000000a00 */
[----:B------:R-:W0:Y:S01]  /*1cb0*/  @!P0 LDS.64 R14, [R45] ;  /* 0x000000002d0e8984 */ /* 0x000e220000000a00 */
[----:B------:R-:W-:-:S07]  /*1cc0*/  PLOP3.LUT P0, PT, PT, PT, PT, 0x8, 0x80 ;  /* 0x000000000080781c */ /* 0x000fce0003f0e170 */
[----:B0-----:R-:W-:-:S04]  /*1cd0*/  @!P1 FSETP.GEU.AND P2, PT, R30, R14, PT ;  /* 0x0000000e1e00920b */ /* 0x001fc80003f4e000 */
[----:B------:R-:W-:Y:S02]  /*1ce0*/  @!P1 ISETP.GE.OR P0, PT, R42, R39, !P2 ;  /* 0x000000272a00920c */ /* 0x000fe40005706670 */
[C---:B------:R-:W-:Y:S01]  /*1cf0*/  ISETP.GE.U32.AND P1, PT, R40.reuse, 0x81, PT ;  /* 0x000000812800780c */ /* 0x040fe20003f26070 */
[----:B------:R-:W-:Y:S01]  /*1d00*/  IMAD.SHL.U32 R40, R40, 0x2, RZ ;  /* 0x0000000228287824 */ /* 0x000fe200078e00ff */
[----:B------:R-:W-:Y:S02]  /*1d10*/  FSEL R15, R31, R15, P0 ;  /* 0x0000000f1f0f7208 */ /* 0x000fe40000000000 */
[----:B------:R-:W-:-:S09]  /*1d20*/  FSEL R14, R30, R14, P0 ;  /* 0x0000000e1e0e7208 */ /* 0x000fd20000000000 */
[----:B------:R-:W-:Y:S05]  /*1d30*/  @!P1 BRA `(.L_x_55) ;  /* 0xfffffff400809947 */ /* 0x000fea000383ffff */
[----:B------:R-:W0:Y:S02]  /*1d40*/  LDCU.U8 UR4, c[0x0][0x380] ;  /* 0x00007000ff0477ac */ /* 0x000e240008000000 */
[----:B0-----:R-:W-:-:S04]  /*1d50*/  UPRMT UR4, UR4, 0x8880, URZ ;  /* 0x0000888004047896 */ /* 0x001fc800080000ff */
[----:B------:R-:W-:Y:S01]  /*1d60*/  UISETP.NE.AND UP0, UPT, UR4, URZ, UPT ;  /* 0x000000ff0400728c */ /* 0x000fe2000bf05270 */
[----:B------:R-:W-:Y:S08]  /*1d70*/  BAR.SYNC.DEFER_BLOCKING 0x0 ;  /* 0x0000000000007b1d */ /* 0x000ff00000010000 */
[----:B------:R-:W-:Y:S05]  /*1d80*/  BRA.U !UP0, `(.L_x_56) ;  /* 0x0000000108b47547 */ /* 0x000fea000b800000 */
[----:B------:R-:W0:Y:S01]  /*1d90*/  S2R R29, SR_TID.X ;  /* 0x00000000001d7919 */ /* 0x000e220000002100 */
[----:B------:R-:W1:Y:S01]  /*1da0*/  LDCU.64 UR4, c[0x0][0x398] ;  /* 0x00007300ff0477ac */ /* 0x000e620008000a00 */
[----:B------:R-:W2:Y:S01]  /*1db0*/  S2R R28, SR_CTAID.X ;  /* 0x00000000001c7919 */ /* 0x000ea20000002500 */
[----:B------:R-:W-:Y:S04]  /*1dc0*/  STS.64 [R24], R8 ;  /* 0x0000000818007388 */ /* 0x000fe80000000a00 */
[----:B------:R-:W-:Y:S04]  /*1dd0*/  STS.64 [R7+0x8], R10 ;  /* 0x0000080a07007388 */ /* 0x000fe80000000a00 */
[----:B------:R-:W-:Y:S04]  /*1de0*/  STS.64 [R6+0x10], R20 ;  /* 0x0000101406007388 */ /* 0x000fe80000000a00 */
[----:B------:R-:W-:Y:S04]  /*1df0*/  STS.64 [R5+0x18], R22 ;  /* 0x0000181605007388 */ /* 0x000fe80000000a00 */
[----:B------:R-:W-:Y:S04]  /*1e00*/  STS.64 [R4+0x20], R16 ;  /* 0x0000201004007388 */ /* 0x000fe80000000a00 */
[----:B------:R-:W-:Y:S04]  /*1e10*/  STS.64 [R3+0x28], R18 ;  /* 0x0000281203007388 */ /* 0x000fe80000000a00 */
[----:B------:R-:W-:Y:S04]  /*1e20*/  STS.64 [R2+0x30], R12 ;  /* 0x0000300c02007388 */ /* 0x000fe80000000a00 */
[----:B------:R0:W-:Y:S01]  /*1e30*/  STS.64 [R0+0x38], R14 ;  /* 0x0000380e00007388 */ /* 0x0001e20000000a00 */
[----:B------:R-:W-:-:S03]  /*1e40*/  NOP ;  /* 0x0000000000007918 */ /* 0x000fc60000000000 */
[----:B------:R-:W3:Y:S04]  /*1e50*/  LDS.64 R30, [R37] ;  /* 0x00000000251e7984 */ /* 0x000ee80000000a00 */
[----:B------:R-:W4:Y:S01]  /*1e60*/  LDS.64 R38, [R36+0x100] ;  /* 0x0001000024267984 */ /* 0x000f220000000a00 */
[----:B0-----:R-:W-:Y:S01]  /*1e70*/  SHF.L.U32 R0, R29, 0x3, RZ ;  /* 0x000000031d007819 */ /* 0x001fe200000006ff */
[----:B--2---:R-:W-:Y:S02]  /*1e80*/  IMAD.WIDE.U32 R28, R28, 0x800, RZ ;  /* 0x000008001c1c7825 */ /* 0x004fe400078e00ff */
[----:B------:R-:W0:Y:S01]  /*1e90*/  LDS.64 R8, [R35+0x200] ;  /* 0x0002000023087984 */ /* 0x000e220000000a00 */
[----:B------:R-:W-:Y:S02]  /*1ea0*/  LOP3.LUT R3, R0, 0x1f00, RZ, 0xc0, !PT ;  /* 0x00001f0000037812 */ /* 0x000fe400078ec0ff */
[----:B------:R-:W-:Y:S01]  /*1eb0*/  LOP3.LUT R0, R28, 0x1f, R32, 0xf8, !PT ;  /* 0x0000001f1c007812 */ /* 0x000fe200078ef820 */
[----:B------:R-:W2:Y:S03]  /*1ec0*/  LDS.64 R10, [R34+0x300] ;  /* 0x00030000220a7984 */ /* 0x000ea60000000a00 */
[----:B------:R-:W-:Y:S01]  /*1ed0*/  IADD3 R0, P0, PT, R3, R0, RZ ;  /* 0x0000000003007210 */ /* 0x000fe20007f1e0ff */
[----:B------:R-:W5:Y:S04]  /*1ee0*/  LDS.64 R6, [R33+0x400] ;  /* 0x0004000021067984 */ /* 0x000f680000000a00 */
[----:B------:R-:W5:Y:S01]  /*1ef0*/  LDS.64 R20, [R27+0x500] ;  /* 0x000500001b147984 */ /* 0x000f620000000a00 */
[----:B------:R-:W-:Y:S01]  /*1f00*/  IMAD.X R29, RZ, RZ, R29, P0 ;  /* 0x000000ffff1d7224 */ /* 0x000fe200000e061d */
[----:B-1----:R-:W-:-:S02]  /*1f10*/  LEA R2, P0, R0, UR4, 0x3 ;  /* 0x0000000400027c11 */ /* 0x002fc4000f8018ff */
[----:B------:R-:W1:Y:S02]  /*1f20*/  LDS.64 R4, [R26+0x600] ;  /* 0x000600001a047984 */ /* 0x000e640000000a00 */
[----:B------:R-:W-:Y:S02]  /*1f30*/  LEA.HI.X R3, R0, UR5, R29, 0x3, P0 ;  /* 0x0000000500037c11 */ /* 0x000fe400080f1c1d */
[----:B------:R-:W1:Y:S04]  /*1f40*/  LDS.64 R24, [R25+0x700] ;  /* 0x0007000019187984 */ /* 0x000e680000000a00 */
[----:B---3--:R-:W-:Y:S04]  /*1f50*/  STG.E desc[UR6][R2.64], R30 ;  /* 0x0000001e02007986 */ /* 0x008fe8000c101906 */
[----:B------:R-:W-:Y:S04]  /*1f60*/  STG.E desc[UR6][R2.64+0x4], R31 ;  /* 0x0000041f02007986 */ /* 0x000fe8000c101906 */
[----:B----4-:R-:W-:Y:S04]  /*1f70*/  STG.E desc[UR6][R2.64+0x100], R38 ;  /* 0x0001002602007986 */ /* 0x010fe8000c101906 */
[----:B------:R-:W-:Y:S04]  /*1f80*/  STG.E desc[UR6][R2.64+0x104], R39 ;  /* 0x0001042702007986 */ /* 0x000fe8000c101906 */
[----:B0-----:R-:W-:Y:S04]  /*1f90*/  STG.E desc[UR6][R2.64+0x200], R8 ;  /* 0x0002000802007986 */ /* 0x001fe8000c101906 */
[----:B------:R-:W-:Y:S04]  /*1fa0*/  STG.E desc[UR6][R2.64+0x204], R9 ;  /* 0x0002040902007986 */ /* 0x000fe8000c101906 */
[----:B--2---:R-:W-:Y:S04]  /*1fb0*/  STG.E desc[UR6][R2.64+0x300], R10 ;  /* 0x0003000a02007986 */ /* 0x004fe8000c101906 */
[----:B------:R-:W-:Y:S04]  /*1fc0*/  STG.E desc[UR6][R2.64+0x304], R11 ;  /* 0x0003040b02007986 */ /* 0x000fe8000c101906 */
[----:B-----5:R-:W-:Y:S04]  /*1fd0*/  STG.E desc[UR6][R2.64+0x400], R6 ;  /* 0x0004000602007986 */ /* 0x020fe8000c101906 */
[----:B------:R-:W-:Y:S04]  /*1fe0*/  STG.E desc[UR6][R2.64+0x404], R7 ;  /* 0x0004040702007986 */ /* 0x000fe8000c101906 */
[----:B------:R-:W-:Y:S04]  /*1ff0*/  STG.E desc[UR6][R2.64+0x500], R20 ;  /* 0x0005001402007986 */ /* 0x000fe8000c101906 */
[----:B------:R-:W-:Y:S04]  /*2000*/  STG.E desc[UR6][R2.64+0x504], R21 ;  /* 0x0005041502007986 */ /* 0x000fe8000c101906 */
[----:B-1----:R-:W-:Y:S04]  /*2010*/  STG.E desc[UR6][R2.64+0x600], R4 ;  /* 0x0006000402007986 */ /* 0x002fe8000c101906 */
[----:B------:R-:W-:Y:S04]  /*2020*/  STG.E desc[UR6][R2.64+0x604], R5 ;  /* 0x0006040502007986 */ /* 0x000fe8000c101906 */
[----:B------:R-:W-:Y:S04]  /*2030*/  STG.E desc[UR6][R2.64+0x700], R24 ;  /* 0x0007001802007986 */ /* 0x000fe8000c101906 */
[----:B------:R-:W-:Y:S01]  /*2040*/  STG.E desc[UR6][R2.64+0x704], R25 ;  /* 0x0007041902007986 */ /* 0x000fe2000c101906 */
[----:B------:R-:W-:Y:S05]  /*2050*/  EXIT ;  /* 0x000000000000794d */ /* 0x000fea0003800000 */
.L_x_56:
[----:B------:R-:W-:Y:S01]  /*2060*/  STS.64 [R24], R8 ;  /* 0x0000000818007388 */ /* 0x000fe20000000a00 */
[----:B------:R-:W0:Y:S03]  /*2070*/  LDCU.64 UR4, c[0x0][0x3b0] ;  /* 0x00007600ff0477ac */ /* 0x000e260008000a00 */
[----:B------:R-:W-:Y:S04]  /*2080*/  STS.64 [R7+0x8], R10 ;  /* 0x0000080a07007388 */ /* 0x000fe80000000a00 */
[----:B------:R-:W-:Y:S04]  /*2090*/  STS.64 [R6+0x10], R20 ;  /* 0x0000101406007388 */ /* 0x000fe80000000a00 */
[----:B------:R-:W-:Y:S04]  /*20a0*/  STS.64 [R5+0x18], R22 ;  /* 0x0000181605007388 */ /* 0x000fe80000000a00 */
[----:B------:R-:W-:Y:S04]  /*20b0*/  STS.64 [R4+0x20], R16 ;  /* 0x0000201004007388 */ /* 0x000fe80000000a00 */
[----:B------:R-:W-:Y:S04]  /*20c0*/  STS.64 [R3+0x28], R18 ;  /* 0x0000281203007388 */ /* 0x000fe80000000a00 */
[----:B------:R0:W-:Y:S04]  /*20d0*/  STS.64 [R2+0x30], R12 ;  /* 0x0000300c02007388 */ /* 0x0001e80000000a00 */
[----:B------:R-:W-:Y:S01]  /*20e0*/  STS.64 [R0+0x38], R14 ;  /* 0x0000380e00007388 */ /* 0x000fe20000000a00 */
[----:B------:R-:W-:-:S03]  /*20f0*/  NOP ;  /* 0x0000000000007918 */ /* 0x000fc60000000000 */
[----:B------:R-:W1:Y:S01]  /*2100*/  LDS.64 R30, [R37] ;  /* 0x00000000251e7984 */ /* 0x000e620000000a00 */
[----:B0-----:R-:W-:-:S03]  /*2110*/  IADD3 R2, P0, PT, R29, UR4, RZ ;  /* 0x000000041d027c10 */ /* 0x001fc6000ff1e0ff */
[----:B------:R-:W0:Y:S01]  /*2120*/  LDS.64 R38, [R36+0x100] ;  /* 0x0001000024267984 */ /* 0x000e220000000a00 */
[----:B------:R-:W-:-:S03]  /*2130*/  IADD3.X R3, PT, PT, R28, UR5, RZ, P0, !PT ;  /* 0x000000051c037c10 */ /* 0x000fc600087fe4ff */
[----:B------:R-:W2:Y:S04]  /*2140*/  LDS.64 R8, [R35+0x200] ;  /* 0x0002000023087984 */ /* 0x000ea80000000a00 */
[----:B------:R-:W3:Y:S04]  /*2150*/  LDS.64 R10, [R34+0x300] ;  /* 0x00030000220a7984 */ /* 0x000ee80000000a00 */
[----:B------:R-:W4:Y:S04]  /*2160*/  LDS.64 R32, [R33+0x400] ;  /* 0x0004000021207984 */ /* 0x000f280000000a00 */
[----:B------:R-:W5:Y:S04]  /*2170*/  LDS.64 R6, [R27+0x500] ;  /* 0x000500001b067984 */ /* 0x000f680000000a00 */
[----:B------:R-:W5:Y:S04]  /*2180*/  LDS.64 R4, [R26+0x600] ;  /* 0x000600001a047984 */ /* 0x000f680000000a00 */
[----:B------:R-:W5:Y:S04]  /*2190*/  LDS.64 R24, [R25+0x700] ;  /* 0x0007000019187984 */ /* 0x000f680000000a00 */
[----:B-1----:R-:W-:Y:S04]  /*21a0*/  STG.E desc[UR6][R2.64], R30 ;  /* 0x0000001e02007986 */ /* 0x002fe8000c101906 */
[----:B------:R-:W-:Y:S04]  /*21b0*/  STG.E desc[UR6][R2.64+0x4], R31 ;  /* 0x0000041f02007986 */ /* 0x000fe8000c101906 */
[----:B0-----:R-:W-:Y:S04]  /*21c0*/  STG.E desc[UR6][R2.64+0x100], R38 ;  /* 0x0001002602007986 */ /* 0x001fe8000c101906 */
[----:B------:R-:W-:Y:S04]  /*21d0*/  STG.E desc[UR6][R2.64+0x104], R39 ;  /* 0x0001042702007986 */ /* 0x000fe8000c101906 */
[----:B--2---:R-:W-:Y:S04]  /*21e0*/  STG.E desc[UR6][R2.64+0x200], R8 ;  /* 0x0002000802007986 */ /* 0x004fe8000c101906 */
[----:B------:R-:W-:Y:S04]  /*21f0*/  STG.E desc[UR6][R2.64+0x204], R9 ;  /* 0x0002040902007986 */ /* 0x000fe8000c101906 */
[----:B---3--:R-:W-:Y:S04]  /*2200*/  STG.E desc[UR6][R2.64+0x300], R10 ;  /* 0x0003000a02007986 */ /* 0x008fe8000c101906 */
[----:B------:R-:W-:Y:S04]  /*2210*/  STG.E desc[UR6][R2.64+0x304], R11 ;  /* 0x0003040b02007986 */ /* 0x000fe8000c101906 */
[----:B----4-:R-:W-:Y:S04]  /*2220*/  STG.E desc[UR6][R2.64+0x400], R32 ;  /* 0x0004002002007986 */ /* 0x010fe8000c101906 */
        /* <DEDUP_REMOVED lines=8> */
.L_x_51:
[----:B------:R-:W0:Y:S01]  /*22b0*/  LDC.64 R6, c[0x0][0x388] ;  /* 0x0000e200ff067b82 */ /* 0x000e220000000a00 */
[----:B------:R-:W-:Y:S01]  /*22c0*/  ACQBULK ;  /* 0x000000000000782e */ /* 0x000fe20000000000 */
[----:B------:R-:W1:Y:S06]  /*22d0*/  S2R R37, SR_TID.X ;  /* 0x0000000000257919 */ /* 0x000e6c0000002100 */
[----:B------:R-:W2:Y:S01]  /*22e0*/  LDC R0, c[0x0][0x3a8] ;  /* 0x0000ea00ff007b82 */ /* 0x000ea20000000800 */
[----:B0-----:R-:W-:-:S05]  /*22f0*/  IMAD.WIDE.U32 R6, R3, 0x4000, R6 ;  /* 0x0000400003067825 */ /* 0x001fca00078e0006 */
[----:B------:R-:W3:Y:S04]  /*2300*/  LDG.E R3, desc[UR6][R6.64+0x4] ;  /* 0x0000040606037981 */ /* 0x000ee8000c1e1900 */
[----:B------:R0:W4:Y:S01]  /*2310*/  LDG.E R2, desc[UR6][R6.64] ;  /* 0x0000000606027981 */ /* 0x000122000c1e1900 */
[----:B-1----:R-:W-:Y:S02]  /*2320*/  IMAD.SHL.U32 R40, R37, 0x8, RZ ;  /* 0x0000000825287824 */ /* 0x002fe400078e00ff */
[----:B------:R-:W-:-:S03]  /*2330*/  IMAD.MOV R39, RZ, RZ, -R4 ;  /* 0x000000ffff277224 */ /* 0x000fc600078e0a04 */
[----:B------:R-:W-:Y:S02]  /*2340*/  LOP3.LUT R20, R40, 0x1f00, RZ, 0xc0, !PT ;  /* 0x00001f0028147812 */ /* 0x000fe400078ec0ff */
[----:B--2---:R-:W-:Y:S02]  /*2350*/  VIADDMNMX R39, R39, R0, 0x800, PT ;  /* 0x0000080027277446 */ /* 0x004fe40003800100 */
[----:B------:R-:W-:-:S04]  /*2360*/  LOP3.LUT R14, R20, 0x1f, R37, 0xf8, !PT ;  /* 0x0000001f140e7812 */ /* 0x000fc800078ef825 */
[C---:B------:R-:W-:Y:S01]  /*2370*/  LEA R18, P0, R14.reuse, R6, 0x3 ;  /* 0x000000060e127211 */ /* 0x040fe200078018ff */
[C---:B------:R-:W-:Y:S01]  /*2380*/  VIADD R0, R14.reuse, 0x20 ;  /* 0x000000200e007836 */ /* 0x040fe20000000000 */
[C---:B0-----:R-:W-:Y:S01]  /*2390*/  IADD3 R6, PT, PT, R14.reuse, 0x80, RZ ;  /* 0x000000800e067810 */ /* 0x041fe20007ffe0ff */
[C---:B------:R-:W-:Y:S01]  /*23a0*/  VIADD R38, R14.reuse, 0x40 ;  /* 0x000000400e267836 */ /* 0x040fe20000000000 */
[C---:B------:R-:W-:Y:S01]  /*23b0*/  IADD3 R16, PT, PT, R14.reuse, 0xe0, RZ ;  /* 0x000000e00e107810 */ /* 0x040fe20007ffe0ff */
[----:B------:R-:W-:Y:S01]  /*23c0*/  IMAD.X R19, RZ, RZ, R7, P0 ;  /* 0x000000ffff137224 */ /* 0x000fe200000e0607 */
[CC--:B------:R-:W-:Y:S01]  /*23d0*/  ISETP.GE.AND P0, PT, R14.reuse, R39.reuse, PT ;  /* 0x000000270e00720c */ /* 0x0c0fe20003f06270 */
[----:B------:R-:W-:Y:S01]  /*23e0*/  VIADD R4, R14, 0x60 ;  /* 0x000000600e047836 */ /* 0x000fe20000000000 */
[-C--:B------:R-:W-:Y:S01]  /*23f0*/  ISETP.GE.AND P1, PT, R0, R39.reuse, PT ;  /* 0x000000270000720c */ /* 0x080fe20003f26270 */
[----:B------:R-:W-:Y:S01]  /*2400*/  VIADD R0, R14, 0xa0 ;  /* 0x000000a00e007836 */ /* 0x000fe20000000000 */
[----:B------:R-:W-:-:S02]  /*2410*/  ISETP.GE.AND P2, PT, R38, R39, PT ;  /* 0x000000272600720c */ /* 0x000fc40003f46270 */
[-C--:B------:R-:W-:Y:S02]  /*2420*/  ISETP.GE.AND P3, PT, R4, R39.reuse, PT ;  /* 0x000000270400720c */ /* 0x080fe40003f66270 */
[-C--:B------:R-:W-:Y:S01]  /*2430*/  ISETP.GE.AND P4, PT, R6, R39.reuse, PT ;  /* 0x000000270600720c */ /* 0x080fe20003f86270 */
[----:B------:R-:W-:Y:S01]  /*2440*/  VIADD R14, R14, 0xc0 ;  /* 0x000000c00e0e7836 */ /* 0x000fe20000000000 */
[----:B------:R-:W0:Y:S01]  /*2450*/  S2R R21, SR_LANEID ;  /* 0x0000000000157919 */ /* 0x000e220000000000 */
[----:B---3--:R-:W-:Y:S02]  /*2460*/  IMAD.MOV.U32 R9, RZ, RZ, R3 ;  /* 0x000000ffff097224 */ /* 0x008fe400078e0003 */
[----:B------:R-:W2:Y:S01]  /*2470*/  @!P0 LDG.E R3, desc[UR6][R18.64+0x4] ;  /* 0x0000040612038981 */ /* 0x000ea2000c1e1900 */
[----:B----4-:R-:W-:Y:S02]  /*2480*/  IMAD.MOV.U32 R8, RZ, RZ, R2 ;  /* 0x000000ffff087224 */ /* 0x010fe400078e0002 */
[--C-:B------:R-:W-:Y:S01]  /*2490*/  IMAD.MOV.U32 R5, RZ, RZ, R9.reuse ;  /* 0x000000ffff057224 */ /* 0x100fe200078e0009 */
[----:B------:R-:W2:Y:S01]  /*24a0*/  @!P0 LDG.E R2, desc[UR6][R18.64] ;  /* 0x0000000612028981 */ /* 0x000ea2000c1e1900 */
[----:B------:R-:W-:Y:S01]  /*24b0*/  IMAD.MOV.U32 R4, RZ, RZ, R8 ;  /* 0x000000ffff047224 */ /* 0x000fe200078e0008 */
[----:B------:R-:W-:Y:S01]  /*24c0*/  MOV R6, R8 ;  /* 0x0000000800067202 */ /* 0x000fe20000000f00 */
[--C-:B------:R-:W-:Y:S01]  /*24d0*/  IMAD.MOV.U32 R7, RZ, RZ, R9.reuse ;  /* 0x000000ffff077224 */ /* 0x100fe200078e0009 */
[----:B------:R-:W-:Y:S01]  /*24e0*/  ISETP.GE.AND P0, PT, R0, R39, PT ;  /* 0x000000270000720c */ /* 0x000fe20003f06270 */
[----:B------:R-:W3:Y:S01]  /*24f0*/  @!P1 LDG.E R5, desc[UR6][R18.64+0x104] ;  /* 0x0001040612059981 */ /* 0x000ee2000c1e1900 */
[----:B------:R-:W-:-:S02]  /*2500*/  IMAD.MOV.U32 R11, RZ, RZ, R9 ;  /* 0x000000ffff0b7224 */ /* 0x000fc400078e0009 */
[--C-:B------:R-:W-:Y:S01]  /*2510*/  IMAD.MOV.U32 R10, RZ, RZ, R8.reuse ;  /* 0x000000ffff0a7224 */ /* 0x100fe200078e0008 */
[----:B------:R-:W3:Y:S01]  /*2520*/  @!P1 LDG.E R4, desc[UR6][R18.64+0x100] ;  /* 0x0001000612049981 */ /* 0x000ee2000c1e1900 */
[----:B------:R-:W-:Y:S01]  /*2530*/  ISETP.GE.AND P1, PT, R14, R39, PT ;  /* 0x000000270e00720c */ /* 0x000fe20003f26270 */
[----:B------:R-:W-:Y:S02]  /*2540*/  IMAD.MOV.U32 R13, RZ, RZ, R9 ;  /* 0x000000ffff0d7224 */ /* 0x000fe400078e0009 */
[----:B------:R-:W4:Y:S01]  /*2550*/  @!P2 LDG.E R6, desc[UR6][R18.64+0x200] ;  /* 0x000200061206a981 */ /* 0x000f22000c1e1900 */
[----:B------:R-:W-:-:S03]  /*2560*/  IMAD.MOV.U32 R12, RZ, RZ, R8 ;  /* 0x000000ffff0c7224 */ /* 0x000fc600078e0008 */
[----:B------:R-:W4:Y:S01]  /*2570*/  @!P2 LDG.E R7, desc[UR6][R18.64+0x204] ;  /* 0x000204061207a981 */ /* 0x000f22000c1e1900 */
[----:B------:R-:W-:Y:S01]  /*2580*/  ISETP.GE.AND P2, PT, R16, R39, PT ;  /* 0x000000271000720c */ /* 0x000fe20003f46270 */
[----:B------:R-:W-:Y:S01]  /*2590*/  IMAD.MOV.U32 R14, RZ, RZ, R8 ;  /* 0x000000ffff0e7224 */ /* 0x000fe200078e0008 */
[----:B------:R-:W-:Y:S01]  /*25a0*/  MOV R16, R8 ;  /* 0x0000000800107202 */ /* 0x000fe20000000f00 */
[--C-:B------:R-:W-:Y:S01]  /*25b0*/  IMAD.MOV.U32 R15, RZ, RZ, R9.reuse ;  /* 0x000000ffff0f7224 */ /* 0x100fe200078e0009 */
[----:B------:R-:W5:Y:S01]  /*25c0*/  @!P3 LDG.E R10, desc[UR6][R18.64+0x300] ;  /* 0x00030006120ab981 */ /* 0x000f62000c1e1900 */
[----:B------:R-:W-:-:S03]  /*25d0*/  IMAD.MOV.U32 R17, RZ, RZ, R9 ;  /* 0x000000ffff117224 */ /* 0x000fc600078e0009 */
[----:B------:R-:W5:Y:S04]  /*25e0*/  @!P3 LDG.E R11, desc[UR6][R18.64+0x304] ;  /* 0x00030406120bb981 */ /* 0x000f68000c1e1900 */
[----:B------:R-:W5:Y:S04]  /*25f0*/  @!P4 LDG.E R12, desc[UR6][R18.64+0x400] ;  /* 0x00040006120cc981 */ /* 0x000f68000c1e1900 */
[----:B------:R-:W5:Y:S04]  /*2600*/  @!P4 LDG.E R13, desc[UR6][R18.64+0x404] ;  /* 0x00040406120dc981 */ /* 0x000f68000c1e1900 */
[----:B------:R-:W5:Y:S04]  /*2610*/  @!P0 LDG.E R14, desc[UR6][R18.64+0x500] ;  /* 0x00050006120e8981 */ /* 0x000f68000c1e1900 */
[----:B------:R-:W5:Y:S04]  /*2620*/  @!P0 LDG.E R15, desc[UR6][R18.64+0x504] ;  /* 0x00050406120f8981 */ /* 0x000f68000c1e1900 */
[----:B------:R-:W5:Y:S04]  /*2630*/  @!P1 LDG.E R16, desc[UR6][R18.64+0x600] ;  /* 0x0006000612109981 */ /* 0x000f68000c1e1900 */
[----:B------:R-:W5:Y:S04]  /*2640*/  @!P1 LDG.E R17, desc[UR6][R18.64+0x604] ;  /* 0x0006040612119981 */ /* 0x000f68000c1e1900 */
[----:B------:R-:W5:Y:S04]  /*2650*/  @!P2 LDG.E R8, desc[UR6][R18.64+0x700] ;  /* 0x000700061208a981 */ /* 0x000f68000c1e1900 */
[----:B------:R1:W5:Y:S01]  /*2660*/  @!P2 LDG.E R9, desc[UR6][R18.64+0x704] ;  /* 0x000704061209a981 */ /* 0x000362000c1e1900 */
[----:B------:R-:W1:Y:S01]  /*2670*/  S2UR UR5, SR_CgaCtaId ;  /* 0x00000000000579c3 */ /* 0x000e620000008800 */
[----:B0-----:R-:W-:Y:S01]  /*2680*/  IMAD.IADD R20, R20, 0x1, R21 ;  /* 0x0000000114147824 */ /* 0x001fe200078e0215 */
[----:B------:R-:W-:-:S03]  /*2690*/  UMOV UR4, 0x400 ;  /* 0x0000040000047882 */ /* 0x000fc60000000000 */
[----:B------:R-:W-:Y:S02]  /*26a0*/  IMAD R0, R21, 0x7, R20 ;  /* 0x0000000715007824 */ /* 0x000fe400078e0214 */
[C---:B------:R-:W-:Y:S02]  /*26b0*/  VIADD R21, R20.reuse, 0x20 ;  /* 0x0000002014157836 */ /* 0x040fe40000000000 */
[C---:B------:R-:W-:Y:S01]  /*26c0*/  VIADD R23, R20.reuse, 0x40 ;  /* 0x0000004014177836 */ /* 0x040fe20000000000 */
[C---:B-1----:R-:W-:Y:S01]  /*26d0*/  IADD3 R19, PT, PT, R20.reuse, 0x80, RZ ;  /* 0x0000008014137810 */ /* 0x042fe20007ffe0ff */
[C---:B------:R-:W-:Y:S01]  /*26e0*/  VIADD R25, R20.reuse, 0x60 ;  /* 0x0000006014197836 */ /* 0x040fe20000000000 */
[CC--:B------:R-:W-:Y:S02]  /*26f0*/  LEA.HI.SX32 R36, R20.reuse, R20.reuse, 0x1b ;  /* 0x0000001414247211 */ /* 0x0c0fe400078fdaff */
[-C--:B------:R-:W-:Y:S01]  /*2700*/  LEA.HI.SX32 R21, R21, R20.reuse, 0x1b ;  /* 0x0000001415157211 */ /* 0x080fe200078fdaff */
[----:B------:R-:W-:Y:S01]  /*2710*/  VIADD R27, R20, 0xa0 ;  /* 0x000000a0141b7836 */ /* 0x000fe20000000000 */
[----:B------:R-:W-:-:S02]  /*2720*/  LEA.HI.SX32 R23, R23, R20, 0x1b ;  /* 0x0000001417177211 */ /* 0x000fc400078fdaff */
[-C--:B------:R-:W-:Y:S01]  /*2730*/  LEA.HI.SX32 R19, R19, R20.reuse, 0x1b ;  /* 0x0000001413137211 */ /* 0x080fe200078fdaff */
[----:B------:R-:W-:Y:S01]  /*2740*/  ULEA UR4, UR5, UR4, 0x18 ;  /* 0x0000000405047291 */ /* 0x000fe2000f8ec0ff */
[C---:B------:R-:W-:Y:S01]  /*2750*/  VIADD R29, R20.reuse, 0xc0 ;  /* 0x000000c0141d7836 */ /* 0x040fe20000000000 */
[----:B------:R-:W-:Y:S01]  /*2760*/  LEA.HI.SX32 R25, R25, R20, 0x1b ;  /* 0x0000001419197211 */ /* 0x000fe200078fdaff */
[----:B------:R-:W-:-:S03]  /*2770*/  VIADD R31, R20, 0xe0 ;  /* 0x000000e0141f7836 */ /* 0x000fc60000000000 */
[----:B------:R-:W-:Y:S02]  /*2780*/  LEA R36, R36, UR4, 0x3 ;  /* 0x0000000424247c11 */ /* 0x000fe4000f8e18ff */
[----:B------:R-:W-:Y:S01]  /*2790*/  LEA R35, R21, UR4, 0x3 ;  /* 0x0000000415237c11 */ /* 0x000fe2000f8e18ff */
[C---:B------:R-:W-:Y:S01]  /*27a0*/  VIADD R21, R0.reuse, 0x2 ;  /* 0x0000000200157836 */ /* 0x040fe20000000000 */
[----:B------:R-:W-:Y:S01]  /*27b0*/  LEA R34, R23, UR4, 0x3 ;  /* 0x0000000417227c11 */ /* 0x000fe2000f8e18ff */
[C---:B------:R-:W-:Y:S01]  /*27c0*/  VIADD R33, R0.reuse, 0x4 ;  /* 0x0000000400217836 */ /* 0x040fe20000000000 */
[----:B------:R-:W-:Y:S01]  /*27d0*/  LEA R28, R19, UR4, 0x3 ;  /* 0x00000004131c7c11 */ /* 0x000fe2000f8e18ff */
[C---:B------:R-:W-:Y:S01]  /*27e0*/  VIADD R19, R0.reuse, 0x1 ;  /* 0x0000000100137836 */ /* 0x040fe20000000000 */
[----:B------:R-:W-:Y:S01]  /*27f0*/  LEA.HI.SX32 R27, R27, R20, 0x1b ;  /* 0x000000141b1b7211 */ /* 0x000fe200078fdaff */
[C---:B------:R-:W-:Y:S01]  /*2800*/  VIADD R41, R0.reuse, 0x5 ;  /* 0x0000000500297836 */ /* 0x040fe20000000000 */
[C---:B------:R-:W-:Y:S01]  /*2810*/  IADD3 R23, PT, PT, R0.reuse, 0x3, RZ ;  /* 0x0000000300177810 */ /* 0x040fe20007ffe0ff */
[----:B------:R-:W-:-:S02]  /*2820*/  VIADD R43, R0, 0x6 ;  /* 0x00000006002b7836 */ /* 0x000fc40000000000 */
[C---:B------:R-:W-:Y:S01]  /*2830*/  VIADD R45, R0.reuse, 0x7 ;  /* 0x00000007002d7836 */ /* 0x040fe20000000000 */
[-C--:B------:R-:W-:Y:S02]  /*2840*/  LEA.HI.SX32 R26, R29, R20.reuse, 0x1b ;  /* 0x000000141d1a7211 */ /* 0x080fe400078fdaff */
[----:B------:R-:W-:Y:S02]  /*2850*/  LEA.HI.SX32 R31, R31, R20, 0x1b ;  /* 0x000000141f1f7211 */ /* 0x000fe400078fdaff */
[----:B------:R-:W-:Y:S02]  /*2860*/  LEA R29, R25, UR4, 0x3 ;  /* 0x00000004191d7c11 */ /* 0x000fe4000f8e18ff */
[----:B------:R-:W-:Y:S02]  /*2870*/  LEA R27, R27, UR4, 0x3 ;  /* 0x000000041b1b7c11 */ /* 0x000fe4000f8e18ff */
[-C--:B------:R-:W-:Y:S02]  /*2880*/  LEA.HI.SX32 R45, R45, R0.reuse, 0x1b ;  /* 0x000000002d2d7211 */ /* 0x080fe400078fdaff */
[----:B------:R-:W-:-:S02]  /*2890*/  LEA.HI.SX32 R24, R0, R0, 0x1b ;  /* 0x0000000000187211 */ /* 0x000fc400078fdaff */
[----:B------:R-:W-:Y:S02]  /*28a0*/  LEA R26, R26, UR4, 0x3 ;  /* 0x000000041a1a7c11 */ /* 0x000fe4000f8e18ff */
[----:B------:R-:W-:Y:S02]  /*28b0*/  LEA R25, R31, UR4, 0x3 ;  /* 0x000000041f197c11 */ /* 0x000fe4000f8e18ff */
[----:B------:R-:W-:Y:S01]  /*28c0*/  LEA R24, R24, UR4, 0x3 ;  /* 0x0000000418187c11 */ /* 0x000fe2000f8e18ff */
[----:B--2---:R0:W-:Y:S04]  /*28d0*/  STS.64 [R36], R2 ;  /* 0x0000000224007388 */ /* 0x0041e80000000a00 */
[----:B---3--:R1:W-:Y:S01]  /*28e0*/  STS.64 [R35+0x100], R4 ;  /* 0x0001000423007388 */ /* 0x0083e20000000a00 */
[----:B0-----:R-:W-:-:S02]  /*28f0*/  LEA.HI.SX32 R3, R41, R0, 0x1b ;  /* 0x0000000029037211 */ /* 0x001fc400078fdaff */
[-C--:B------:R-:W-:Y:S01]  /*2900*/  LEA.HI.SX32 R2, R43, R0.reuse, 0x1b ;  /* 0x000000002b027211 */ /* 0x080fe200078fdaff */
[----:B----4-:R0:W-:Y:S01]  /*2910*/  STS.64 [R34+0x200], R6 ;  /* 0x0002000622007388 */ /* 0x0101e20000000a00 */
[-C--:B-1----:R-:W-:Y:S02]  /*2920*/  LEA.HI.SX32 R5, R23, R0.reuse, 0x1b ;  /* 0x0000000017057211 */ /* 0x082fe400078fdaff */
[-C--:B------:R-:W-:Y:S02]  /*2930*/  LEA.HI.SX32 R4, R33, R0.reuse, 0x1b ;  /* 0x0000000021047211 */ /* 0x080fe400078fdaff */
[----:B------:R-:W-:Y:S01]  /*2940*/  LEA R5, R5, UR4, 0x3 ;  /* 0x0000000405057c11 */ /* 0x000fe2000f8e18ff */
[----:B-----5:R1:W-:Y:S01]  /*2950*/  STS.64 [R29+0x300], R10 ;  /* 0x0003000a1d007388 */ /* 0x0203e20000000a00 */
[-C--:B0-----:R-:W-:Y:S02]  /*2960*/  LEA.HI.SX32 R7, R19, R0.reuse, 0x1b ;  /* 0x0000000013077211 */ /* 0x081fe400078fdaff */
[----:B------:R-:W-:-:S02]  /*2970*/  LEA.HI.SX32 R6, R21, R0, 0x1b ;  /* 0x0000000015067211 */ /* 0x000fc400078fdaff */
[----:B------:R-:W-:Y:S01]  /*2980*/  LEA R7, R7, UR4, 0x3 ;  /* 0x0000000407077c11 */ /* 0x000fe2000f8e18ff */
[----:B------:R-:W-:Y:S01]  /*2990*/  STS.64 [R28+0x400], R12 ;  /* 0x0004000c1c007388 */ /* 0x000fe20000000a00 */
[----:B------:R-:W-:Y:S02]  /*29a0*/  LEA R6, R6, UR4, 0x3 ;  /* 0x0000000406067c11 */ /* 0x000fe4000f8e18ff */
[----:B------:R-:W-:Y:S02]  /*29b0*/  LEA R4, R4, UR4, 0x3 ;  /* 0x0000000404047c11 */ /* 0x000fe4000f8e18ff */
[----:B------:R-:W-:Y:S02]  /*29c0*/  LEA R3, R3, UR4, 0x3 ;  /* 0x0000000403037c11 */ /* 0x000fe4000f8e18ff */
[----:B------:R-:W-:Y:S01]  /*29d0*/  LEA R2, R2, UR4, 0x3 ;  /* 0x0000000402027c11 */ /* 0x000fe2000f8e18ff */
[----:B------:R-:W-:Y:S01]  /*29e0*/  STS.64 [R27+0x500], R14 ;  /* 0x0005000e1b007388 */ /* 0x000fe20000000a00 */
[----:B------:R-:W-:-:S03]  /*29f0*/  LEA R0, R45, UR4, 0x3 ;  /* 0x000000042d007c11 */ /* 0x000fc6000f8e18ff */
[----:B------:R-:W-:Y:S04]  /*2a00*/  STS.64 [R26+0x600], R16 ;  /* 0x000600101a007388 */ /* 0x000fe80000000a00 */
        /* <DEDUP_REMOVED lines=11> */
[----:B-1----:R-:W-:-:S07]  /*2ac0*/  VIADD R10, R40, 0x1 ;  /* 0x00000001280a7836 */ /* 0x002fce0000000000 */
[----:B------:R-:W-:Y:S01]  /*2ad0*/  PREEXIT ;  /* 0x000000000000782d */ /* 0x000fe20000000000 */
[----:B------:R-:W-:Y:S01]  /*2ae0*/  BSSY.RECONVERGENT B0, `(.L_x_57) ;  /* 0x000000c000007945 */ /* 0x000fe20003800200 */
[----:B0-----:R-:W-:Y:S01]  /*2af0*/  MOV R11, R9 ;  /* 0x00000009000b7202 */ /* 0x001fe20000000f00 */
[--C-:B------:R-:W-:Y:S01]  /*2b00*/  IMAD.MOV.U32 R12, RZ, RZ, R8.reuse ;  /* 0x000000ffff0c7224 */ /* 0x100fe200078e0008 */
[----:B------:R-:W-:Y:S01]  /*2b10*/  ISETP.GE.U32.AND P0, PT, R10, R39, PT ;  /* 0x000000270a00720c */ /* 0x000fe20003f06070 */
[----:B------:R-:W-:Y:S02]  /*2b20*/  IMAD.MOV.U32 R10, RZ, RZ, R8 ;  /* 0x000000ffff0a7224 */ /* 0x000fe400078e0008 */
[----:B------:R-:W-:-:S10]  /*2b30*/  IMAD.MOV.U32 R13, RZ, RZ, R9 ;  /* 0x000000ffff0d7224 */ /* 0x000fd400078e0009 */
[----:B------:R-:W-:Y:S05]  /*2b40*/  @P0 BRA `(.L_x_58) ;  /* 0x0000000000140947 */ /* 0x000fea0003800000 */
[----:B------:R-:W-:Y:S01]  /*2b50*/  FSETP.GEU.AND P0, PT, R8, R14, PT ;  /* 0x0000000e0800720b */ /* 0x000fe20003f0e000 */
[----:B------:R-:W-:Y:S02]  /*2b60*/  IMAD.MOV.U32 R10, RZ, RZ, R14 ;  /* 0x000000ffff0a7224 */ /* 0x000fe400078e000e */
[----:B------:R-:W-:-:S10]  /*2b70*/  IMAD.MOV.U32 R11, RZ, RZ, R15 ;  /* 0x000000ffff0b7224 */ /* 0x000fd400078e000f */
[----:B------:R-:W-:Y:S01]  /*2b80*/  @!P0 IMAD.MOV.U32 R12, RZ, RZ, R14 ;  /* 0x000000ffff0c8224 */ /* 0x000fe200078e000e */
[----:B------:R-:W-:-:S07]  /*2b90*/  @!P0 MOV R13, R15 ;  /* 0x0000000f000d8202 */ /* 0x000fce0000000f00 */
.L_x_58:
[----:B------:R-:W-:Y:S05]  /*2ba0*/  BSYNC.RECONVERGENT B0 ;  /* 0x0000000000007941 */ /* 0x000fea0003800200 */
.L_x_57:
[C---:B------:R-:W-:Y:S01]  /*2bb0*/  VIADD R14, R40.reuse, 0x2 ;  /* 0x00000002280e7836 */ /* 0x040fe20000000000 */
[CC--:B------:R-:W-:Y:S01]  /*2bc0*/  ISETP.GE.U32.AND P2, PT, R40.reuse, R39.reuse, PT ;  /* 0x000000272800720c */ /* 0x0c0fe20003f46070 */
[----:B------:R-:W-:Y:S01]  /*2bd0*/  VIADD R42, R40, 0x4 ;  /* 0x00000004282a7836 */ /* 0x000fe20000000000 */
[----:B------:R-:W-:Y:S01]  /*2be0*/  BSSY.RECONVERGENT B0, `(.L_x_59) ;  /* 0x0000013000007945 */ /* 0x000fe20003800200 */
[----:B------:R-:W-:Y:S01]  /*2bf0*/  IMAD.MOV.U32 R15, RZ, RZ, R13 ;  /* 0x000000ffff0f7224 */ /* 0x000fe200078e000d */
[-C--:B------:R-:W-:Y:S01]  /*2c00*/  ISETP.GE.U32.AND P6, PT, R14, R39.reuse, PT ;  /* 0x000000270e00720c */ /* 0x080fe20003fc6070 */
[----:B------:R-:W-:Y:S01]  /*2c10*/  VIADD R14, R40, 0x3 ;  /* 0x00000003280e7836 */ /* 0x000fe20000000000 */
[-C--:B------:R-:W-:Y:S02]  /*2c20*/  ISETP.GE.U32.AND P1, PT, R42, R39.reuse, PT ;  /* 0x000000272a00720c */ /* 0x080fe40003f26070 */
[----:B------:R-:W-:Y:S02]  /*2c30*/  IADD3 R42, PT, PT, R40, 0x6, RZ ;  /* 0x00000006282a7810 */ /* 0x000fe40007ffe0ff */
[-C--:B------:R-:W-:Y:S01]  /*2c40*/  ISETP.GE.U32.AND P0, PT, R14, R39.reuse, PT ;  /* 0x000000270e00720c */ /* 0x080fe20003f06070 */
[----:B------:R-:W-:Y:S01]  /*2c50*/  VIADD R14, R40, 0x5 ;  /* 0x00000005280e7836 */ /* 0x000fe20000000000 */
[----:B------:R-:W-:Y:S01]  /*2c60*/  ISETP.GE.U32.AND P4, PT, R42, R39, PT ;  /* 0x000000272a00720c */ /* 0x000fe20003f86070 */
[----:B------:R-:W-:-:S03]  /*2c70*/  VIADD R40, R40, 0x7 ;  /* 0x0000000728287836 */ /* 0x000fc60000000000 */
[-C--:B------:R-:W-:Y:S01]  /*2c80*/  ISETP.GE.U32.AND P3, PT, R14, R39.reuse, PT ;  /* 0x000000270e00720c */ /* 0x080fe20003f66070 */
[----:B------:R-:W-:Y:S01]  /*2c90*/  IMAD.MOV.U32 R14, RZ, RZ, R12 ;  /* 0x000000ffff0e7224 */ /* 0x000fe200078e000c */
[----:B------:R-:W-:Y:S01]  /*2ca0*/  ISETP.GE.U32.AND P5, PT, R40, R39, PT ;  /* 0x000000272800720c */ /* 0x000fe20003fa6070 */
[----:B------:R-:W-:-:S12]  /*2cb0*/  @P6 BRA `(.L_x_60) ;  /* 0x0000000000146947 */ /* 0x000fd80003800000 */
[----:B------:R-:W-:Y:S01]  /*2cc0*/  FSETP.GEU.AND P6, PT, R12, R16, PT ;  /* 0x000000100c00720b */ /* 0x000fe20003fce000 */
[----:B------:R-:W-:Y:S02]  /*2cd0*/  IMAD.MOV.U32 R13, RZ, RZ, R17 ;  /* 0x000000ffff0d7224 */ /* 0x000fe400078e0011 */
[----:B------:R-:W-:-:S10]  /*2ce0*/  IMAD.MOV.U32 R12, RZ, RZ, R16 ;  /* 0x000000ffff0c7224 */ /* 0x000fd400078e0010 */
[----:B------:R-:W-:Y:S01]  /*2cf0*/  @!P6 IMAD.MOV.U32 R14, RZ, RZ, R16 ;  /* 0x000000ffff0ee224 */ /* 0x000fe200078e0010 */
[----:B------:R-:W-:-:S07]  /*2d00*/  @!P6 MOV R15, R17 ;  /* 0x00000011000fe202 */ /* 0x000fce0000000f00 */
.L_x_60:
[----:B------:R-:W-:Y:S05]  /*2d10*/  BSYNC.RECONVERGENT B0 ;  /* 0x0000000000007941 */ /* 0x000fea0003800200 */
.L_x_59:
[----:B------:R-:W-:Y:S01]  /*2d20*/  BSSY.RECONVERGENT B0, `(.L_x_61) ;  /* 0x0000009000007945 */ /* 0x000fe20003800200 */
[----:B------:R-:W-:Y:S02]  /*2d30*/  IMAD.MOV.U32 R16, RZ, RZ, R14 ;  /* 0x000000ffff107224 */ /* 0x000fe400078e000e */
[----:B------:R-:W-:Y:S01]  /*2d40*/  IMAD.MOV.U32 R17, RZ, RZ, R15 ;  /* 0x000000ffff117224 */ /* 0x000fe200078e000f */
[----:B------:R-:W-:Y:S06]  /*2d50*/  @P0 BRA `(.L_x_62) ;  /* 0x0000000000140947 */ /* 0x000fec0003800000 */
[----:B------:R-:W-:Y:S01]  /*2d60*/  FSETP.GEU.AND P0, PT, R14, R18, PT ;  /* 0x000000120e00720b */ /* 0x000fe20003f0e000 */
[----:B------:R-:W-:Y:S02]  /*2d70*/  IMAD.MOV.U32 R15, RZ, RZ, R19 ;  /* 0x000000ffff0f7224 */ /* 0x000fe400078e0013 */
[----:B------:R-:W-:-:S10]  /*2d80*/  IMAD.MOV.U32 R14, RZ, RZ, R18 ;  /* 0x000000ffff0e7224 */ /* 0x000fd400078e0012 */
[----:B------:R-:W-:Y:S01]  /*2d90*/  @!P0 IMAD.MOV.U32 R17, RZ, RZ, R19 ;  /* 0x000000ffff118224 */ /* 0x000fe200078e0013 */
[----:B------:R-:W-:-:S07]  /*2da0*/  @!P0 MOV R16, R18 ;  /* 0x0000001200108202 */ /* 0x000fce0000000f00 */
.L_x_62:
[----:B------:R-:W-:Y:S05]  /*2db0*/  BSYNC.RECONVERGENT B0 ;  /* 0x0000000000007941 */ /* 0x000fea0003800200 */
.L_x_61:
        /* <DEDUP_REMOVED lines=9> */
.L_x_64:
[----:B------:R-:W-:Y:S05]  /*2e50*/  BSYNC.RECONVERGENT B0 ;  /* 0x0000000000007941 */ /* 0x000fea0003800200 */
.L_x_63:
        /* <DEDUP_REMOVED lines=9> */
.L_x_66:
[----:B------:R-:W-:Y:S05]  /*2ef0*/  BSYNC.RECONVERGENT B0 ;  /* 0x0000000000007941 */ /* 0x000fea0003800200 */
.L_x_65:
        /* <DEDUP_REMOVED lines=9> */
.L_x_68:
[----:B------:R-:W-:Y:S05]  /*2f90*/  BSYNC.RECONVERGENT B0 ;  /* 0x0000000000007941 */ /* 0x000fea0003800200 */
.L_x_67:
[----:B------:R-:W-:Y:S01]  /*2fa0*/  BSSY.RECONVERGENT B0, `(.L_x_69) ;  /* 0x00000c8000007945 */ /* 0x000fe20003800200 */
[----:B------:R-:W-:Y:S02]  /*2fb0*/  FSEL R23, R33, R22, !P5 ;  /* 0x0000001621177208 */ /* 0x000fe40006800000 */
[----:B------:R-:W-:Y:S01]  /*2fc0*/  FSEL R22, R32, R41, !P5 ;  /* 0x0000002920167208 */ /* 0x000fe20006800000 */
[----:B------:R-:W-:Y:S06]  /*2fd0*/  @P2 BRA `(.L_x_70) ;  /* 0x0000000c00102947 */ /* 0x000fec0003800000 */
[----:B------:R-:W-:Y:S01]  /*2fe0*/  FSETP.GEU.AND P3, PT, R22, R20, PT ;  /* 0x000000141600720b */ /* 0x000fe20003f6e000 */
[----:B------:R-:W-:Y:S01]  /*2ff0*/  IMAD.MOV.U32 R44, RZ, RZ, R22 ;  /* 0x000000ffff2c7224 */ /* 0x000fe200078e0016 */
[----:B------:R-:W-:Y:S01]  /*3000*/  FSETP.GEU.AND P2, PT, R18, R16, PT ;  /* 0x000000101200720b */ /* 0x000fe20003f4e000 */
[----:B------:R-:W-:Y:S01]  /*3010*/  IMAD.MOV.U32 R33, RZ, RZ, R18 ;  /* 0x000000ffff217224 */ /* 0x000fe200078e0012 */
[----:B------:R-:W-:Y:S01]  /*3020*/  FSETP.GEU.AND P1, PT, R14, R12, PT ;  /* 0x0000000c0e00720b */ /* 0x000fe20003f2e000 */
[----:B------:R-:W-:Y:S01]  /*3030*/  IMAD.MOV.U32 R41, RZ, RZ, R14 ;  /* 0x000000ffff297224 */ /* 0x000fe200078e000e */
[----:B------:R-:W-:Y:S01]  /*3040*/  FSETP.GEU.AND P0, PT, R10, R8, PT ;  /* 0x000000080a00720b */ /* 0x000fe20003f0e000 */
[----:B------:R-:W-:Y:S02]  /*3050*/  IMAD.MOV.U32 R31, RZ, RZ, R10 ;  /* 0x000000ffff1f7224 */ /* 0x000fe400078e000a */
[----:B------:R-:W-:Y:S02]  /*3060*/  IMAD.MOV.U32 R30, RZ, RZ, R15 ;  /* 0x000000ffff1e7224 */ /* 0x000fe400078e000f */
[----:B------:R-:W-:-:S02]  /*3070*/  IMAD.MOV.U32 R42, RZ, RZ, R19 ;  /* 0x000000ffff2a7224 */ /* 0x000fc400078e0013 */
[----:B------:R-:W-:Y:S02]  /*3080*/  @!P3 IMAD.MOV.U32 R44, RZ, RZ, R20 ;  /* 0x000000ffff2cb224 */ /* 0x000fe400078e0014 */
[----:B------:R-:W-:Y:S01]  /*3090*/  @!P2 MOV R33, R16 ;  /* 0x000000100021a202 */ /* 0x000fe20000000f00 */
[----:B------:R-:W-:Y:S02]  /*30a0*/  @!P3 IMAD.MOV.U32 R20, RZ, RZ, R22 ;  /* 0x000000ffff14b224 */ /* 0x000fe400078e0016 */
[----:B------:R-:W-:Y:S01]  /*30b0*/  @!P1 IMAD.MOV.U32 R41, RZ, RZ, R12 ;  /* 0x000000ffff299224 */ /* 0x000fe200078e000c */
[----:B------:R-:W-:Y:S01]  /*30c0*/  @!P1 MOV R12, R14 ;  /* 0x0000000e000c9202 */ /* 0x000fe20000000f00 */
[----:B------:R-:W-:Y:S02]  /*30d0*/  @!P0 IMAD.MOV.U32 R31, RZ, RZ, R8 ;  /* 0x000000ffff1f8224 */ /* 0x000fe400078e0008 */
[----:B------:R-:W-:Y:S02]  /*30e0*/  @!P2 IMAD.MOV.U32 R16, RZ, RZ, R18 ;  /* 0x000000ffff10a224 */ /* 0x000fe400078e0012 */
[----:B------:R-:W-:Y:S01]  /*30f0*/  @!P1 IMAD.MOV.U32 R30, RZ, RZ, R13 ;  /* 0x000000ffff1e9224 */ /* 0x000fe200078e000d */
[----:B------:R-:W-:Y:S01]  /*3100*/  FSETP.GEU.AND P4, PT, R12, R31, PT ;  /* 0x0000001f0c00720b */ /* 0x000fe20003f8e000 */
[----:B------:R-:W-:Y:S01]  /*3110*/  @!P1 IMAD.MOV.U32 R13, RZ, RZ, R15 ;  /* 0x000000ffff0d9224 */ /* 0x000fe200078e000f */
[----:B------:R-:W-:Y:S01]  /*3120*/  FSETP.GEU.AND P1, PT, R20, R33, PT ;  /* 0x000000211400720b */ /* 0x000fe20003f2e000 */
[----:B------:R-:W-:Y:S01]  /*3130*/  IMAD.MOV.U32 R14, RZ, RZ, R11 ;  /* 0x000000ffff0e7224 */ /* 0x000fe200078e000b */
[----:B------:R-:W-:Y:S01]  /*3140*/  FSETP.GEU.AND P5, PT, R16, R41, PT ;  /* 0x000000291000720b */ /* 0x000fe20003fae000 */
[----:B------:R-:W-:Y:S01]  /*3150*/  IMAD.MOV.U32 R43, RZ, RZ, R20 ;  /* 0x000000ffff2b7224 */ /* 0x000fe200078e0014 */
[----:B------:R-:W-:Y:S01]  /*3160*/  @!P0 MOV R14, R9 ;  /* 0x00000009000e8202 */ /* 0x000fe20000000f00 */
[----:B------:R-:W-:-:S02]  /*3170*/  IMAD.MOV.U32 R18, RZ, RZ, R12 ;  /* 0x000000ffff127224 */ /* 0x000fc400078e000c */
[----:B------:R-:W-:Y:S02]  /*3180*/  IMAD.MOV.U32 R32, RZ, RZ, R16 ;  /* 0x000000ffff207224 */ /* 0x000fe400078e0010 */
[----:B------:R-:W-:Y:S02]  /*3190*/  IMAD.MOV.U32 R22, RZ, RZ, R13 ;  /* 0x000000ffff167224 */ /* 0x000fe400078e000d */
[----:B------:R-:W-:Y:S02]  /*31a0*/  @!P4 IMAD.MOV.U32 R18, RZ, RZ, R31 ;  /* 0x000000ffff12c224 */ /* 0x000fe400078e001f */
[----:B------:R-:W-:Y:S01]  /*31b0*/  @!P1 IMAD.MOV.U32 R43, RZ, RZ, R33 ;  /* 0x000000ffff2b9224 */ /* 0x000fe200078e0021 */
[----:B------:R-:W-:Y:S01]  /*31c0*/  @!P1 MOV R33, R20 ;  /* 0x0000001400219202 */ /* 0x000fe20000000f00 */
[----:B------:R-:W-:Y:S02]  /*31d0*/  @!P5 IMAD.MOV.U32 R32, RZ, RZ, R41 ;  /* 0x000000ffff20d224 */ /* 0x000fe400078e0029 */
[----:B------:R-:W-:-:S02]  /*31e0*/  @!P4 IMAD.MOV.U32 R31, RZ, RZ, R12 ;  /* 0x000000ffff1fc224 */ /* 0x000fc400078e000c */
[----:B------:R-:W-:Y:S01]  /*31f0*/  @!P4 IMAD.MOV.U32 R22, RZ, RZ, R14 ;  /* 0x000000ffff16c224 */ /* 0x000fe200078e000e */
[----:B------:R-:W-:Y:S01]  /*3200*/  @!P4 MOV R14, R13 ;  /* 0x0000000d000ec202 */ /* 0x000fe20000000f00 */
[----:B------:R-:W-:Y:S01]  /*3210*/  IMAD.MOV.U32 R12, RZ, RZ, R23 ;  /* 0x000000ffff0c7224 */ /* 0x000fe200078e0017 */
[----:B------:R-:W-:Y:S01]  /*3220*/  FSETP.GEU.AND P4, PT, R44, R43, PT ;  /* 0x0000002b2c00720b */ /* 0x000fe20003f8e000 */
[----:B------:R-:W-:Y:S02]  /*3230*/  @!P2 IMAD.MOV.U32 R42, RZ, RZ, R17 ;  /* 0x000000ffff2aa224 */ /* 0x000fe400078e0011 */
[----:B------:R-:W-:Y:S02]  /*3240*/  @!P3 IMAD.MOV.U32 R12, RZ, RZ, R21 ;  /* 0x000000ffff0cb224 */ /* 0x000fe400078e0015 */
[----:B------:R-:W-:Y:S01]  /*3250*/  @!P2 IMAD.MOV.U32 R17, RZ, RZ, R19 ;  /* 0x000000ffff11a224 */ /* 0x000fe200078e0013 */
[----:B------:R-:W-:Y:S01]  /*3260*/  FSETP.GEU.AND P2, PT, R33, R32, PT ;  /* 0x000000202100720b */ /* 0x000fe20003f4e000 */
[----:B------:R-:W-:-:S02]  /*3270*/  @!P3 IMAD.MOV.U32 R21, RZ, RZ, R23 ;  /* 0x000000ffff15b224 */ /* 0x000fc400078e0017 */
[----:B------:R-:W-:Y:S01]  /*3280*/  @!P5 IMAD.MOV.U32 R41, RZ, RZ, R16 ;  /* 0x000000ffff29d224 */ /* 0x000fe200078e0010 */
[----:B------:R-:W-:Y:S01]  /*3290*/  MOV R16, R33 ;  /* 0x0000002100107202 */ /* 0x000fe20000000f00 */
[----:B------:R-:W-:Y:S02]  /*32a0*/  @!P0 IMAD.MOV.U32 R8, RZ, RZ, R10 ;  /* 0x000000ffff088224 */ /* 0x000fe400078e000a */
[----:B------:R-:W-:Y:S01]  /*32b0*/  IMAD.MOV.U32 R23, RZ, RZ, R21 ;  /* 0x000000ffff177224 */ /* 0x000fe200078e0015 */
[----:B------:R-:W-:Y:S01]  /*32c0*/  FSETP.GEU.AND P3, PT, R41, R18, PT ;  /* 0x000000122900720b */ /* 0x000fe20003f6e000 */
[----:B------:R-:W-:Y:S01]  /*32d0*/  @!P1 IMAD.MOV.U32 R23, RZ, RZ, R42 ;  /* 0x000000ffff179224 */ /* 0x000fe200078e002a */
[----:B------:R-:W-:Y:S01]  /*32e0*/  @!P1 MOV R42, R21 ;  /* 0x00000015002a9202 */ /* 0x000fe20000000f00 */
[----:B------:R-:W-:Y:S01]  /*32f0*/  IMAD.MOV.U32 R40, RZ, RZ, R44 ;  /* 0x000000ffff287224 */ /* 0x000fe200078e002c */
[----:B------:R-:W-:Y:S01]  /*3300*/  FSETP.GEU.AND P1, PT, R31, R8, PT ;  /* 0x000000081f00720b */ /* 0x000fe20003f2e000 */
[----:B------:R-:W-:-:S02]  /*3310*/  @!P4 IMAD.MOV.U32 R40, RZ, RZ, R43 ;  /* 0x000000ffff28c224 */ /* 0x000fc400078e002b */
[----:B------:R-:W-:Y:S02]  /*3320*/  @!P4 IMAD.MOV.U32 R43, RZ, RZ, R44 ;  /* 0x000000ffff2bc224 */ /* 0x000fe400078e002c */
[----:B------:R-:W-:Y:S02]  /*3330*/  @!P2 IMAD.MOV.U32 R16, RZ, RZ, R32 ;  /* 0x000000ffff10a224 */ /* 0x000fe400078e0020 */
[----:B------:R-:W-:Y:S01]  /*3340*/  IMAD.MOV.U32 R19, RZ, RZ, R17 ;  /* 0x000000ffff137224 */ /* 0x000fe200078e0011 */
[----:B------:R-:W-:Y:S01]  /*3350*/  @!P5 MOV R19, R30 ;  /* 0x0000001e0013d202 */ /* 0x000fe20000000f00 */
[----:B------:R-:W-:Y:S02]  /*3360*/  IMAD.MOV.U32 R20, RZ, RZ, R12 ;  /* 0x000000ffff147224 */ /* 0x000fe400078e000c */
[----:B------:R-:W-:Y:S02]  /*3370*/  @!P4 IMAD.MOV.U32 R20, RZ, RZ, R23 ;  /* 0x000000ffff14c224 */ /* 0x000fe400078e0017 */
[----:B------:R-:W-:-:S02]  /*3380*/  @!P5 IMAD.MOV.U32 R30, RZ, RZ, R17 ;  /* 0x000000ffff1ed224 */ /* 0x000fc400078e0011 */
[----:B------:R-:W-:Y:S01]  /*3390*/  @!P4 IMAD.MOV.U32 R23, RZ, RZ, R12 ;  /* 0x000000ffff17c224 */ /* 0x000fe200078e000c */
[----:B------:R-:W-:Y:S01]  /*33a0*/  FSETP.GEU.AND P4, PT, R43, R16, PT ;  /* 0x000000102b00720b */ /* 0x000fe20003f8e000 */
[----:B------:R-:W-:Y:S01]  /*33b0*/  IMAD.MOV.U32 R13, RZ, RZ, R41 ;  /* 0x000000ffff0d7224 */ /* 0x000fe200078e0029 */
[----:B------:R-:W-:Y:S01]  /*33c0*/  @!P3 MOV R13, R18 ;  /* 0x00000012000db202 */ /* 0x000fe20000000f00 */
[----:B------:R-:W-:Y:S01]  /*33d0*/  IMAD.MOV.U32 R15, RZ, RZ, R31 ;  /* 0x000000ffff0f7224 */ /* 0x000fe200078e001f */
[----:B------:R-:W-:Y:S01]  /*33e0*/  MOV R12, R23 ;  /* 0x00000017000c7202 */ /* 0x000fe20000000f00 */
[----:B------:R-:W-:Y:S02]  /*33f0*/  @!P3 IMAD.MOV.U32 R18, RZ, RZ, R41 ;  /* 0x000000ffff12b224 */ /* 0x000fe400078e0029 */
[----:B------:R-:W-:Y:S01]  /*3400*/  @!P1 IMAD.MOV.U32 R15, RZ, RZ, R8 ;  /* 0x000000ffff0f9224 */ /* 0x000fe200078e0008 */
[----:B------:R-:W-:Y:S01]  /*3410*/  @!P1 MOV R8, R31 ;  /* 0x0000001f00089202 */ /* 0x000fe20000000f00 */
[----:B------:R-:W-:-:S02]  /*3420*/  @!P2 IMAD.MOV.U32 R32, RZ, RZ, R33 ;  /* 0x000000ffff20a224 */ /* 0x000fc400078e0021 */
[--C-:B------:R-:W-:Y:S01]  /*3430*/  IMAD.MOV.U32 R17, RZ, RZ, R30.reuse ;  /* 0x000000ffff117224 */ /* 0x100fe200078e001e */
[----:B------:R-:W-:Y:S01]  /*3440*/  @!P3 MOV R17, R22 ;  /* 0x000000160011b202 */ /* 0x000fe20000000f00 */
[----:B------:R-:W-:Y:S01]  /*3450*/  @!P3 IMAD.MOV.U32 R22, RZ, RZ, R30 ;  /* 0x000000ffff16b224 */ /* 0x000fe200078e001e */
[----:B------:R-:W-:Y:S01]  /*3460*/  FSETP.GEU.AND P3, PT, R18, R15, PT ;  /* 0x0000000f1200720b */ /* 0x000fe20003f6e000 */
[----:B------:R-:W-:Y:S01]  /*3470*/  @!P0 IMAD.MOV.U32 R9, RZ, RZ, R11 ;  /* 0x000000ffff098224 */ /* 0x000fe200078e000b */
[----:B------:R-:W-:Y:S01]  /*3480*/  FSETP.GEU.AND P0, PT, R32, R13, PT ;  /* 0x0000000d2000720b */ /* 0x000fe20003f0e000 */
[----:B------:R-:W-:Y:S02]  /*3490*/  IMAD.MOV.U32 R10, RZ, RZ, R42 ;  /* 0x000000ffff0a7224 */ /* 0x000fe400078e002a */
[----:B------:R-:W-:Y:S02]  /*34a0*/  @!P2 IMAD.MOV.U32 R10, RZ, RZ, R19 ;  /* 0x000000ffff0aa224 */ /* 0x000fe400078e0013 */
[----:B------:R-:W-:-:S02]  /*34b0*/  IMAD.MOV.U32 R41, RZ, RZ, R43 ;  /* 0x000000ffff297224 */ /* 0x000fc400078e002b */
[----:B------:R-:W-:Y:S01]  /*34c0*/  @!P4 IMAD.MOV.U32 R41, RZ, RZ, R16 ;  /* 0x000000ffff29c224 */ /* 0x000fe200078e0010 */
[----:B------:R-:W-:Y:S01]  /*34d0*/  @!P4 MOV R16, R43 ;  /* 0x0000002b0010c202 */ /* 0x000fe20000000f00 */
[----:B------:R-:W-:Y:S02]  /*34e0*/  IMAD.MOV.U32 R11, RZ, RZ, R14 ;  /* 0x000000ffff0b7224 */ /* 0x000fe400078e000e */
[----:B------:R-:W-:Y:S01]  /*34f0*/  @!P1 IMAD.MOV.U32 R11, RZ, RZ, R9 ;  /* 0x000000ffff0b9224 */ /* 0x000fe200078e0009 */
[----:B------:R-:W-:Y:S01]  /*3500*/  @!P1 MOV R9, R14 ;  /* 0x0000000e00099202 */ /* 0x000fe20000000f00 */
[----:B------:R-:W-:Y:S01]  /*3510*/  @!P4 IMAD.MOV.U32 R12, RZ, RZ, R10 ;  /* 0x000000ffff0cc224 */ /* 0x000fe200078e000a */
[----:B------:R-:W-:Y:S01]  /*3520*/  @!P4 MOV R10, R23 ;  /* 0x00000017000ac202 */ /* 0x000fe20000000f00 */
[----:B------:R-:W-:Y:S01]  /*3530*/  @!P2 IMAD.MOV.U32 R19, RZ, RZ, R42 ;  /* 0x000000ffff13a224 */ /* 0x000fe200078e002a */
[----:B------:R-:W-:Y:S01]  /*3540*/  FSETP.GEU.AND P2, PT, R40, R41, PT ;  /* 0x000000292800720b */ /* 0x000fe20003f4e000 */
[----:B------:R-:W-:-:S02]  /*3550*/  IMAD.MOV.U32 R23, RZ, RZ, R22 ;  /* 0x000000ffff177224 */ /* 0x000fc400078e0016 */
[----:B------:R-:W-:Y:S01]  /*3560*/  IMAD.MOV.U32 R33, RZ, RZ, R32 ;  /* 0x000000ffff217224 */ /* 0x000fe200078e0020 */
[----:B------:R-:W-:Y:S01]  /*3570*/  MOV R30, R19 ;  /* 0x00000013001e7202 */ /* 0x000fe20000000f00 */
[----:B------:R-:W-:Y:S02]  /*3580*/  @!P3 IMAD.MOV.U32 R23, RZ, RZ, R11 ;  /* 0x000000ffff17b224 */ /* 0x000fe400078e000b */
[----:B------:R-:W-:Y:S02]  /*3590*/  @!P0 IMAD.MOV.U32 R33, RZ, RZ, R13 ;  /* 0x000000ffff218224 */ /* 0x000fe400078e000d */
[----:B------:R-:W-:Y:S02]  /*35a0*/  @!P3 IMAD.MOV.U32 R11, RZ, RZ, R22 ;  /* 0x000000ffff0bb224 */ /* 0x000fe400078e0016 */
[----:B------:R-:W-:Y:S02]  /*35b0*/  IMAD.MOV.U32 R22, RZ, RZ, R18 ;  /* 0x000000ffff167224 */ /* 0x000fe400078e0012 */
[----:B------:R-:W-:-:S02]  /*35c0*/  @!P3 IMAD.MOV.U32 R22, RZ, RZ, R15 ;  /* 0x000000ffff16b224 */ /* 0x000fc400078e000f */
[----:B------:R-:W-:Y:S01]  /*35d0*/  @!P3 IMAD.MOV.U32 R15, RZ, RZ, R18 ;  /* 0x000000ffff0fb224 */ /* 0x000fe200078e0012 */
[----:B------:R-:W-:Y:S01]  /*35e0*/  FSETP.GEU.AND P3, PT, R16, R33, PT ;  /* 0x000000211000720b */ /* 0x000fe20003f6e000 */
[----:B------:R-:W-:Y:S01]  /*35f0*/  @!P0 IMAD.MOV.U32 R30, RZ, RZ, R17 ;  /* 0x000000ffff1e8224 */ /* 0x000fe200078e0011 */
[----:B------:R-:W-:Y:S01]  /*3600*/  @!P0 MOV R17, R19 ;  /* 0x0000001300118202 */ /* 0x000fe20000000f00 */
[----:B------:R-:W-:Y:S01]  /*3610*/  @!P0 IMAD.MOV.U32 R13, RZ, RZ, R32 ;  /* 0x000000ffff0d8224 */ /* 0x000fe200078e0020 */
[----:B------:R-:W-:Y:S01]  /*3620*/  FSETP.GEU.AND P0, PT, R15, R8, PT ;  /* 0x000000080f00720b */ /* 0x000fe20003f0e000 */
[----:B------:R-:W-:Y:S01]  /*3630*/  IMAD.MOV.U32 R19, RZ, RZ, R20 ;  /* 0x000000ffff137224 */ /* 0x000fe200078e0014 */
[----:B------:R-:W-:Y:S01]  /*3640*/  MOV R21, R17 ;  /* 0x0000001100157202 */ /* 0x000fe20000000f00 */
[----:B------:R-:W-:Y:S02]  /*3650*/  IMAD.MOV.U32 R18, RZ, RZ, R40 ;  /* 0x000000ffff127224 */ /* 0x000fe400078e0028 */
[----:B------:R-:W-:Y:S01]  /*3660*/  @!P2 IMAD.MOV.U32 R19, RZ, RZ, R12 ;  /* 0x000000ffff13a224 */ /* 0x000fe200078e000c */
[----:B------:R-:W-:Y:S01]  /*3670*/  @!P2 MOV R12, R20 ;  /* 0x00000014000ca202 */ /* 0x000fe20000000f00 */
[----:B------:R-:W-:-:S02]  /*3680*/  @!P2 IMAD.MOV.U32 R18, RZ, RZ, R41 ;  /* 0x000000ffff12a224 */ /* 0x000fc400078e0029 */
[----:B------:R-:W-:Y:S01]  /*3690*/  @!P2 IMAD.MOV.U32 R41, RZ, RZ, R40 ;  /* 0x000000ffff29a224 */ /* 0x000fe200078e0028 */
[----:B------:R-:W-:Y:S01]  /*36a0*/  FSETP.GEU.AND P2, PT, R13, R22, PT ;  /* 0x000000160d00720b */ /* 0x000fe20003f4e000 */
[----:B------:R-:W-:Y:S02]  /*36b0*/  IMAD.MOV.U32 R32, RZ, RZ, R16 ;  /* 0x000000ffff207224 */ /* 0x000fe400078e0010 */
[----:B------:R-:W-:Y:S02]  /*36c0*/  @!P3 IMAD.MOV.U32 R32, RZ, RZ, R33 ;  /* 0x000000ffff20b224 */ /* 0x000fe400078e0021 */
[----:B------:R-:W-:Y:S02]  /*36d0*/  IMAD.MOV.U32 R40, RZ, RZ, R10 ;  /* 0x000000ffff287224 */ /* 0x000fe400078e000a */
[----:B------:R-:W-:Y:S01]  /*36e0*/  @!P3 IMAD.MOV.U32 R40, RZ, RZ, R30 ;  /* 0x000000ffff28b224 */ /* 0x000fe200078e001e */
[----:B------:R-:W-:Y:S01]  /*36f0*/  FSETP.GEU.AND P4, PT, R41, R32, PT ;  /* 0x000000202900720b */ /* 0x000fe20003f8e000 */
[----:B------:R-:W-:-:S02]  /*3700*/  @!P3 IMAD.MOV.U32 R30, RZ, RZ, R10 ;  /* 0x000000ffff1eb224 */ /* 0x000fc400078e000a */
[----:B------:R-:W-:Y:S02]  /*3710*/  IMAD.MOV.U32 R10, RZ, RZ, R13 ;  /* 0x000000ffff0a7224 */ /* 0x000fe400078e000d */
[----:B------:R-:W-:Y:S02]  /*3720*/  @!P3 IMAD.MOV.U32 R33, RZ, RZ, R16 ;  /* 0x000000ffff21b224 */ /* 0x000fe400078e0010 */
[----:B------:R-:W-:Y:S02]  /*3730*/  @!P2 IMAD.MOV.U32 R10, RZ, RZ, R22 ;  /* 0x000000ffff0aa224 */ /* 0x000fe400078e0016 */
[----:B------:R-:W-:Y:S02]  /*3740*/  @!P2 IMAD.MOV.U32 R21, RZ, RZ, R23 ;  /* 0x000000ffff15a224 */ /* 0x000fe400078e0017 */
[----:B------:R-:W-:Y:S01]  /*3750*/  @!P2 IMAD.MOV.U32 R23, RZ, RZ, R17 ;  /* 0x000000ffff17a224 */ /* 0x000fe200078e0011 */
[----:B------:R-:W-:Y:S01]  /*3760*/  MOV R17, R15 ;  /* 0x0000000f00117202 */ /* 0x000fe20000000f00 */
[----:B------:R-:W-:Y:S01]  /*3770*/  @!P2 IMAD.MOV.U32 R22, RZ, RZ, R13 ;  /* 0x000000ffff16a224 */ /* 0x000fe200078e000d */
[----:B------:R-:W-:Y:S01]  /*3780*/  FSETP.GEU.AND P3, PT, R33, R10, PT ;  /* 0x0000000a2100720b */ /* 0x000fe20003f6e000 */
[----:B------:R-:W-:-:S02]  /*3790*/  @!P0 IMAD.MOV.U32 R17, RZ, RZ, R8 ;  /* 0x000000ffff118224 */ /* 0x000fc400078e0008 */
[----:B------:R-:W-:Y:S02]  /*37a0*/  IMAD.MOV.U32 R13, RZ, RZ, R41 ;  /* 0x000000ffff0d7224 */ /* 0x000fe400078e0029 */
[----:B------:R-:W-:Y:S01]  /*37b0*/  @!P4 IMAD.MOV.U32 R13, RZ, RZ, R32 ;  /* 0x000000ffff0dc224 */ /* 0x000fe200078e0020 */
[----:B------:R-:W-:Y:S01]  /*37c0*/  FSETP.GEU.AND P2, PT, R22, R17, PT ;  /* 0x000000111600720b */ /* 0x000fe20003f4e000 */
[--C-:B------:R-:W-:Y:S01]  /*37d0*/  IMAD.MOV.U32 R16, RZ, RZ, R12.reuse ;  /* 0x000000ffff107224 */ /* 0x100fe200078e000c */
[----:B------:R-:W-:Y:S01]  /*37e0*/  @!P4 MOV R16, R40 ;  /* 0x000000280010c202 */ /* 0x000fe20000000f00 */
[----:B------:R-:W-:Y:S01]  /*37f0*/  IMAD.MOV.U32 R31, RZ, RZ, R33 ;  /* 0x000000ffff1f7224 */ /* 0x000fe200078e0021 */
[----:B------:R-:W-:Y:S01]  /*3800*/  FSETP.GEU.AND P1, PT, R18, R13, PT ;  /* 0x0000000d1200720b */ /* 0x000fe20003f2e000 */
[----:B------:R-:W-:Y:S02]  /*3810*/  @!P4 IMAD.MOV.U32 R40, RZ, RZ, R12 ;  /* 0x000000ffff28c224 */ /* 0x000fe400078e000c */
[----:B------:R-:W-:-:S02]  /*3820*/  @!P3 IMAD.MOV.U32 R31, RZ, RZ, R10 ;  /* 0x000000ffff1fb224 */ /* 0x000fc400078e000a */
[----:B------:R-:W-:Y:S01]  /*3830*/  IMAD.MOV.U32 R20, RZ, RZ, R11 ;  /* 0x000000ffff147224 */ /* 0x000fe200078e000b */
[----:B------:R-:W-:Y:S01]  /*3840*/  @!P0 MOV R20, R9 ;  /* 0x0000000900148202 */ /* 0x000fe20000000f00 */
[----:B------:R-:W-:Y:S02]  /*3850*/  @!P3 IMAD.MOV.U32 R10, RZ, RZ, R33 ;  /* 0x000000ffff0ab224 */ /* 0x000fe400078e0021 */
[----:B------:R-:W-:Y:S02]  /*3860*/  IMAD.MOV.U32 R12, RZ, RZ, R30 ;  /* 0x000000ffff0c7224 */ /* 0x000fe400078e001e */
[----:B------:R-:W-:Y:S02]  /*3870*/  @!P4 IMAD.MOV.U32 R32, RZ, RZ, R41 ;  /* 0x000000ffff20c224 */ /* 0x000fe400078e0029 */
[----:B------:R-:W-:Y:S02]  /*3880*/  IMAD.MOV.U32 R33, RZ, RZ, R22 ;  /* 0x000000ffff217224 */ /* 0x000fe400078e0016 */
[----:B------:R-:W-:-:S02]  /*3890*/  @!P3 IMAD.MOV.U32 R12, RZ, RZ, R21 ;  /* 0x000000ffff0cb224 */ /* 0x000fc400078e0015 */
[----:B------:R-:W-:Y:S02]  /*38a0*/  @!P2 IMAD.MOV.U32 R33, RZ, RZ, R17 ;  /* 0x000000ffff21a224 */ /* 0x000fe400078e0011 */
[----:B------:R-:W-:Y:S01]  /*38b0*/  @!P3 IMAD.MOV.U32 R21, RZ, RZ, R30 ;  /* 0x000000ffff15b224 */ /* 0x000fe200078e001e */
[----:B------:R-:W-:Y:S01]  /*38c0*/  FSETP.GEU.AND P3, PT, R32, R31, PT ;  /* 0x0000001f2000720b */ /* 0x000fe20003f6e000 */
[----:B------:R-:W-:Y:S01]  /*38d0*/  IMAD.MOV.U32 R30, RZ, RZ, R23 ;  /* 0x000000ffff1e7224 */ /* 0x000fe200078e0017 */
[----:B------:R-:W-:Y:S01]  /*38e0*/  @!P2 MOV R30, R20 ;  /* 0x00000014001ea202 */ /* 0x000fe20000000f00 */
[----:B------:R-:W-:Y:S01]  /*38f0*/  @!P2 IMAD.MOV.U32 R17, RZ, RZ, R22 ;  /* 0x000000ffff11a224 */ /* 0x000fe200078e0016 */
[----:B------:R-:W-:Y:S01]  /*3900*/  MOV R22, R18 ;  /* 0x0000001200167202 */ /* 0x000fe20000000f00 */
[----:B------:R-:W-:Y:S01]  /*3910*/  @!P0 IMAD.MOV.U32 R8, RZ, RZ, R15 ;  /* 0x000000ffff088224 */ /* 0x000fe200078e000f */
[----:B------:R-:W-:Y:S01]  /*3920*/  MOV R15, R21 ;  /* 0x00000015000f7202 */ /* 0x000fe20000000f00 */
[----:B------:R-:W-:Y:S01]  /*3930*/  @!P2 IMAD.MOV.U32 R20, RZ, RZ, R23 ;  /* 0x000000ffff14a224 */ /* 0x000fe200078e0017 */
[----:B------:R-:W-:Y:S01]  /*3940*/  FSETP.GEU.AND P2, PT, R10, R33, PT ;  /* 0x000000210a00720b */ /* 0x000fe20003f4e000 */
[----:B------:R-:W-:-:S02]  /*3950*/  IMAD.MOV.U32 R23, RZ, RZ, R19 ;  /* 0x000000ffff177224 */ /* 0x000fc400078e0013 */
[----:B------:R-:W-:Y:S02]  /*3960*/  @!P1 IMAD.MOV.U32 R23, RZ, RZ, R16 ;  /* 0x000000ffff179224 */ /* 0x000fe400078e0010 */
[----:B------:R-:W-:Y:S01]  /*3970*/  @!P1 IMAD.MOV.U32 R22, RZ, RZ, R13 ;  /* 0x000000ffff169224 */ /* 0x000fe200078e000d */
[----:B------:R-:W-:Y:S01]  /*3980*/  @!P1 MOV R13, R18 ;  /* 0x00000012000d9202 */ /* 0x000fe20000000f00 */
[----:B------:R-:W-:Y:S01]  /*3990*/  @!P1 IMAD.MOV.U32 R16, RZ, RZ, R19 ;  /* 0x000000ffff109224 */ /* 0x000fe200078e0013 */
[----:B------:R-:W-:Y:S01]  /*39a0*/  FSETP.GEU.AND P1, PT, R17, R8, PT ;  /* 0x000000081100720b */ /* 0x000fe20003f2e000 */
[----:B------:R-:W-:Y:S02]  /*39b0*/  IMAD.MOV.U32 R18, RZ, RZ, R32 ;  /* 0x000000ffff127224 */ /* 0x000fe400078e0020 */
[----:B------:R-:W-:Y:S02]  /*39c0*/  @!P3 IMAD.MOV.U32 R18, RZ, RZ, R31 ;  /* 0x000000ffff12b224 */ /* 0x000fe400078e001f */
[----:B------:R-:W-:-:S02]  /*39d0*/  IMAD.MOV.U32 R14, RZ, RZ, R10 ;  /* 0x000000ffff0e7224 */ /* 0x000fc400078e000a */
[----:B------:R-:W-:Y:S02]  /*39e0*/  @!P3 IMAD.MOV.U32 R31, RZ, RZ, R32 ;  /* 0x000000ffff1fb224 */ /* 0x000fe400078e0020 */
[----:B------:R-:W-:Y:S02]  /*39f0*/  @!P2 IMAD.MOV.U32 R14, RZ, RZ, R33 ;  /* 0x000000ffff0ea224 */ /* 0x000fe400078e0021 */
[----:B------:R-:W-:Y:S01]  /*3a00*/  @!P2 IMAD.MOV.U32 R33, RZ, RZ, R10 ;  /* 0x000000ffff21a224 */ /* 0x000fe200078e000a */
[----:B------:R-:W-:Y:S01]  /*3a10*/  MOV R10, R17 ;  /* 0x00000011000a7202 */ /* 0x000fe20000000f00 */
[----:B------:R-:W-:Y:S02]  /*3a20*/  IMAD.MOV.U32 R19, RZ, RZ, R40 ;  /* 0x000000ffff137224 */ /* 0x000fe400078e0028 */
[----:B------:R-:W-:Y:S02]  /*3a30*/  @!P3 IMAD.MOV.U32 R19, RZ, RZ, R12 ;  /* 0x000000ffff13b224 */ /* 0x000fe400078e000c */
[----:B------:R-:W-:Y:S01]  /*3a40*/  @!P2 IMAD.MOV.U32 R15, RZ, RZ, R30 ;  /* 0x000000ffff0fa224 */ /* 0x000fe200078e001e */
[----:B------:R-:W-:Y:S01]  /*3a50*/  @!P2 MOV R30, R21 ;  /* 0x00000015001ea202 */ /* 0x000fe20000000f00 */
[----:B------:R-:W-:Y:S01]  /*3a60*/  @!P1 IMAD.MOV.U32 R10, RZ, RZ, R8 ;  /* 0x000000ffff0a9224 */ /* 0x000fe200078e0008 */
[----:B------:R-:W-:Y:S01]  /*3a70*/  FSETP.GEU.AND P2, PT, R31, R14, PT ;  /* 0x0000000e1f00720b */ /* 0x000fe20003f4e000 */
[----:B------:R-:W-:Y:S01]  /*3a80*/  @!P3 IMAD.MOV.U32 R12, RZ, RZ, R40 ;  /* 0x000000ffff0cb224 */ /* 0x000fe200078e0028 */
[----:B------:R-:W-:Y:S01]  /*3a90*/  FSETP.GEU.AND P3, PT, R13, R18, PT ;  /* 0x000000120d00720b */ /* 0x000fe20003f6e000 */
[----:B------:R-:W-:Y:S01]  /*3aa0*/  @!P0 IMAD.MOV.U32 R9, RZ, RZ, R11 ;  /* 0x000000ffff098224 */ /* 0x000fe200078e000b */
[----:B------:R-:W-:Y:S01]  /*3ab0*/  FSETP.GEU.AND P0, PT, R33, R10, PT ;  /* 0x0000000a2100720b */ /* 0x000fe20003f0e000 */
[----:B------:R-:W-:Y:S01]  /*3ac0*/  IMAD.MOV.U32 R11, RZ, RZ, R20 ;  /* 0x000000ffff0b7224 */ /* 0x000fe200078e0014 */
[----:B------:R-:W-:Y:S01]  /*3ad0*/  @!P1 MOV R8, R17 ;  /* 0x0000001100089202 */ /* 0x000fe20000000f00 */
[----:B------:R-:W-:-:S02]  /*3ae0*/  @!P1 IMAD.MOV.U32 R11, RZ, RZ, R9 ;  /* 0x000000ffff0b9224 */ /* 0x000fc400078e0009 */
[----:B------:R-:W-:Y:S02]  /*3af0*/  @!P1 IMAD.MOV.U32 R9, RZ, RZ, R20 ;  /* 0x000000ffff099224 */ /* 0x000fe400078e0014 */
[----:B------:R-:W-:Y:S02]  /*3b00*/  IMAD.MOV.U32 R21, RZ, RZ, R16 ;  /* 0x000000ffff157224 */ /* 0x000fe400078e0010 */
[----:B------:R-:W-:Y:S02]  /*3b10*/  IMAD.MOV.U32 R20, RZ, RZ, R13 ;  /* 0x000000ffff147224 */ /* 0x000fe400078e000d */
[----:B------:R-:W-:Y:S01]  /*3b20*/  IMAD.MOV.U32 R17, RZ, RZ, R12 ;  /* 0x000000ffff117224 */ /* 0x000fe200078e000c */
[----:B------:R-:W-:Y:S01]  /*3b30*/  @!P3 MOV R20, R18 ;  /* 0x000000120014b202 */ /* 0x000fe20000000f00 */
[----:B------:R-:W-:Y:S02]  /*3b40*/  @!P3 IMAD.MOV.U32 R21, RZ, RZ, R19 ;  /* 0x000000ffff15b224 */ /* 0x000fe400078e0013 */
[----:B------:R-:W-:-:S02]  /*3b50*/  @!P2 IMAD.MOV.U32 R17, RZ, RZ, R15 ;  /* 0x000000ffff11a224 */ /* 0x000fc400078e000f */
[----:B------:R-:W-:Y:S02]  /*3b60*/  @!P3 IMAD.MOV.U32 R19, RZ, RZ, R16 ;  /* 0x000000ffff13b224 */ /* 0x000fe400078e0010 */
[----:B------:R-:W-:Y:S01]  /*3b70*/  @!P3 IMAD.MOV.U32 R18, RZ, RZ, R13 ;  /* 0x000000ffff12b224 */ /* 0x000fe200078e000d */
[----:B------:R-:W-:Y:S01]  /*3b80*/  MOV R13, R30 ;  /* 0x0000001e000d7202 */ /* 0x000fe20000000f00 */
[----:B------:R-:W-:Y:S02]  /*3b90*/  @!P2 IMAD.MOV.U32 R15, RZ, RZ, R12 ;  /* 0x000000ffff0fa224 */ /* 0x000fe400078e000c */
[----:B------:R-:W-:Y:S02]  /*3ba0*/  IMAD.MOV.U32 R16, RZ, RZ, R31 ;  /* 0x000000ffff107224 */ /* 0x000fe400078e001f */
[----:B------:R-:W-:Y:S02]  /*3bb0*/  IMAD.MOV.U32 R12, RZ, RZ, R33 ;  /* 0x000000ffff0c7224 */ /* 0x000fe400078e0021 */
[----:B------:R-:W-:-:S02]  /*3bc0*/  @!P2 IMAD.MOV.U32 R16, RZ, RZ, R14 ;  /* 0x000000ffff10a224 */ /* 0x000fc400078e000e */
[----:B------:R-:W-:Y:S01]  /*3bd0*/  @!P0 IMAD.MOV.U32 R13, RZ, RZ, R11 ;  /* 0x000000ffff0d8224 */ /* 0x000fe200078e000b */
[----:B------:R-:W-:Y:S01]  /*3be0*/  @!P0 MOV R11, R30 ;  /* 0x0000001e000b8202 */ /* 0x000fe20000000f00 */
[----:B------:R-:W-:Y:S02]  /*3bf0*/  @!P0 IMAD.MOV.U32 R12, RZ, RZ, R10 ;  /* 0x000000ffff0c8224 */ /* 0x000fe400078e000a */
[----:B------:R-:W-:Y:S02]  /*3c00*/  @!P2 IMAD.MOV.U32 R14, RZ, RZ, R31 ;  /* 0x000000ffff0ea224 */ /* 0x000fe400078e001f */
[----:B------:R-:W-:-:S07]  /*3c10*/  @!P0 IMAD.MOV.U32 R10, RZ, RZ, R33 ;  /* 0x000000ffff0a8224 */ /* 0x000fce00078e0021 */
.L_x_70:
[----:B------:R-:W-:Y:S05]  /*3c20*/  BSYNC.RECONVERGENT B0 ;  /* 0x0000000000007941 */ /* 0x000fea0003800200 */
.L_x_69:
[----:B------:R-:W-:Y:S01]  /*3c30*/  LEA R41, R37, UR4, 0x6 ;  /* 0x0000000425297c11 */ /* 0x000fe2000f8e30ff */
[----:B------:R-:W-:-:S07]  /*3c40*/  IMAD.MOV.U32 R40, RZ, RZ, 0x2 ;  /* 0x00000002ff287424 */ /* 0x000fce00078e00ff */
.L_x_74:
[----:B------:R-:W-:Y:S01]  /*3c50*/  IMAD.MOV R30, RZ, RZ, -R40 ;  /* 0x000000ffff1e7224 */ /* 0x000fe200078e0a28 */
[----:B------:R-:W-:Y:S01]  /*3c60*/  BAR.SYNC.DEFER_BLOCKING 0x0 ;  /* 0x0000000000007b1d */ /* 0x000fe20000010000 */
[----:B------:R-:W-:-:S03]  /*3c70*/  VIADD R32, R40, 0xffffffff ;  /* 0xffffffff28207836 */ /* 0x000fc60000000000 */
[----:B------:R-:W-:Y:S02]  /*3c80*/  LOP3.LUT R30, R37, R30, RZ, 0xc0, !PT ;  /* 0x0000001e251e7212 */ /* 0x000fe400078ec0ff */
[----:B------:R-:W-:Y:S01]  /*3c90*/  LOP3.LUT R32, R32, R37, RZ, 0xc0, !PT ;  /* 0x0000002520207212 */ /* 0x000fe200078ec0ff */
[----:B------:R-:W-:Y:S01]  /*3ca0*/  BSSY.RECONVERGENT B0, `(.L_x_71) ;  /* 0x0000028000007945 */ /* 0x000fe20003800200 */
[----:B------:R-:W-:-:S04]  /*3cb0*/  SHF.L.U32 R30, R30, 0x3, RZ ;  /* 0x000000031e1e7819 */ /* 0x000fc800000006ff */
[----:B------:R-:W-:-:S05]  /*3cc0*/  VIMNMX R30, PT, PT, R39, R30, PT ;  /* 0x0000001e271e7248 */ /* 0x000fca0003fe0100 */
[----:B------:R-:W-:-:S05]  /*3cd0*/  IMAD R42, R40, 0x4, R30 ;  /* 0x00000004282a7824 */ /* 0x000fca00078e021e */
[C---:B------:R-:W-:Y:S01]  /*3ce0*/  VIMNMX R33, PT, PT, R39.reuse, R42, PT ;  /* 0x0000002a27217248 */ /* 0x040fe20003fe0100 */
[----:B------:R-:W-:Y:S01]  /*3cf0*/  IMAD.SHL.U32 R42, R32, 0x8, RZ ;  /* 0x00000008202a7824 */ /* 0x000fe200078e00ff */
[----:B------:R0:W-:Y:S03]  /*3d00*/  STS.128 [R41], R8 ;  /* 0x0000000829007388 */ /* 0x0001e60000000c00 */
[----:B------:R-:W-:Y:S01]  /*3d10*/  IMAD R44, R40, 0x4, R33 ;  /* 0x00000004282c7824 */ /* 0x000fe200078e0221 */
[C---:B------:R-:W-:Y:S01]  /*3d20*/  VIMNMX R42, PT, PT, R39.reuse, R42, PT ;  /* 0x0000002a272a7248 */ /* 0x040fe20003fe0100 */
[----:B------:R0:W-:Y:S03]  /*3d30*/  STS.128 [R41+0x10], R12 ;  /* 0x0000100c29007388 */ /* 0x0001e60000000c00 */
[----:B------:R-:W-:Y:S01]  /*3d40*/  VIMNMX R32, PT, PT, R39, R44, PT ;  /* 0x0000002c27207248 */ /* 0x000fe20003fe0100 */
[----:B------:R0:W-:Y:S01]  /*3d50*/  STS.128 [R41+0x20], R16 ;  /* 0x0000201029007388 */ /* 0x0001e20000000c00 */
[----:B------:R-:W-:-:S02]  /*3d60*/  VIADDMNMX R44, R33, -R30, R42, PT ;  /* 0x8000001e212c7246 */ /* 0x000fc4000380012a */
[----:B------:R-:W-:Y:S01]  /*3d70*/  IADD3 R31, PT, PT, -R33, R32, RZ ;  /* 0x00000020211f7210 */ /* 0x000fe20007ffe1ff */
[----:B------:R0:W-:Y:S01]  /*3d80*/  STS.128 [R41+0x30], R20 ;  /* 0x0000301429007388 */ /* 0x0001e20000000c00 */
[----:B------:R-:W-:Y:S02]  /*3d90*/  BAR.SYNC.DEFER_BLOCKING 0x0 ;  /* 0x0000000000007b1d */ /* 0x000fe40000010000 */
        /* <DEDUP_REMOVED lines=9> */
.L_x_73:
[----:B------:R-:W-:-:S05]  /*3e30*/  IMAD.IADD R8, R44, 0x1, -R31 ;  /* 0x000000012c087824 */ /* 0x000fca00078e0a1f */
[----:B------:R-:W-:-:S04]  /*3e40*/  LEA.HI R8, R8, R8, RZ, 0x1 ;  /* 0x0000000808087211 */ /* 0x000fc800078f08ff */
[----:B------:R-:W-:-:S04]  /*3e50*/  LEA.HI.SX32 R9, R8, R31, 0x1f ;  /* 0x0000001f08097211 */ /* 0x000fc800078ffaff */
[----:B------:R-:W-:Y:S01]  /*3e60*/  LOP3.LUT R10, RZ, R9, RZ, 0x33, !PT ;  /* 0x00000009ff0a7212 */ /* 0x000fe200078e33ff */
[----:B------:R-:W-:-:S03]  /*3e70*/  IMAD.IADD R8, R30, 0x1, R9 ;  /* 0x000000011e087824 */ /* 0x000fc600078e0209 */
[----:B------:R-:W-:Y:S01]  /*3e80*/  IADD3 R10, PT, PT, R13, R10, RZ ;  /* 0x0000000a0d0a7210 */ /* 0x000fe20007ffe0ff */
[----:B------:R-:W-:-:S04]  /*3e90*/  IMAD R8, R8, 0x8, R15 ;  /* 0x0000000808087824 */ /* 0x000fc800078e020f */
[----:B------:R-:W-:Y:S02]  /*3ea0*/  IMAD R10, R10, 0x8, R15 ;  /* 0x000000080a0a7824 */ /* 0x000fe400078e020f */
[----:B------:R-:W-:Y:S04]  /*3eb0*/  LDS R8, [R8] ;  /* 0x0000000008087984 */ /* 0x000fe80000000800 */
[----:B------:R-:W0:Y:S02]  /*3ec0*/  LDS R11, [R10] ;  /* 0x000000000a0b7984 */ /* 0x000e240000000800 */
[----:B0-----:R-:W-:-:S04]  /*3ed0*/  FSETP.GEU.AND P0, PT, R11, R8, PT ;  /* 0x000000080b00720b */ /* 0x001fc80003f0e000 */
[----:B------:R-:W-:-:S09]  /*3ee0*/  SEL R44, R44, R9, P0 ;  /* 0x000000092c2c7207 */ /* 0x000fd20000000000 */
[----:B------:R-:W-:-:S05]  /*3ef0*/  @P0 VIADD R31, R9, 0x1 ;  /* 0x00000001091f0836 */ /* 0x000fca0000000000 */
[----:B------:R-:W-:-:S13]  /*3f00*/  ISETP.GE.AND P0, PT, R31, R44, PT ;  /* 0x0000002c1f00720c */ /* 0x000fda0003f06270 */
[----:B------:R-:W-:Y:S05]  /*3f10*/  @!P0 BRA `(.L_x_73) ;  /* 0xfffffffc00c48947 */ /* 0x000fea000383ffff */
.L_x_72:
[----:B------:R-:W-:Y:S05]  /*3f20*/  BSYNC.RECONVERGENT B0 ;  /* 0x0000000000007941 */ /* 0x000fea0003800200 */
.L_x_71:
[----:B------:R-:W0:Y:S01]  /*3f30*/  S2UR UR5, SR_CgaCtaId ;  /* 0x00000000000579c3 */ /* 0x000e220000008800 */
[----:B------:R-:W-:Y:S01]  /*3f40*/  UMOV UR4, 0x400 ;  /* 0x0000040000047882 */ /* 0x000fe20000000000 */
[----:B------:R-:W-:Y:S01]  /*3f50*/  IMAD.IADD R12, R30, 0x1, R31 ;  /* 0x000000011e0c7824 */ /* 0x000fe200078e021f */
[----:B------:R-:W-:Y:S02]  /*3f60*/  IADD3 R13, PT, PT, -R31, R33, R42 ;  /* 0x000000211f0d7210 */ /* 0x000fe40007ffe12a */
[----:B------:R-:W-:Y:S01]  /*3f70*/  PLOP3.LUT P0, PT, PT, PT, PT, 0x8, 0x80 ;  /* 0x000000000080781c */ /* 0x000fe20003f0e170 */
[----:B------:R-:W-:Y:S01]  /*3f80*/  VIADD R10, R12, 0x1 ;  /* 0x000000010c0a7836 */ /* 0x000fe20000000000 */
[C---:B------:R-:W-:Y:S02]  /*3f90*/  ISETP.GE.AND P1, PT, R13.reuse, R32, PT ;  /* 0x000000200d00720c */ /* 0x040fe40003f26270 */
[----:B------:R-:W-:Y:S01]  /*3fa0*/  IADD3 R11, PT, PT, R13, 0x1, RZ ;  /* 0x000000010d0b7810 */ /* 0x000fe20007ffe0ff */
        /* <DEDUP_REMOVED lines=32> */
[----:B------:R-:W-:-:S13]  /*41b0*/  @!P1 ISETP.GE.OR P0, PT, R12, R33, !P2 ;  /* 0x000000210c00920c */ /* 0x000fda0005706670 */
[----:B------:R-:W-:Y:S01]  /*41c0*/  @!P0 IMAD.MOV R17, RZ, RZ, R13 ;  /* 0x000000ffff118224 */ /* 0x000fe200078e020d */
[----:B------:R-:W-:Y:S02]  /*41d0*/  @P0 IADD3 R16, PT, PT, R12, RZ, RZ ;  /* 0x000000ff0c100210 */ /* 0x000fe40007ffe0ff */
[----:B------:R-:W-:Y:S01]  /*41e0*/  FSEL R13, R31, R23, P0 ;  /* 0x000000171f0d7208 */ /* 0x000fe20000000000 */
[C---:B------:R-:W-:Y:S01]  /*41f0*/  VIADD R19, R17.reuse, 0x1 ;  /* 0x0000000111137836 */ /* 0x040fe20000000000 */
[C---:B------:R-:W-:Y:S01]  /*4200*/  @!P0 LEA R18, R16.reuse, UR4, 0x3 ;  /* 0x0000000410128c11 */ /* 0x040fe2000f8e18ff */
[----:B------:R-:W-:Y:S01]  /*4210*/  VIADD R20, R16, 0x1 ;  /* 0x0000000110147836 */ /* 0x000fe20000000000 */
[C---:B------:R-:W-:Y:S02]  /*4220*/  @P0 LEA R14, R17.reuse, UR4, 0x3 ;  /* 0x00000004110e0c11 */ /* 0x040fe4000f8e18ff */
[----:B------:R-:W-:Y:S02]  /*4230*/  FSEL R12, R30, R22, P0 ;  /* 0x000000161e0c7208 */ /* 0x000fe40000000000 */
[----:B------:R-:W-:Y:S01]  /*4240*/  @!P0 LDS.64 R22, [R18] ;  /* 0x0000000012168984 */ /* 0x000fe20000000a00 */
[----:B------:R-:W-:-:S03]  /*4250*/  ISETP.GE.AND P1, PT, R17, R32, PT ;  /* 0x000000201100720c */ /* 0x000fc60003f26270 */
[----:B------:R-:W0:Y:S01]  /*4260*/  @P0 LDS.64 R30, [R14] ;  /* 0x000000000e1e0984 */ /* 0x000e220000000a00 */
[----:B------:R-:W-:-:S09]  /*4270*/  PLOP3.LUT P0, PT, PT, PT, PT, 0x8, 0x80 ;  /* 0x000000000080781c */ /* 0x000fd20003f0e170 */
        /* <DEDUP_REMOVED lines=20> */
[C---:B------:R-:W-:Y:S01]  /*43c0*/  @!P0 LEA R19, R18.reuse, UR4, 0x3 ;  /* 0x0000000412138c11 */ /* 0x040fe2000f8e18ff */
[C---:B------:R-:W-:Y:S01]  /*43d0*/  VIADD R45, R21.reuse, 0x1 ;  /* 0x00000001152d7836 */ /* 0x040fe20000000000 */
[C---:B------:R-:W-:Y:S02]  /*43e0*/  @P0 LEA R42, R21.reuse, UR4, 0x3 ;  /* 0x00000004152a0c11 */ /* 0x040fe4000f8e18ff */
[----:B------:R-:W-:Y:S01]  /*43f0*/  ISETP.GE.AND P1, PT, R21, R32, PT ;  /* 0x000000201500720c */ /* 0x000fe20003f26270 */
[----:B------:R-:W-:Y:S01]  /*4400*/  @!P0 LDS.64 R22, [R19] ;  /* 0x0000000013168984 */ /* 0x000fe20000000a00 */
[----:B------:R-:W-:-:S03]  /*4410*/  IADD3 R20, PT, PT, R18, 0x1, RZ ;  /* 0x0000000112147810 */ /* 0x000fc60007ffe0ff */
[----:B------:R-:W0:Y:S01]  /*4420*/  @P0 LDS.64 R30, [R42] ;  /* 0x000000002a1e0984 */ /* 0x000e220000000a00 */
[----:B------:R-:W-:-:S07]  /*4430*/  PLOP3.LUT P0, PT, PT, PT, PT, 0x8, 0x80 ;  /* 0x000000000080781c */ /* 0x000fce0003f0e170 */
[----:B0-----:R-:W-:-:S04]  /*4440*/  @!P1 FSETP.GEU.AND P2, PT, R30, R22, PT ;  /* 0x000000161e00920b */ /* 0x001fc80003f4e000 */
[----:B------:R-:W-:-:S04]  /*4450*/  @!P1 ISETP.GE.OR P0, PT, R18, R33, !P2 ;  /* 0x000000211200920c */ /* 0x000fc80005706670 */
[----:B------:R-:W-:-:S09]  /*4460*/  FSEL R19, R31, R23, P0 ;  /* 0x000000171f137208 */ /* 0x000fd20000000000 */
[----:B------:R-:W-:Y:S01]  /*4470*/  @P0 IMAD.MOV R20, RZ, RZ, R18 ;  /* 0x000000ffff140224 */ /* 0x000fe200078e0212 */
[----:B------:R-:W-:Y:S01]  /*4480*/  FSEL R18, R30, R22, P0 ;  /* 0x000000161e127208 */ /* 0x000fe20000000000 */
        /* <DEDUP_REMOVED lines=12> */
[----:B------:R-:W-:Y:S01]  /*4550*/  @P0 IMAD.MOV R42, RZ, RZ, R20 ;  /* 0x000000ffff2a0224 */ /* 0x000fe200078e0214 */
[----:B------:R-:W-:Y:S02]  /*4560*/  @!P0 IADD3 R43, PT, PT, R45, RZ, RZ ;  /* 0x000000ff2d2b8210 */ /* 0x000fe40007ffe0ff */
[----:B------:R-:W-:Y:S02]  /*4570*/  FSEL R20, R30, R22, P0 ;  /* 0x000000161e147208 */ /* 0x000fe40000000000 */
[----:B------:R-:W-:Y:S02]  /*4580*/  @!P0 LEA R45, R42, UR4, 0x3 ;  /* 0x000000042a2d8c11 */ /* 0x000fe4000f8e18ff */
[C---:B------:R-:W-:Y:S02]  /*4590*/  @P0 LEA R44, R43.reuse, UR4, 0x3 ;  /* 0x000000042b2c0c11 */ /* 0x040fe4000f8e18ff */
[----:B------:R-:W-:Y:S01]  /*45a0*/  ISETP.GE.AND P1, PT, R43, R32, PT ;  /* 0x000000202b00720c */ /* 0x000fe20003f26270 */
[----:B------:R-:W-:Y:S04]  /*45b0*/  @!P0 LDS.64 R22, [R45] ;  /* 0x000000002d168984 */ /* 0x000fe80000000a00 */
[----:B------:R-:W0:Y:S01]  /*45c0*/  @P0 LDS.64 R30, [R44] ;  /* 0x000000002c1e0984 */ /* 0x000e220000000a00 */
        /* <DEDUP_REMOVED lines=8> */
[----:B------:R-:W0:Y:S01]  /*4650*/  S2R R30, SR_TID.X ;  /* 0x00000000001e7919 */ /* 0x000e220000002100 */
[----:B------:R-:W1:Y:S02]  /*4660*/  LDCU.U8 UR5, c[0x0][0x380] ;  /* 0x00007000ff0577ac */ /* 0x000e640008000000 */
[----:B-1----:R-:W-:-:S04]  /*4670*/  UPRMT UR5, UR5, 0x8880, URZ ;  /* 0x0000888005057896 */ /* 0x002fc800080000ff */
[----:B------:R-:W-:Y:S01]  /*4680*/  UISETP.NE.AND UP0, UPT, UR5, URZ, UPT ;  /* 0x000000ff0500728c */ /* 0x000fe2000bf05270 */
[----:B0-----:R-:W-:-:S05]  /*4690*/  IMAD.SHL.U32 R31, R30, 0x8, RZ ;  /* 0x000000081e1f7824 */ /* 0x001fca00078e00ff */
[----:B------:R-:W-:-:S04]  /*46a0*/  LOP3.LUT R31, R31, 0x1f00, RZ, 0xc0, !PT ;  /* 0x00001f001f1f7812 */ /* 0x000fc800078ec0ff */
[----:B------:R-:W-:-:S04]  /*46b0*/  LOP3.LUT R30, R31, 0x1f, R30, 0xf8, !PT ;  /* 0x0000001f1f1e7812 */ /* 0x000fc800078ef81e */
[C---:B------:R-:W-:Y:S01]  /*46c0*/  IADD3 R33, PT, PT, R30.reuse, 0x20, RZ ;  /* 0x000000201e217810 */ /* 0x040fe20007ffe0ff */
[C---:B------:R-:W-:Y:S02]  /*46d0*/  VIADD R40, R30.reuse, 0x80 ;  /* 0x000000801e287836 */ /* 0x040fe40000000000 */
[C---:B------:R-:W-:Y:S02]  /*46e0*/  VIADD R41, R30.reuse, 0xa0 ;  /* 0x000000a01e297836 */ /* 0x040fe40000000000 */
[C---:B------:R-:W-:Y:S02]  /*46f0*/  VIADD R32, R30.reuse, 0xe0 ;  /* 0x000000e01e207836 */ /* 0x040fe40000000000 */
[----:B------:R-:W-:Y:S01]  /*4700*/  VIADD R42, R30, 0xc0 ;  /* 0x000000c01e2a7836 */ /* 0x000fe20000000000 */
[----:B------:R-:W-:Y:S06]  /*4710*/  BAR.SYNC.DEFER_BLOCKING 0x0 ;  /* 0x0000000000007b1d */ /* 0x000fec0000010000 */
[----:B------:R-:W-:Y:S05]  /*4720*/  BRA.U !UP0, `(.L_x_75) ;  /* 0x0000000108f07547 */ /* 0x000fea000b800000 */
[----:B------:R-:W-:Y:S01]  /*4730*/  ISETP.NE.AND P0, PT, R37, RZ, PT ;  /* 0x000000ff2500720c */ /* 0x000fe20003f05270 */
[----:B------:R-:W-:Y:S04]  /*4740*/  STS.64 [R24], R8 ;  /* 0x0000000818007388 */ /* 0x000fe80000000a00 */
[----:B------:R-:W-:Y:S04]  /*4750*/  STS.64 [R7+0x8], R10 ;  /* 0x0000080a07007388 */ /* 0x000fe80000000a00 */
[----:B------:R-:W-:Y:S04]  /*4760*/  STS.64 [R6+0x10], R12 ;  /* 0x0000100c06007388 */ /* 0x000fe80000000a00 */
[----:B------:R-:W-:Y:S04]  /*4770*/  STS.64 [R5+0x18], R14 ;  /* 0x0000180e05007388 */ /* 0x000fe80000000a00 */
[----:B------:R-:W-:Y:S04]  /*4780*/  STS.64 [R4+0x20], R16 ;  /* 0x0000201004007388 */ /* 0x000fe80000000a00 */
[----:B------:R-:W-:Y:S04]  /*4790*/  STS.64 [R3+0x28], R18 ;  /* 0x0000281203007388 */ /* 0x000fe80000000a00 */
[----:B------:R0:W-:Y:S04]  /*47a0*/  STS.64 [R2+0x30], R20 ;  /* 0x0000301402007388 */ /* 0x0001e80000000a00 */
[----:B------:R1:W-:Y:S01]  /*47b0*/  STS.64 [R0+0x38], R22 ;  /* 0x0000381600007388 */ /* 0x0003e20000000a00 */
[----:B------:R-:W-:-:S03]  /*47c0*/  NOP ;  /* 0x0000000000007918 */ /* 0x000fc60000000000 */
[----:B------:R-:W-:Y:S04]  /*47d0*/  LDS.64 R36, [R36] ;  /* 0x0000000024247984 */ /* 0x000fe80000000a00 */
[----:B------:R-:W-:Y:S04]  /*47e0*/  LDS.64 R8, [R35+0x100] ;  /* 0x0001000023087984 */ /* 0x000fe80000000a00 */
[----:B------:R-:W-:Y:S04]  /*47f0*/  LDS.64 R10, [R34+0x200] ;  /* 0x00020000220a7984 */ /* 0x000fe80000000a00 */
[----:B------:R-:W-:Y:S04]  /*4800*/  LDS.64 R6, [R29+0x300] ;  /* 0x000300001d067984 */ /* 0x000fe80000000a00 */
[----:B------:R-:W-:Y:S04]  /*4810*/  LDS.64 R12, [R28+0x400] ;  /* 0x000400001c0c7984 */ /* 0x000fe80000000a00 */
[----:B------:R-:W-:Y:S04]  /*4820*/  LDS.64 R4, [R27+0x500] ;  /* 0x000500001b047984 */ /* 0x000fe80000000a00 */
[----:B------:R-:W-:Y:S04]  /*4830*/  LDS.64 R14, [R26+0x600] ;  /* 0x000600001a0e7984 */ /* 0x000fe80000000a00 */
[----:B------:R-:W-:Y:S04]  /*4840*/  LDS.64 R24, [R25+0x700] ;  /* 0x0007000019187984 */ /* 0x000fe80000000a00 */
[----:B------:R-:W-:Y:S01]  /*4850*/  @!P0 STS [UR4+0x4200], R39 ;  /* 0x00420027ff008988 */ /* 0x000fe20008000804 */
[----:B------:R-:W-:Y:S06]  /*4860*/  BAR.SYNC.DEFER_BLOCKING 0x0 ;  /* 0x0000000000007b1d */ /* 0x000fec0000010000 */
[----:B------:R-:W0:Y:S01]  /*4870*/  S2R R43, SR_CTAID.X ;  /* 0x00000000002b7919 */ /* 0x000e220000002500 */
[----:B------:R-:W1:Y:S01]  /*4880*/  S2R R31, SR_TID.X ;  /* 0x00000000001f7919 */ /* 0x000e620000002100 */
[----:B------:R-:W2:Y:S01]  /*4890*/  LDS R17, [UR4+0x4200] ;  /* 0x00420004ff117984 */ /* 0x000ea20008000800 */
[----:B------:R-:W3:Y:S01]  /*48a0*/  LDCU.64 UR4, c[0x0][0x398] ;  /* 0x00007300ff0477ac */ /* 0x000ee20008000a00 */
[----:B0-----:R-:W-:Y:S01]  /*48b0*/  IMAD.WIDE.U32 R2, R43, 0x800, RZ ;  /* 0x000008002b027825 */ /* 0x001fe200078e00ff */
[----:B-1----:R-:W-:-:S02]  /*48c0*/  SHF.L.U32 R0, R31, 0x3, RZ ;  /* 0x000000031f007819 */ /* 0x002fc400000006ff */
[----:B------:R-:W-:Y:S02]  /*48d0*/  LOP3.LUT R19, R2, 0x1f, R31, 0xf8, !PT ;  /* 0x0000001f02137812 */ /* 0x000fe400078ef81f */
[----:B------:R-:W-:-:S04]  /*48e0*/  LOP3.LUT R0, R0, 0x1f00, RZ, 0xc0, !PT ;  /* 0x00001f0000007812 */ /* 0x000fc800078ec0ff */
[C---:B------:R-:W-:Y:S02]  /*48f0*/  IADD3 R19, P0, PT, R0.reuse, R19, RZ ;  /* 0x0000001300137210 */ /* 0x040fe40007f1e0ff */
[----:B------:R-:W-:Y:S02]  /*4900*/  LOP3.LUT R0, R0, 0x1f, R31, 0xf8, !PT ;  /* 0x0000001f00007812 */ /* 0x000fe400078ef81f */
[----:B---3--:R-:W-:Y:S01]  /*4910*/  LEA R2, P4, R19, UR4, 0x3 ;  /* 0x0000000413027c11 */ /* 0x008fe2000f8818ff */
[----:B------:R-:W-:Y:S01]  /*4920*/  IMAD.X R16, RZ, RZ, R3, P0 ;  /* 0x000000ffff107224 */ /* 0x000fe200000e0603 */
[----:B------:R-:W-:-:S04]  /*4930*/  LOP3.LUT R0, R0, 0x60, RZ, 0xfc, !PT ;  /* 0x0000006000007812 */ /* 0x000fc800078efcff */
[----:B------:R-:W-:Y:S02]  /*4940*/  LEA.HI.X R3, R19, UR5, R16, 0x3, P4 ;  /* 0x0000000513037c11 */ /* 0x000fe4000a0f1c10 */
[-C--:B--2---:R-:W-:Y:S02]  /*4950*/  ISETP.GE.AND P0, PT, R30, R17.reuse, PT ;  /* 0x000000111e00720c */ /* 0x084fe40003f06270 */
[-C--:B------:R-:W-:Y:S02]  /*4960*/  ISETP.GE.AND P1, PT, R33, R17.reuse, PT ;  /* 0x000000112100720c */ /* 0x080fe40003f26270 */
[-C--:B------:R-:W-:Y:S02]  /*4970*/  ISETP.GE.AND P2, PT, R38, R17.reuse, PT ;  /* 0x000000112600720c */ /* 0x080fe40003f46270 */
[-C--:B------:R-:W-:Y:S02]  /*4980*/  ISETP.GE.AND P3, PT, R0, R17.reuse, PT ;  /* 0x000000110000720c */ /* 0x080fe40003f66270 */
[----:B------:R-:W-:-:S02]  /*4990*/  ISETP.GE.AND P4, PT, R40, R17, PT ;  /* 0x000000112800720c */ /* 0x000fc40003f86270 */
        /* <DEDUP_REMOVED lines=21> */
.L_x_75:
[----:B------:R-:W-:Y:S01]  /*4af0*/  ISETP.NE.AND P0, PT, R37, RZ, PT ;  /* 0x000000ff2500720c */ /* 0x000fe20003f05270 */
[----:B------:R-:W-:Y:S01]  /*4b00*/  STS.64 [R24], R8 ;  /* 0x0000000818007388 */ /* 0x000fe20000000a00 */
[----:B------:R-:W-:-:S03]  /*4b10*/  IMAD.MOV.U32 R31, RZ, RZ, RZ ;  /* 0x000000ffff1f7224 */ /* 0x000fc600078e00ff */
[----:B------:R-:W-:Y:S04]  /*4b20*/  STS.64 [R7+0x8], R10 ;  /* 0x0000080a07007388 */ /* 0x000fe80000000a00 */
[----:B------:R-:W-:Y:S04]  /*4b30*/  STS.64 [R6+0x10], R12 ;  /* 0x0000100c06007388 */ /* 0x000fe80000000a00 */
[----:B------:R-:W-:Y:S04]  /*4b40*/  STS.64 [R5+0x18], R14 ;  /* 0x0000180e05007388 */ /* 0x000fe80000000a00 */
[----:B------:R-:W-:Y:S04]  /*4b50*/  STS.64 [R4+0x20], R16 ;  /* 0x0000201004007388 */ /* 0x000fe80000000a00 */
[----:B------:R0:W-:Y:S04]  /*4b60*/  STS.64 [R3+0x28], R18 ;  /* 0x0000281203007388 */ /* 0x0001e80000000a00 */
[----:B------:R-:W-:Y:S04]  /*4b70*/  STS.64 [R2+0x30], R20 ;  /* 0x0000301402007388 */ /* 0x000fe80000000a00 */
[----:B------:R1:W-:Y:S01]  /*4b80*/  STS.64 [R0+0x38], R22 ;  /* 0x0000381600007388 */ /* 0x0003e20000000a00 */
[----:B------:R-:W-:-:S03]  /*4b90*/  NOP ;  /* 0x0000000000007918 */ /* 0x000fc60000000000 */
[----:B------:R-:W-:Y:S04]  /*4ba0*/  LDS.64 R44, [R35+0x100] ;  /* 0x00010000232c7984 */ /* 0x000fe80000000a00 */
[----:B------:R-:W-:Y:S04]  /*4bb0*/  LDS.64 R8, [R36] ;  /* 0x0000000024087984 */ /* 0x000fe80000000a00 */
        /* <DEDUP_REMOVED lines=8> */
[----:B------:R-:W1:Y:S01]  /*4c40*/  S2R R37, SR_TID.X ;  /* 0x0000000000257919 */ /* 0x000e620000002100 */
[----:B0-----:R-:W0:Y:S01]  /*4c50*/  S2R R3, SR_CTAID.X ;  /* 0x0000000000037919 */ /* 0x001e220000002500 */
[----:B------:R-:W2:Y:S01]  /*4c60*/  LDS R17, [UR4+0x4200] ;  /* 0x00420004ff117984 */ /* 0x000ea20008000800 */
[----:B------:R-:W3:Y:S01]  /*4c70*/  LDCU.64 UR4, c[0x0][0x3b0] ;  /* 0x00007600ff0477ac */ /* 0x000ee20008000a00 */
[----:B-1----:R-:W-:-:S02]  /*4c80*/  IMAD.SHL.U32 R0, R37, 0x8, RZ ;  /* 0x0000000825007824 */ /* 0x002fc400078e00ff */
[----:B0-----:R-:W-:-:S03]  /*4c90*/  IMAD.WIDE.U32 R2, R3, 0x800, R30 ;  /* 0x0000080003027825 */ /* 0x001fc600078e001e */
[----:B------:R-:W-:Y:S02]  /*4ca0*/  LOP3.LUT R0, R0, 0x1f00, RZ, 0xc0, !PT ;  /* 0x00001f0000007812 */ /* 0x000fe400078ec0ff */
[----:B---3--:R-:W-:Y:S02]  /*4cb0*/  LEA R14, P0, R2, UR4, 0x3 ;  /* 0x00000004020e7c11 */ /* 0x008fe4000f8018ff */
[----:B------:R-:W-:Y:S02]  /*4cc0*/  LOP3.LUT R0, R0, 0x1f, R37, 0xf8, !PT ;  /* 0x0000001f00007812 */ /* 0x000fe400078ef825 */
[----:B------:R-:W-:Y:S02]  /*4cd0*/  LEA.HI.X R15, R2, UR5, R3, 0x3, P0 ;  /* 0x00000005020f7c11 */ /* 0x000fe400080f1c03 */
[----:B------:R-:W-:Y:S02]  /*4ce0*/  LOP3.LUT R0, R0, 0x60, RZ, 0xfc, !PT ;  /* 0x0000006000007812 */ /* 0x000fe400078efcff */
[----:B--2---:R-:W-:-:S02]  /*4cf0*/  ISETP.GE.AND P6, PT, R30, R17, PT ;  /* 0x000000111e00720c */ /* 0x004fc40003fc6270 */
[-C--:B------:R-:W-:Y:S02]  /*4d00*/  ISETP.GE.AND P5, PT, R33, R17.reuse, PT ;  /* 0x000000112100720c */ /* 0x080fe40003fa6270 */
[-C--:B------:R-:W-:Y:S02]  /*4d10*/  ISETP.GE.AND P4, PT, R38, R17.reuse, PT ;  /* 0x000000112600720c */ /* 0x080fe40003f86270 */
[-C--:B------:R-:W-:Y:S02]  /*4d20*/  ISETP.GE.AND P3, PT, R0, R17.reuse, PT ;  /* 0x000000110000720c */ /* 0x080fe40003f66270 */
        /* <DEDUP_REMOVED lines=22> */
.L_x_76:
        /* <DEDUP_REMOVED lines=15> */
.L_x_186:


//--------------------- .text._ZN3cub18CUB_300001_SM_10006detail10merge_sort26DeviceMergeSortMergeKernelINS2_10policy_hubIN6thrust24THRUST_300001_SM_1000_NS10device_ptrI10DistTargetEEE9Policy600ES9_PNS0_8NullTypeES9_SD_jN4cuda3std3__44lessIS8_EES8_SC_EEvbT2_T3_T4_PT6_PT7_T5_PSL_SL_NS1_7vsmem_tE --------------------------
	.section	.text._ZN3cub18CUB_300001_SM_10006detail10merge_sort26DeviceMergeSortMergeKernelINS2_10policy_hubIN6thrust24THRUST_300001_SM_1000_NS10device_ptrI10DistTargetEEE9Policy600ES9_PNS0_8NullTypeES9_SD_jN4cuda3std3__44lessIS8_EES8_SC_EEvbT2_T3_T4_PT6_PT7_T5_PSL_SL_NS1_7vsmem_tE,"ax",@progbits
	.align	128
        .global         _ZN3cub18CUB_300001_SM_10006detail10merge_sort26DeviceMergeSortMergeKernelINS2_10policy_hubIN6thrust24THRUST_300001_SM_1000_NS10device_ptrI10DistTargetEEE9Policy600ES9_PNS0_8NullTypeES9_SD_jN4cuda3std3__44lessIS8_EES8_SC_EEvbT2_T3_T4_PT6_PT7_T5_PSL_SL_NS1_7vsmem_tE
        .type           _ZN3cub18CUB_300001_SM_10006detail10merge_sort26DeviceMergeSortMergeKernelINS2_10policy_hubIN6thrust24THRUST_300001_SM_1000_NS10device_ptrI10DistTargetEEE9Policy600ES9_PNS0_8NullTypeES9_SD_jN4cuda3std3__44lessIS8_EES8_SC_EEvbT2_T3_T4_PT6_PT7_T5_PSL_SL_NS1_7vsmem_tE,@function
        .size           _ZN3cub18CUB_300001_SM_10006detail10merge_sort26DeviceMergeSortMergeKernelINS2_10policy_hubIN6thrust24THRUST_300001_SM_1000_NS10device_ptrI10DistTargetEEE9Policy600ES9_PNS0_8NullTypeES9_SD_jN4cuda3std3__44lessIS8_EES8_SC_EEvbT2_T3_T4_PT6_PT7_T5_PSL_SL_NS1_7vsmem_tE,(.L_x_187 - _ZN3cub18CUB_300001_SM_10006detail10merge_sort26DeviceMergeSortMergeKernelINS2_10policy_hubIN6thrust24THRUST_300001_SM_1000_NS10device_ptrI10DistTargetEEE9Policy600ES9_PNS0_8NullTypeES9_SD_jN4cuda3std3__44lessIS8_EES8_SC_EEvbT2_T3_T4_PT6_PT7_T5_PSL_SL_NS1_7vsmem_tE)
        .other          _ZN3cub18CUB_300001_SM_10006detail10merge_sort26DeviceMergeSortMergeKernelINS2_10policy_hubIN6thrust24THRUST_300001_SM_1000_NS10device_ptrI10DistTargetEEE9Policy600ES9_PNS0_8NullTypeES9_SD_jN4cuda3std3__44lessIS8_EES8_SC_EEvbT2_T3_T4_PT6_PT7_T5_PSL_SL_NS1_7vsmem_tE,@"STO_CUDA_ENTRY STV_DEFAULT"
_ZN3cub18CUB_300001_SM_10006detail10merge_sort26DeviceMergeSortMergeKernelINS2_10policy_hubIN6thrust24THRUST_300001_SM_1000_NS10device_ptrI10DistTargetEEE9Policy600ES9_PNS0_8NullTypeES9_SD_jN4cuda3std3__44lessIS8_EES8_SC_EEvbT2_T3_T4_PT6_PT7_T5_PSL_SL_NS1_7vsmem_tE:
.text._ZN3cub18CUB_300001_SM_10006detail10merge_sort26DeviceMergeSortMergeKernelINS2_10policy_hubIN6thrust24THRUST_300001_SM_1000_NS10device_ptrI10DistTargetEEE9Policy600ES9_PNS0_8NullTypeES9_SD_jN4cuda3std3__44lessIS8_EES8_SC_EEvbT2_T3_T4_PT6_PT7_T5_PSL_SL_NS1_7vsmem_tE:
[----:B------:R-:W-:Y:S01]  /*0000*/  LDC R1, c[0x0][0x37c] ;  /* 0x0000df00ff017b82 */ /* 0x000fe20000000800 */
[----:B------:R-:W0:Y:S01]  /*0010*/  S2R R11, SR_CTAID.X ;  /* 0x00000000000b7919 */ /* 0x000e220000002500 */
[----:B------:R-:W1:Y:S06]  /*0020*/  LDCU UR4, c[0x0][0x370] ;  /* 0x00006e00ff0477ac */ /* 0x000e6c0008000800 */
[----:B------:R-:W2:Y:S01]  /*0030*/  LDC R9, c[0x0][0x3c0] ;  /* 0x0000f000ff097b82 */ /* 0x000ea20000000800 */
[----:B------:R-:W3:Y:S01]  /*0040*/  S2R R2, SR_TID.X ;  /* 0x0000000000027919 */ /* 0x000ee20000002100 */
[----:B------:R-:W4:Y:S01]  /*0050*/  LDCU.64 UR6, c[0x0][0x358] ;  /* 0x00006b00ff0677ac */ /* 0x000f220008000a00 */
[----:B-1----:R-:W-:Y:S01]  /*0060*/  UIADD3 UR4, UPT, UPT, UR4, -0x1, URZ ;  /* 0xffffffff04047890 */ /* 0x002fe2000fffe0ff */
[----:B--2---:R-:W-:-:S05]  /*0070*/  IMAD.SHL.U32 R3, R9, 0x400, RZ ;  /* 0x0000040009037824 */ /* 0x004fca00078e00ff */
[C---:B0-----:R-:W-:Y:S01]  /*0080*/  ISETP.GE.U32.AND P0, PT, R11.reuse, UR4, PT ;  /* 0x000000040b007c0c */ /* 0x041fe2000bf06070 */
[----:B------:R-:W-:-:S12]  /*0090*/  IMAD.SHL.U32 R0, R11, 0x800, RZ ;  /* 0x000008000b007824 */ /* 0x000fd800078e00ff */
[----:B---34-:R-:W-:Y:S05]  /*00a0*/  @P0 BRA `(.L_x_77) ;  /* 0x0000001800e00947 */ /* 0x018fea0003800000 */
[----:B------:R-:W0:Y:S01]  /*00b0*/  LDC.64 R6, c[0x0][0x3b8] ;  /* 0x0000ee00ff067b82 */ /* 0x000e220000000a00 */
[----:B------:R-:W-:Y:S01]  /*00c0*/  IMAD.MOV R10, RZ, RZ, -R9 ;  /* 0x000000ffff0a7224 */ /* 0x000fe200078e0a09 */
[----:B------:R-:W1:Y:S06]  /*00d0*/  LDCU.U8 UR4, c[0x0][0x380] ;  /* 0x00007000ff0477ac */ /* 0x000e6c0008000000 */
[----:B------:R-:W2:Y:S01]  /*00e0*/  LDC R12, c[0x0][0x398] ;  /* 0x0000e600ff0c7b82 */ /* 0x000ea20000000800 */
[----:B0-----:R-:W-:-:S05]  /*00f0*/  IMAD.WIDE.U32 R6, R11, 0x4, R6 ;  /* 0x000000040b067825 */ /* 0x001fca00078e0006 */
[----:B------:R-:W3:Y:S04]  /*0100*/  LDG.E R8, desc[UR6][R6.64+0x4] ;  /* 0x0000040606087981 */ /* 0x000ee8000c1e1900 */
[----:B------:R0:W4:Y:S01]  /*0110*/  LDG.E R4, desc[UR6][R6.64] ;  /* 0x0000000606047981 */ /* 0x000122000c1e1900 */
[CC--:B------:R-:W-:Y:S01]  /*0120*/  LOP3.LUT R5, R11.reuse, R10.reuse, RZ, 0xc0, !PT ;  /* 0x0000000a0b057212 */ /* 0x0c0fe200078ec0ff */
[----:B-1----:R-:W-:Y:S01]  /*0130*/  UPRMT UR4, UR4, 0x8880, URZ ;  /* 0x0000888004047896 */ /* 0x002fe200080000ff */
[C---:B------:R-:W-:Y:S01]  /*0140*/  LOP3.LUT R10, R11.reuse, R10, RZ, 0xfc, !PT ;  /* 0x0000000a0b0a7212 */ /* 0x040fe200078efcff */
[----:B------:R-:W-:Y:S02]  /*0150*/  ACQBULK ;  /* 0x000000000000782e */ /* 0x000fe40000000000 */
[----:B------:R-:W-:Y:S01]  /*0160*/  IMAD.IADD R9, R11, 0x1, -R5 ;  /* 0x000000010b097824 */ /* 0x000fe200078e0a05 */
[----:B------:R-:W-:Y:S01]  /*0170*/  ISETP.NE.AND P1, PT, R10, -0x1, PT ;  /* 0xffffffff0a00780c */ /* 0x000fe20003f25270 */
[----:B------:R-:W-:Y:S01]  /*0180*/  IMAD.SHL.U32 R5, R5, 0x800, RZ ;  /* 0x0000080005057824 */ /* 0x000fe200078e00ff */
[----:B------:R-:W-:Y:S01]  /*0190*/  UISETP.NE.AND UP0, UPT, UR4, URZ, UPT ;  /* 0x000000ff0400728c */ /* 0x000fe2000bf05270 */
[----:B------:R-:W-:Y:S01]  /*01a0*/  IMAD.SHL.U32 R9, R9, 0x800, RZ ;  /* 0x0000080009097824 */ /* 0x000fe200078e00ff */
[----:B0-----:R-:W-:Y:S01]  /*01b0*/  LOP3.LUT R6, R3, 0xfffff800, RZ, 0xc0, !PT ;  /* 0xfffff80003067812 */ /* 0x001fe200078ec0ff */
[----:B--2---:R-:W-:-:S02]  /*01c0*/  IMAD.IADD R7, R12, 0x1, -R5 ;  /* 0x000000010c077824 */ /* 0x004fc400078e0a05 */
[C---:B------:R-:W-:Y:S01]  /*01d0*/  VIADD R10, R9.reuse, 0x7ff ;  /* 0x000007ff090a7836 */ /* 0x040fe20000000000 */
[----:B------:R-:W-:Y:S02]  /*01e0*/  ISETP.NE.AND P0, PT, R9, -0x800, PT ;  /* 0xfffff8000900780c */ /* 0x000fe40003f05270 */
[----:B------:R-:W-:-:S05]  /*01f0*/  VIMNMX.U32 R11, PT, PT, R6, R7, !PT ;  /* 0x00000007060b7248 */ /* 0x000fca0007fe0000 */
[----:B------:R-:W-:-:S06]  /*0200*/  IMAD.IADD R11, R11, 0x1, -R6 ;  /* 0x000000010b0b7824 */ /* 0x000fcc00078e0a06 */
[----:B------:R-:W-:Y:S02]  /*0210*/  @P0 VIADD R10, R9, 0x800 ;  /* 0x00000800090a0836 */ /* 0x000fe40000000000 */
[----:B---3--:R-:W-:-:S04]  /*0220*/  IMAD.IADD R3, R8, 0x1, -R5 ;  /* 0x0000000108037824 */ /* 0x008fc800078e0a05 */
[----:B------:R-:W-:Y:S01]  /*0230*/  IMAD.IADD R13, R10, 0x1, -R3 ;  /* 0x000000010a0d7824 */ /* 0x000fe200078e0a03 */
[----:B------:R-:W-:Y:S01]  /*0240*/  @!P1 VIMNMX.U32 R3, PT, PT, R6, R7, PT ;  /* 0x0000000706039248 */ /* 0x000fe20003fe0000 */
[----:B----4-:R-:W-:-:S03]  /*0250*/  IMAD.IADD R4, R4, 0x1, -R5 ;  /* 0x0000000104047824 */ /* 0x010fc600078e0a05 */
[----:B------:R-:W-:Y:S01]  /*0260*/  SEL R8, R6, R13, !P1 ;  /* 0x0000000d06087207 */ /* 0x000fe20004800000 */
[----:B------:R-:W-:Y:S01]  /*0270*/  IMAD.IADD R3, R3, 0x1, -R4 ;  /* 0x0000000103037824 */ /* 0x000fe200078e0a04 */
[----:B------:R-:W-:Y:S02]  /*0280*/  VIADDMNMX.U32 R24, R9, -R4, R11, PT ;  /* 0x8000000409187246 */ /* 0x000fe4000380000b */
[----:B------:R-:W-:Y:S01]  /*0290*/  VIMNMX.U32 R25, PT, PT, R11, R8, PT ;  /* 0x000000080b197248 */ /* 0x000fe20003fe0000 */
[----:B------:R-:W-:Y:S06]  /*02a0*/  BRA.U !UP0, `(.L_x_78) ;  /* 0x0000000108f07547 */ /* 0x000fec000b800000 */
[----:B------:R-:W0:Y:S01]  /*02b0*/  LDCU.64 UR4, c[0x0][0x388] ;  /* 0x00007100ff0477ac */ /* 0x000e220008000a00 */
[C---:B------:R-:W-:Y:S02]  /*02c0*/  IADD3 R4, P0, P1, R2.reuse, R4, R5 ;  /* 0x0000000402047210 */ /* 0x040fe4000791e005 */
[----:B------:R-:W-:Y:S02]  /*02d0*/  ISETP.GE.AND P6, PT, R2, R3, PT ;  /* 0x000000030200720c */ /* 0x000fe40003fc6270 */
[----:B------:R-:W-:Y:S02]  /*02e0*/  IADD3.X R7, PT, PT, RZ, RZ, RZ, P0, P1 ;  /* 0x000000ffff077210 */ /* 0x000fe400007e24ff */
[----:B0-----:R-:W-:-:S04]  /*02f0*/  LEA R20, P0, R4, UR4, 0x3 ;  /* 0x0000000404147c11 */ /* 0x001fc8000f8018ff */
[----:B------:R-:W-:-:S05]  /*0300*/  LEA.HI.X R21, R4, UR5, R7, 0x3, P0 ;  /* 0x0000000504157c11 */ /* 0x000fca00080f1c07 */
[----:B------:R0:W5:Y:S04]  /*0310*/  @!P6 LDG.E R18, desc[UR6][R20.64] ;  /* 0x000000061412e981 */ /* 0x000168000c1e1900 */
[----:B------:R0:W5:Y:S01]  /*0320*/  @!P6 LDG.E R19, desc[UR6][R20.64+0x4] ;  /* 0x000004061413e981 */ /* 0x000162000c1e1900 */
[----:B------:R-:W-:Y:S01]  /*0330*/  IMAD.IADD R4, R2, 0x1, -R3 ;  /* 0x0000000102047824 */ /* 0x000fe200078e0a03 */
[----:B------:R-:W-:Y:S01]  /*0340*/  IADD3 R5, P0, P1, R24, R5, R6 ;  /* 0x0000000518057210 */ /* 0x000fe2000791e006 */
[C---:B------:R-:W-:Y:S02]  /*0350*/  VIADD R10, R2.reuse, 0x300 ;  /* 0x00000300020a7836 */ /* 0x040fe40000000000 */
[----:B------:R-:W-:Y:S01]  /*0360*/  VIADD R6, R2, 0x100 ;  /* 0x0000010002067836 */ /* 0x000fe20000000000 */
[----:B------:R-:W-:Y:S01]  /*0370*/  IADD3 R5, P2, PT, R4, R5, RZ ;  /* 0x0000000504057210 */ /* 0x000fe20007f5e0ff */
[----:B------:R-:W-:Y:S01]  /*0380*/  VIADD R8, R2, 0x200 ;  /* 0x0000020002087836 */ /* 0x000fe20000000000 */
[----:B------:R-:W-:-:S02]  /*0390*/  IADD3.X R7, PT, PT, RZ, RZ, RZ, P0, P1 ;  /* 0x000000ffff077210 */ /* 0x000fc400007e24ff */
[----:B------:R-:W-:Y:S02]  /*03a0*/  ISETP.GE.AND P3, PT, R10, R3, PT ;  /* 0x000000030a00720c */ /* 0x000fe40003f66270 */
        /* <DEDUP_REMOVED lines=44> */
.L_x_78:
        /* <DEDUP_REMOVED lines=8> */
[----:B------:R-:W-:Y:S01]  /*06f0*/  IADD3 R5, P1, P2, R24, R5, R6 ;  /* 0x0000000518057210 */ /* 0x000fe20007a3e006 */
[C---:B------:R-:W-:Y:S02]  /*0700*/  IMAD.IADD R6, R2.reuse, 0x1, -R3 ;  /* 0x0000000102067824 */ /* 0x040fe400078e0a03 */
[C---:B------:R-:W-:Y:S01]  /*0710*/  VIADD R8, R2.reuse, 0x100 ;  /* 0x0000010002087836 */ /* 0x040fe20000000000 */
[----:B------:R-:W-:Y:S01]  /*0720*/  IADD3.X R4, PT, PT, RZ, RZ, RZ, P1, P2 ;  /* 0x000000ffff047210 */ /* 0x000fe20000fe44ff */
[----:B------:R-:W-:Y:S01]  /*0730*/  VIADD R10, R2, 0x200 ;  /* 0x00000200020a7836 */ /* 0x000fe20000000000 */
[----:B------:R-:W-:Y:S01]  /*0740*/  IADD3 R5, P4, PT, R6, R5, RZ ;  /* 0x0000000506057210 */ /* 0x000fe20007f9e0ff */
[----:B------:R-:W-:Y:S01]  /*0750*/  VIADD R12, R2, 0x300 ;  /* 0x00000300020c7836 */ /* 0x000fe20000000000 */
[----:B------:R-:W-:Y:S01]  /*0760*/  ISETP.GE.AND P1, PT, R8, R3, PT ;  /* 0x000000030800720c */ /* 0x000fe20003f26270 */
[----:B------:R-:W-:Y:S01]  /*0770*/  VIADD R8, R2, 0x500 ;  /* 0x0000050002087836 */ /* 0x000fe20000000000 */
[----:B------:R-:W-:-:S02]  /*0780*/  LEA.HI.X.SX32 R4, R6, R4, 0x1, P4 ;  /* 0x0000000406047211 */ /* 0x000fc400020f0eff */
[C---:B------:R-:W-:Y:S02]  /*0790*/  LEA R22, P4, R5.reuse, UR4, 0x3 ;  /* 0x0000000405167c11 */ /* 0x040fe4000f8818ff */
[-C--:B------:R-:W-:Y:S01]  /*07a0*/  ISETP.GE.AND P2, PT, R10, R3.reuse, PT ;  /* 0x000000030a00720c */ /* 0x080fe20003f46270 */
[C---:B------:R-:W-:Y:S01]  /*07b0*/  VIADD R10, R2.reuse, 0x600 ;  /* 0x00000600020a7836 */ /* 0x040fe20000000000 */
[----:B------:R-:W-:Y:S01]  /*07c0*/  LEA.HI.X R23, R5, UR5, R4, 0x3, P4 ;  /* 0x0000000505177c11 */ /* 0x000fe2000a0f1c04 */
[C---:B------:R-:W-:Y:S01]  /*07d0*/  VIADD R4, R2.reuse, 0x700 ;  /* 0x0000070002047836 */ /* 0x040fe20000000000 */
[----:B------:R-:W-:Y:S02]  /*07e0*/  LOP3.LUT R6, R2, 0x400, RZ, 0xfc, !PT ;  /* 0x0000040002067812 */ /* 0x000fe400078efcff */
[-C--:B------:R-:W-:Y:S01]  /*07f0*/  ISETP.GE.AND P3, PT, R12, R3.reuse, PT ;  /* 0x000000030c00720c */ /* 0x080fe20003f66270 */
[----:B------:R1:W5:Y:S01]  /*0800*/  @P1 LDG.E R16, desc[UR6][R22.64+0x800] ;  /* 0x0008000616101981 */ /* 0x000362000c1e1900 */
[----:B------:R-:W-:-:S02]  /*0810*/  ISETP.GE.AND P6, PT, R6, R3, PT ;  /* 0x000000030600720c */ /* 0x000fc40003fc6270 */
        /* <DEDUP_REMOVED lines=32> */
.L_x_79:
[----:B------:R-:W2:Y:S01]  /*0a20*/  S2UR UR5, SR_CgaCtaId ;  /* 0x00000000000579c3 */ /* 0x000ea20000008800 */
[----:B------:R-:W-:Y:S01]  /*0a30*/  UMOV UR4, 0x400 ;  /* 0x0000040000047882 */ /* 0x000fe20000000000 */
[----:B01----:R-:W-:Y:S02]  /*0a40*/  IMAD.SHL.U32 R21, R2, 0x8, RZ ;  /* 0x0000000802157824 */ /* 0x003fe400078e00ff */
[----:B------:R-:W-:Y:S01]  /*0a50*/  IMAD.IADD R24, R25, 0x1, -R24 ;  /* 0x0000000119187824 */ /* 0x000fe200078e0a18 */
[----:B--2---:R-:W-:-:S09]  /*0a60*/  ULEA UR4, UR5, UR4, 0x18 ;  /* 0x0000000405047291 */ /* 0x004fd2000f8ec0ff */
[----:B-----5:R0:W-:Y:S04]  /*0a70*/  STS.64 [R21+UR4], R18 ;  /* 0x0000001215007988 */ /* 0x0201e80008000a04 */
        /* <DEDUP_REMOVED lines=8> */
[----:B0-----:R-:W-:-:S07]  /*0b00*/  IMAD.IADD R18, R3, 0x1, R24 ;  /* 0x0000000103127824 */ /* 0x001fce00078e0218 */
[----:B------:R-:W-:Y:S01]  /*0b10*/  PREEXIT ;  /* 0x000000000000782d */ /* 0x000fe20000000000 */
[----:B------:R-:W-:Y:S01]  /*0b20*/  BSSY.RECONVERGENT B0, `(.L_x_80) ;  /* 0x0000017000007945 */ /* 0x000fe20003800200 */
[----:B-1----:R-:W-:-:S04]  /*0b30*/  VIMNMX R21, PT, PT, R21, R18, PT ;  /* 0x0000001215157248 */ /* 0x002fc80003fe0100 */
[C---:B------:R-:W-:Y:S01]  /*0b40*/  ISETP.GE.AND P0, PT, R21.reuse, R24, PT ;  /* 0x000000181500720c */ /* 0x040fe20003f06270 */
[----:B------:R-:W-:Y:S01]  /*0b50*/  IMAD.IADD R4, R21, 0x1, -R24 ;  /* 0x0000000115047824 */ /* 0x000fe200078e0a18 */
[----:B------:R-:W-:-:S04]  /*0b60*/  VIMNMX R5, PT, PT, R3, R21, PT ;  /* 0x0000001503057248 */ /* 0x000fc80003fe0100 */
[----:B------:R-:W-:-:S04]  /*0b70*/  SEL R6, R4, RZ, P0 ;  /* 0x000000ff04067207 */ /* 0x000fc80000000000 */
[----:B------:R-:W-:-:S13]  /*0b80*/  ISETP.GE.AND P0, PT, R6, R5, PT ;  /* 0x000000050600720c */ /* 0x000fda0003f06270 */
[----:B------:R-:W-:Y:S05]  /*0b90*/  @P0 BRA `(.L_x_81) ;  /* 0x00000000003c0947 */ /* 0x000fea0003800000 */
[----:B------:R-:W-:-:S07]  /*0ba0*/  IMAD.IADD R10, R3, 0x1, R21 ;  /* 0x00000001030a7824 */ /* 0x000fce00078e0215 */
.L_x_82:
[----:B------:R-:W-:-:S05]  /*0bb0*/  IMAD.IADD R4, R5, 0x1, -R6 ;  /* 0x0000000105047824 */ /* 0x000fca00078e0a06 */
[----:B------:R-:W-:-:S04]  /*0bc0*/  LEA.HI R7, R4, R4, RZ, 0x1 ;  /* 0x0000000404077211 */ /* 0x000fc800078f08ff */
[----:B------:R-:W-:-:S04]  /*0bd0*/  LEA.HI.SX32 R4, R7, R6, 0x1f ;  /* 0x0000000607047211 */ /* 0x000fc800078ffaff */
[----:B------:R-:W-:-:S05]  /*0be0*/  LOP3.LUT R7, RZ, R4, RZ, 0x33, !PT ;  /* 0x00000004ff077212 */ /* 0x000fca00078e33ff */
[----:B------:R-:W-:Y:S01]  /*0bf0*/  IMAD.IADD R8, R10, 0x1, R7 ;  /* 0x000000010a087824 */ /* 0x000fe200078e0207 */
[----:B------:R-:W-:-:S04]  /*0c00*/  LEA R7, R4, UR4, 0x3 ;  /* 0x0000000404077c11 */ /* 0x000fc8000f8e18ff */
[----:B------:R-:W-:Y:S02]  /*0c10*/  LEA R8, R8, UR4, 0x3 ;  /* 0x0000000408087c11 */ /* 0x000fe4000f8e18ff */
[----:B------:R-:W-:Y:S04]  /*0c20*/  LDS R7, [R7] ;  /* 0x0000000007077984 */ /* 0x000fe80000000800 */
[----:B------:R-:W0:Y:S02]  /*0c30*/  LDS R8, [R8] ;  /* 0x0000000008087984 */ /* 0x000e240000000800 */
[----:B0-----:R-:W-:-:S04]  /*0c40*/  FSETP.GEU.AND P0, PT, R8, R7, PT ;  /* 0x000000070800720b */ /* 0x001fc80003f0e000 */
[----:B------:R-:W-:-:S09]  /*0c50*/  SEL R5, R5, R4, P0 ;  /* 0x0000000405057207 */ /* 0x000fd20000000000 */
[----:B------:R-:W-:-:S05]  /*0c60*/  @P0 VIADD R6, R4, 0x1 ;  /* 0x0000000104060836 */ /* 0x000fca0000000000 */
[----:B------:R-:W-:-:S13]  /*0c70*/  ISETP.GE.AND P0, PT, R6, R5, PT ;  /* 0x000000050600720c */ /* 0x000fda0003f06270 */
[----:B------:R-:W-:Y:S05]  /*0c80*/  @!P0 BRA `(.L_x_82) ;  /* 0xfffffffc00c88947 */ /* 0x000fea000383ffff */
.L_x_81:
[----:B------:R-:W-:Y:S05]  /*0c90*/  BSYNC.RECONVERGENT B0 ;  /* 0x0000000000007941 */ /* 0x000fea0003800200 */
.L_x_80:
[----:B------:R-:W-:Y:S01]  /*0ca0*/  IADD3 R9, PT, PT, R3, R21, -R6 ;  /* 0x0000001503097210 */ /* 0x000fe20007ffe806 */
[C---:B------:R-:W-:Y:S01]  /*0cb0*/  VIADD R8, R6.reuse, 0x1 ;  /* 0x0000000106087836 */ /* 0x040fe20000000000 */
[----:B------:R-:W-:Y:S02]  /*0cc0*/  LEA R12, R6, UR4, 0x3 ;  /* 0x00000004060c7c11 */ /* 0x000fe4000f8e18ff */
[C---:B------:R-:W-:Y:S01]  /*0cd0*/  LEA R11, R9.reuse, UR4, 0x3 ;  /* 0x00000004090b7c11 */ /* 0x040fe2000f8e18ff */
[C---:B------:R-:W-:Y:S01]  /*0ce0*/  VIADD R7, R9.reuse, 0x1 ;  /* 0x0000000109077836 */ /* 0x040fe20000000000 */
[----:B------:R-:W-:Y:S01]  /*0cf0*/  ISETP.GE.AND P1, PT, R9, R18, PT ;  /* 0x000000120900720c */ /* 0x000fe20003f26270 */
[----:B------:R-:W-:Y:S01]  /*0d00*/  LDS.64 R20, [R12] ;  /* 0x000000000c147984 */ /* 0x000fe20000000a00 */
[----:B------:R-:W-:-:S03]  /*0d10*/  PLOP3.LUT P0, PT, PT, PT, PT, 0x8, 0x80 ;  /* 0x000000000080781c */ /* 0x000fc60003f0e170 */
[----:B------:R-:W0:Y:S08]  /*0d20*/  LDS.64 R22, [R11] ;  /* 0x000000000b167984 */ /* 0x000e300000000a00 */
        /* <DEDUP_REMOVED lines=8> */
[----:B------:R-:W-:Y:S01]  /*0db0*/  PLOP3.LUT P0, PT, PT, PT, PT, 0x8, 0x80 ;  /* 0x000000000080781c */ /* 0x000fe20003f0e170 */
[C---:B------:R-:W-:Y:S01]  /*0dc0*/  VIADD R9, R7.reuse, 0x1 ;  /* 0x0000000107097836 */ /* 0x040fe20000000000 */
[----:B------:R-:W-:Y:S01]  /*0dd0*/  ISETP.GE.AND P1, PT, R7, R18, PT ;  /* 0x000000120700720c */ /* 0x000fe20003f26270 */
[----:B------:R-:W-:-:S12]  /*0de0*/  VIADD R10, R8, 0x1 ;  /* 0x00000001080a7836 */ /* 0x000fd80000000000 */
        /* <DEDUP_REMOVED lines=84> */
[----:B------:R-:W-:Y:S01]  /*1330*/  @!P1 ISETP.GE.OR P0, PT, R26, R3, !P2 ;  /* 0x000000031a00920c */ /* 0x000fe20005706670 */
[----:B------:R-:W-:-:S03]  /*1340*/  IMAD.SHL.U32 R3, R2, 0x8, RZ ;  /* 0x0000000802037824 */ /* 0x000fc600078e00ff */
[----:B------:R-:W-:Y:S02]  /*1350*/  FSEL R21, R23, R21, P0 ;  /* 0x0000001517157208 */ /* 0x000fe40000000000 */
[----:B------:R-:W-:Y:S01]  /*1360*/  FSEL R20, R22, R20, P0 ;  /* 0x0000001416147208 */ /* 0x000fe20000000000 */
[----:B------:R-:W-:Y:S06]  /*1370*/  BRA.U !UP0, `(.L_x_83) ;  /* 0x0000000508147547 */ /* 0x000fec000b800000 */
[----:B------:R-:W0:Y:S01]  /*1380*/  S2R R22, SR_LANEID ;  /* 0x0000000000167919 */ /* 0x000e220000000000 */
[----:B------:R-:W-:Y:S01]  /*1390*/  LOP3.LUT R3, R3, 0x1f00, RZ, 0xc0, !PT ;  /* 0x00001f0003037812 */ /* 0x000fe200078ec0ff */
[----:B------:R-:W1:Y:S04]  /*13a0*/  LDCU.64 UR8, c[0x0][0x3a0] ;  /* 0x00007400ff0877ac */ /* 0x000e680008000a00 */
[----:B0-----:R-:W-:Y:S01]  /*13b0*/  IMAD R18, R22, 0x8, R3 ;  /* 0x0000000816127824 */ /* 0x001fe200078e0203 */
[----:B------:R-:W-:-:S04]  /*13c0*/  LOP3.LUT R3, R3, 0x1f, R2, 0xf8, !PT ;  /* 0x0000001f03037812 */ /* 0x000fc800078ef802 */
[----:B------:R-:W-:Y:S01]  /*13d0*/  LEA.HI.SX32 R19, R18, R18, 0x1b ;  /* 0x0000001212137211 */ /* 0x000fe200078fdaff */
[----:B------:R-:W-:Y:S01]  /*13e0*/  IMAD R18, R22, -0x7, R18 ;  /* 0xfffffff916127824 */ /* 0x000fe200078e0212 */
[----:B------:R-:W-:Y:S02]  /*13f0*/  IADD3 R3, P0, PT, R0, R3, RZ ;  /* 0x0000000300037210 */ /* 0x000fe40007f1e0ff */
        /* <DEDUP_REMOVED lines=9> */
[-C--:B------:R-:W-:Y:S01]  /*1490*/  LEA.HI.SX32 R25, R25, R18.reuse, 0x1b ;  /* 0x0000001219197211 */ /* 0x080fe200078fdaff */
[----:B------:R-:W-:Y:S01]  /*14a0*/  IMAD.X R0, RZ, RZ, RZ, P0 ;  /* 0x000000ffff007224 */ /* 0x000fe200000e06ff */
[-C--:B------:R-:W-:Y:S01]  /*14b0*/  LEA.HI.SX32 R27, R27, R18.reuse, 0x1b ;  /* 0x000000121b1b7211 */ /* 0x080fe200078fdaff */
[----:B------:R3:W-:Y:S01]  /*14c0*/  STS.64 [R19+0x20], R12 ;  /* 0x0000200c13007388 */ /* 0x0007e20000000a00 */
[----:B------:R-:W-:-:S02]  /*14d0*/  LEA.HI.SX32 R29, R29, R18, 0x1b ;  /* 0x000000121d1d7211 */ /* 0x000fc400078fdaff */
[----:B-1----:R-:W-:Y:S01]  /*14e0*/  LEA R2, P0, R3, UR8, 0x3 ;  /* 0x0000000803027c11 */ /* 0x002fe2000f8018ff */
[----:B0-----:R-:W-:Y:S01]  /*14f0*/  VIADD R5, R18, 0x60 ;  /* 0x0000006012057836 */ /* 0x001fe20000000000 */
[----:B------:R0:W-:Y:S01]  /*1500*/  STS.64 [R19+0x8], R6 ;  /* 0x0000080613007388 */ /* 0x0001e20000000a00 */
[----:B------:R-:W-:Y:S01]  /*1510*/  LEA R4, R22, UR4, 0x3 ;  /* 0x0000000416047c11 */ /* 0x000fe2000f8e18ff */
[C---:B--2---:R-:W-:Y:S02]  /*1520*/  VIADD R9, R18.reuse, 0xa0 ;  /* 0x000000a012097836 */ /* 0x044fe40000000000 */
[----:B------:R1:W-:Y:S01]  /*1530*/  STS.64 [R19+0x18], R10 ;  /* 0x0000180a13007388 */ /* 0x0003e20000000a00 */
[----:B------:R-:W-:Y:S01]  /*1540*/  LEA R8, R25, UR4, 0x3 ;  /* 0x0000000419087c11 */ /* 0x000fe2000f8e18ff */
[----:B---3--:R-:W-:Y:S02]  /*1550*/  VIADD R13, R18, 0xe0 ;  /* 0x000000e0120d7836 */ /* 0x008fe40000000000 */
[----:B------:R2:W-:Y:S01]  /*1560*/  STS.64 [R19+0x28], R14 ;  /* 0x0000280e13007388 */ /* 0x0005e20000000a00 */
[----:B------:R-:W-:-:S02]  /*1570*/  LEA R12, R27, UR4, 0x3 ;  /* 0x000000041b0c7c11 */ /* 0x000fc4000f8e18ff */
[----:B------:R-:W-:Y:S01]  /*1580*/  LEA.HI.X R3, R3, UR9, R0, 0x3, P0 ;  /* 0x0000000903037c11 */ /* 0x000fe200080f1c00 */
[----:B------:R3:W-:Y:S01]  /*1590*/  STS.64 [R19+0x30], R16 ;  /* 0x0000301013007388 */ /* 0x0007e20000000a00 */
[-C--:B0-----:R-:W-:Y:S02]  /*15a0*/  LEA.HI.SX32 R7, R5, R18.reuse, 0x1b ;  /* 0x0000001205077211 */ /* 0x081fe400078fdaff */
[----:B------:R-:W-:Y:S01]  /*15b0*/  LEA R6, R23, UR4, 0x3 ;  /* 0x0000000417067c11 */ /* 0x000fe2000f8e18ff */
[----:B------:R-:W-:Y:S01]  /*15c0*/  STS.64 [R19+0x38], R20 ;  /* 0x0000381413007388 */ /* 0x000fe20000000a00 */
[-C--:B-1----:R-:W-:Y:S01]  /*15d0*/  LEA.HI.SX32 R11, R9, R18.reuse, 0x1b ;  /* 0x00000012090b7211 */ /* 0x082fe200078fdaff */
[----:B------:R-:W-:Y:S01]  /*15e0*/  NOP ;  /* 0x0000000000007918 */ /* 0x000fe20000000000 */
[----:B------:R-:W-:Y:S01]  /*15f0*/  LEA.HI.SX32 R18, R13, R18, 0x1b ;  /* 0x000000120d127211 */ /* 0x000fe200078fdaff */
[----:B------:R-:W0:Y:S01]  /*1600*/  LDS.64 R4, [R4] ;  /* 0x0000000004047984 */ /* 0x000e220000000a00 */
[----:B------:R-:W-:-:S02]  /*1610*/  LEA R10, R7, UR4, 0x3 ;  /* 0x00000004070a7c11 */ /* 0x000fc4000f8e18ff */
[----:B--2---:R-:W-:Y:S01]  /*1620*/  LEA R14, R11, UR4, 0x3 ;  /* 0x000000040b0e7c11 */ /* 0x004fe2000f8e18ff */
[----:B------:R-:W1:Y:S01]  /*1630*/  LDS.64 R6, [R6+0x100] ;  /* 0x0001000006067984 */ /* 0x000e620000000a00 */
[----:B---3--:R-:W-:Y:S02]  /*1640*/  LEA R16, R29, UR4, 0x3 ;  /* 0x000000041d107c11 */ /* 0x008fe4000f8e18ff */
[----:B------:R-:W-:Y:S01]  /*1650*/  LEA R18, R18, UR4, 0x3 ;  /* 0x0000000412127c11 */ /* 0x000fe2000f8e18ff */
[----:B------:R-:W2:Y:S04]  /*1660*/  LDS.64 R8, [R8+0x200] ;  /* 0x0002000008087984 */ /* 0x000ea80000000a00 */
[----:B------:R-:W3:Y:S04]  /*1670*/  LDS.64 R10, [R10+0x300] ;  /* 0x000300000a0a7984 */ /* 0x000ee80000000a00 */
[----:B------:R-:W4:Y:S04]  /*1680*/  LDS.64 R12, [R12+0x400] ;  /* 0x000400000c0c7984 */ /* 0x000f280000000a00 */
[----:B------:R-:W5:Y:S04]  /*1690*/  LDS.64 R14, [R14+0x500] ;  /* 0x000500000e0e7984 */ /* 0x000f680000000a00 */
[----:B------:R-:W5:Y:S04]  /*16a0*/  LDS.64 R16, [R16+0x600] ;  /* 0x0006000010107984 */ /* 0x000f680000000a00 */
[----:B------:R-:W5:Y:S04]  /*16b0*/  LDS.64 R18, [R18+0x700] ;  /* 0x0007000012127984 */ /* 0x000f680000000a00 */
[----:B0-----:R-:W-:Y:S04]  /*16c0*/  STG.E desc[UR6][R2.64], R4 ;  /* 0x0000000402007986 */ /* 0x001fe8000c101906 */
[----:B------:R-:W-:Y:S04]  /*16d0*/  STG.E desc[UR6][R2.64+0x4], R5 ;  /* 0x0000040502007986 */ /* 0x000fe8000c101906 */
[----:B-1----:R-:W-:Y:S04]  /*16e0*/  STG.E desc[UR6][R2.64+0x100], R6 ;  /* 0x0001000602007986 */ /* 0x002fe8000c101906 */
        /* <DEDUP_REMOVED lines=14> */
.L_x_83:
[----:B------:R-:W0:Y:S01]  /*17d0*/  S2R R18, SR_LANEID ;  /* 0x0000000000127919 */ /* 0x000e220000000000 */
[----:B------:R-:W-:Y:S01]  /*17e0*/  LOP3.LUT R3, R3, 0x1f00, RZ, 0xc0, !PT ;  /* 0x00001f0003037812 */ /* 0x000fe200078ec0ff */
[----:B------:R-:W1:Y:S04]  /*17f0*/  LDCU.64 UR8, c[0x0][0x388] ;  /* 0x00007100ff0877ac */ /* 0x000e680008000a00 */
[----:B0-----:R-:W-:-:S04]  /*1800*/  IMAD R19, R18, 0x8, R3 ;  /* 0x0000000812137824 */ /* 0x001fc800078e0203 */
[----:B------:R-:W-:Y:S01]  /*1810*/  IMAD R18, R18, -0x7, R19 ;  /* 0xfffffff912127824 */ /* 0x000fe200078e0213 */
[----:B------:R-:W-:-:S03]  /*1820*/  LEA.HI.SX32 R22, R19, R19, 0x1b ;  /* 0x0000001313167211 */ /* 0x000fc600078fdaff */
[----:B------:R-:W-:Y:S01]  /*1830*/  VIADD R23, R18, 0x20 ;  /* 0x0000002012177836 */ /* 0x000fe20000000000 */
[----:B------:R-:W-:Y:S01]  /*1840*/  LEA R22, R22, UR4, 0x3 ;  /* 0x0000000416167c11 */ /* 0x000fe2000f8e18ff */
[C---:B------:R-:W-:Y:S01]  /*1850*/  VIADD R25, R18.reuse, 0x40 ;  /* 0x0000004012197836 */ /* 0x040fe20000000000 */
[CC--:B------:R-:W-:Y:S02]  /*1860*/  LEA.HI.SX32 R19, R18.reuse, R18.reuse, 0x1b ;  /* 0x0000001212137211 */ /* 0x0c0fe400078fdaff */
[-C--:B------:R-:W-:Y:S01]  /*1870*/  LEA.HI.SX32 R23, R23, R18.reuse, 0x1b ;  /* 0x0000001217177211 */ /* 0x080fe200078fdaff */
[----:B------:R0:W-:Y:S01]  /*1880*/  STS.64 [R22], R4 ;  /* 0x0000000416007388 */ /* 0x0001e20000000a00 */
[----:B------:R-:W-:Y:S02]  /*1890*/  LEA.HI.SX32 R25, R25, R18, 0x1b ;  /* 0x0000001219197211 */ /* 0x000fe400078fdaff */
[----:B------:R-:W-:Y:S01]  /*18a0*/  LEA R19, R19, UR4, 0x3 ;  /* 0x0000000413137c11 */ /* 0x000fe2000f8e18ff */
        /* <DEDUP_REMOVED lines=15> */
[----:B------:R-:W-:Y:S01]  /*19a0*/  LEA.HI.SX32 R11, R11, R18, 0x1b ;  /* 0x000000120b0b7211 */ /* 0x000fe200078fdaff */
[----:B------:R0:W-:Y:S01]  /*19b0*/  STS.64 [R22+0x38], R20 ;  /* 0x0000381416007388 */ /* 0x0001e20000000a00 */
[----:B------:R-:W-:-:S02]  /*19c0*/  LEA R12, R5, UR4, 0x3 ;  /* 0x00000004050c7c11 */ /* 0x000fc4000f8e18ff */
[----:B------:R-:W-:Y:S01]  /*19d0*/  LEA.HI.SX32 R4, R13, R18, 0x1b ;  /* 0x000000120d047211 */ /* 0x000fe200078fdaff */
[----:B------:R-:W-:Y:S01]  /*19e0*/  NOP ;  /* 0x0000000000007918 */ /* 0x000fe20000000000 */
[----:B--2---:R-:W-:Y:S01]  /*19f0*/  LEA R16, R23, UR4, 0x3 ;  /* 0x0000000417107c11 */ /* 0x004fe2000f8e18ff */
[----:B------:R-:W2:Y:S01]  /*1a00*/  LDS.64 R18, [R19] ;  /* 0x0000000013127984 */ /* 0x000ea20000000a00 */
[----:B------:R-:W-:Y:S02]  /*1a10*/  LEA R14, R25, UR4, 0x3 ;  /* 0x00000004190e7c11 */ /* 0x000fe4000f8e18ff */
[----:B------:R-:W-:Y:S01]  /*1a20*/  LEA R9, R9, UR4, 0x3 ;  /* 0x0000000409097c11 */ /* 0x000fe2000f8e18ff */
[----:B------:R-:W-:Y:S01]  /*1a30*/  LDS.64 R12, [R12+0x300] ;  /* 0x000300000c0c7984 */ /* 0x000fe20000000a00 */
[----:B------:R-:W-:Y:S02]  /*1a40*/  LEA R6, R11, UR4, 0x3 ;  /* 0x000000040b067c11 */ /* 0x000fe4000f8e18ff */
[----:B------:R-:W-:Y:S01]  /*1a50*/  LEA R4, R4, UR4, 0x3 ;  /* 0x0000000404047c11 */ /* 0x000fe2000f8e18ff */
[----:B------:R-:W3:Y:S01]  /*1a60*/  LDS.64 R16, [R16+0x100] ;  /* 0x0001000010107984 */ /* 0x000ee20000000a00 */
[----:B0-----:R-:W-:-:S03]  /*1a70*/  LOP3.LUT R21, R2, 0x1f, RZ, 0xc0, !PT ;  /* 0x0000001f02157812 */ /* 0x001fc600078ec0ff */
[----:B------:R-:W0:Y:S02]  /*1a80*/  LDS.64 R14, [R14+0x200] ;  /* 0x000200000e0e7984 */ /* 0x000e240000000a00 */
[----:B------:R-:W-:Y:S02]  /*1a90*/  IMAD.IADD R0, R0, 0x1, R21 ;  /* 0x0000000100007824 */ /* 0x000fe400078e0215 */
[----:B------:R-:W4:Y:S03]  /*1aa0*/  LDS.64 R10, [R10+0x400] ;  /* 0x000400000a0a7984 */ /* 0x000f260000000a00 */
[----:B------:R-:W-:Y:S01]  /*1ab0*/  IADD3 R0, P0, PT, R3, R0, RZ ;  /* 0x0000000003007210 */ /* 0x000fe20007f1e0ff */
[----:B------:R-:W5:Y:S04]  /*1ac0*/  LDS.64 R8, [R9+0x500] ;  /* 0x0005000009087984 */ /* 0x000f680000000a00 */
[----:B------:R-:W5:Y:S01]  /*1ad0*/  LDS.64 R6, [R6+0x600] ;  /* 0x0006000006067984 */ /* 0x000f620000000a00 */
[----:B------:R-:W-:Y:S01]  /*1ae0*/  IMAD.X R3, RZ, RZ, RZ, P0 ;  /* 0x000000ffff037224 */ /* 0x000fe200000e06ff */
[----:B-1----:R-:W-:-:S02]  /*1af0*/  LEA R2, P0, R0, UR8, 0x3 ;  /* 0x0000000800027c11 */ /* 0x002fc4000f8018ff */
[----:B------:R-:W1:Y:S02]  /*1b00*/  LDS.64 R4, [R4+0x700] ;  /* 0x0007000004047984 */ /* 0x000e640000000a00 */
[----:B------:R-:W-:-:S05]  /*1b10*/  LEA.HI.X R3, R0, UR9, R3, 0x3, P0 ;  /* 0x0000000900037c11 */ /* 0x000fca00080f1c03 */
[----:B--2---:R-:W-:Y:S04]  /*1b20*/  STG.E desc[UR6][R2.64], R18 ;  /* 0x0000001202007986 */ /* 0x004fe8000c101906 */
[----:B------:R-:W-:Y:S04]  /*1b30*/  STG.E desc[UR6][R2.64+0x4], R19 ;  /* 0x0000041302007986 */ /* 0x000fe8000c101906 */
[----:B---3--:R-:W-:Y:S04]  /*1b40*/  STG.E desc[UR6][R2.64+0x100], R16 ;  /* 0x0001001002007986 */ /* 0x008fe8000c101906 */
[----:B------:R-:W-:Y:S04]  /*1b50*/  STG.E desc[UR6][R2.64+0x104], R17 ;  /* 0x0001041102007986 */ /* 0x000fe8000c101906 */
[----:B0-----:R-:W-:Y:S04]  /*1b60*/  STG.E desc[UR6][R2.64+0x200], R14 ;  /* 0x0002000e02007986 */ /* 0x001fe8000c101906 */
[----:B------:R-:W-:Y:S04]  /*1b70*/  STG.E desc[UR6][R2.64+0x204], R15 ;  /* 0x0002040f02007986 */ /* 0x000fe8000c101906 */
[----:B------:R-:W-:Y:S04]  /*1b80*/  STG.E desc[UR6][R2.64+0x300], R12 ;  /* 0x0003000c02007986 */ /* 0x000fe8000c101906 */
[----:B------:R-:W-:Y:S04]  /*1b90*/  STG.E desc[UR6][R2.64+0x304], R13 ;  /* 0x0003040d02007986 */ /* 0x000fe8000c101906 */
[----:B----4-:R-:W-:Y:S04]  /*1ba0*/  STG.E desc[UR6][R2.64+0x400], R10 ;  /* 0x0004000a02007986 */ /* 0x010fe8000c101906 */
[----:B------:R-:W-:Y:S04]  /*1bb0*/  STG.E desc[UR6][R2.64+0x404], R11 ;  /* 0x0004040b02007986 */ /* 0x000fe8000c101906 */
[----:B-----5:R-:W-:Y:S04]  /*1bc0*/  STG.E desc[UR6][R2.64+0x500], R8 ;  /* 0x0005000802007986 */ /* 0x020fe8000c101906 */
[----:B------:R-:W-:Y:S04]  /*1bd0*/  STG.E desc[UR6][R2.64+0x504], R9 ;  /* 0x0005040902007986 */ /* 0x000fe8000c101906 */
[----:B------:R-:W-:Y:S04]  /*1be0*/  STG.E desc[UR6][R2.64+0x600], R6 ;  /* 0x0006000602007986 */ /* 0x000fe8000c101906 */
[----:B------:R-:W-:Y:S04]  /*1bf0*/  STG.E desc[UR6][R2.64+0x604], R7 ;  /* 0x0006040702007986 */ /* 0x000fe8000c101906 */
[----:B-1----:R-:W-:Y:S04]  /*1c00*/  STG.E desc[UR6][R2.64+0x700], R4 ;  /* 0x0007000402007986 */ /* 0x002fe8000c101906 */
[----:B------:R-:W-:Y:S01]  /*1c10*/  STG.E desc[UR6][R2.64+0x704], R5 ;  /* 0x0007040502007986 */ /* 0x000fe2000c101906 */
[----:B------:R-:W-:Y:S05]  /*1c20*/  EXIT ;  /* 0x000000000000794d */ /* 0x000fea0003800000 */
.L_x_77:
        /* <DEDUP_REMOVED lines=10> */
[----:B------:R-:W-:Y:S01]  /*1cd0*/  BSSY.RECONVERGENT B0, `(.L_x_84) ;  /* 0x00000cd000007945 */ /* 0x000fe20003800200 */
[----:B------:R-:W-:Y:S01]  /*1ce0*/  ACQBULK ;  /* 0x000000000000782e */ /* 0x000fe20000000000 */
[----:B------:R-:W-:Y:S01]  /*1cf0*/  IMAD.IADD R5, R11, 0x1, -R12 ;  /* 0x000000010b057824 */ /* 0x000fe200078e0a0c */
[----:B------:R-:W-:Y:S01]  /*1d00*/  ISETP.NE.AND P1, PT, R10, -0x1, PT ;  /* 0xffffffff0a00780c */ /* 0x000fe20003f25270 */
[----:B------:R-:W-:-:S02]  /*1d10*/  UISETP.NE.AND UP0, UPT, UR4, URZ, UPT ;  /* 0x000000ff0400728c */ /* 0x000fc4000bf05270 */
[----:B------:R-:W-:Y:S01]  /*1d20*/  IMAD.SHL.U32 R9, R5, 0x800, RZ ;  /* 0x0000080005097824 */ /* 0x000fe200078e00ff */
[----:B0-----:R-:W-:Y:S01]  /*1d30*/  LOP3.LUT R7, R3, 0xfffff800, RZ, 0xc0, !PT ;  /* 0xfffff80003077812 */ /* 0x001fe200078ec0ff */
[----:B------:R-:W-:Y:S02]  /*1d40*/  IMAD.SHL.U32 R5, R12, 0x800, RZ ;  /* 0x000008000c057824 */ /* 0x000fe400078e00ff */
[C---:B------:R-:W-:Y:S01]  /*1d50*/  VIADD R6, R9.reuse, 0x7ff ;  /* 0x000007ff09067836 */ /* 0x040fe20000000000 */
[----:B------:R-:W-:Y:S01]  /*1d60*/  ISETP.NE.AND P0, PT, R9, -0x800, PT ;  /* 0xfffff8000900780c */ /* 0x000fe20003f05270 */
[----:B--2---:R-:W-:-:S12]  /*1d70*/  IMAD.IADD R14, R14, 0x1, -R5 ;  /* 0x000000010e0e7824 */ /* 0x004fd800078e0a05 */
[----:B------:R-:W-:Y:S02]  /*1d80*/  @P0 VIADD R6, R9, 0x800 ;  /* 0x0000080009060836 */ /* 0x000fe40000000000 */
[----:B---3--:R-:W-:Y:S01]  /*1d90*/  IMAD.IADD R21, R8, 0x1, -R5 ;  /* 0x0000000108157824 */ /* 0x008fe200078e0a05 */
[----:B------:R-:W-:-:S03]  /*1da0*/  VIMNMX.U32 R8, PT, PT, R7, R14, !PT ;  /* 0x0000000e07087248 */ /* 0x000fc60007fe0000 */
[----:B------:R-:W-:Y:S01]  /*1db0*/  IMAD.IADD R6, R6, 0x1, -R21 ;  /* 0x0000000106067824 */ /* 0x000fe200078e0a15 */
[C---:B------:R-:W-:Y:S01]  /*1dc0*/  @!P1 VIMNMX.U32 R21, PT, PT, R7.reuse, R14, PT ;  /* 0x0000000e07159248 */ /* 0x040fe20003fe0000 */
[----:B----4-:R-:W-:Y:S02]  /*1dd0*/  IMAD.IADD R4, R4, 0x1, -R5 ;  /* 0x0000000104047824 */ /* 0x010fe400078e0a05 */
[----:B------:R-:W-:Y:S01]  /*1de0*/  IMAD.IADD R8, R8, 0x1, -R7 ;  /* 0x0000000108087824 */ /* 0x000fe200078e0a07 */
[----:B------:R-:W-:Y:S01]  /*1df0*/  SEL R3, R7, R6, !P1 ;  /* 0x0000000607037207 */ /* 0x000fe20004800000 */
[----:B------:R-:W-:-:S03]  /*1e00*/  IMAD.IADD R21, R21, 0x1, -R4 ;  /* 0x0000000115157824 */ /* 0x000fc600078e0a04 */
[----:B------:R-:W-:Y:S02]  /*1e10*/  VIADDMNMX.U32 R6, R9, -R4, R8, PT ;  /* 0x8000000409067246 */ /* 0x000fe40003800008 */
[----:B------:R-:W-:-:S05]  /*1e20*/  VIMNMX.U32 R3, PT, PT, R8, R3, PT ;  /* 0x0000000308037248 */ /* 0x000fca0003fe0000 */
[----:B------:R-:W-:Y:S01]  /*1e30*/  IMAD.IADD R20, R3, 0x1, -R6 ;  /* 0x0000000103147824 */ /* 0x000fe200078e0a06 */
[----:B------:R-:W-:Y:S06]  /*1e40*/  BRA.U !UP0, `(.L_x_85) ;  /* 0x00000005086c7547 */ /* 0x000fec000b800000 */
[----:B------:R-:W-:Y:S01]  /*1e50*/  IMAD.IADD R3, R2, 0x1, -R21 ;  /* 0x0000000102037824 */ /* 0x000fe200078e0a15 */
[----:B------:R-:W-:Y:S01]  /*1e60*/  IADD3 R6, P0, P1, R6, R5, R7 ;  /* 0x0000000506067210 */ /* 0x000fe2000791e007 */
[----:B------:R-:W0:Y:S01]  /*1e70*/  LDCU.64 UR4, c[0x0][0x388] ;  /* 0x00007100ff0477ac */ /* 0x000e220008000a00 */
[----:B------:R-:W-:Y:S02]  /*1e80*/  BSSY.RECONVERGENT B1, `(.L_x_86) ;  /* 0x0000012000017945 */ /* 0x000fe40003800200 */
[C---:B------:R-:W-:Y:S02]  /*1e90*/  IADD3 R6, P2, PT, R3.reuse, R6, RZ ;  /* 0x0000000603067210 */ /* 0x040fe40007f5e0ff */
[----:B------:R-:W-:Y:S02]  /*1ea0*/  IADD3.X R8, PT, PT, RZ, RZ, RZ, P0, P1 ;  /* 0x000000ffff087210 */ /* 0x000fe400007e24ff */
[----:B------:R-:W-:Y:S02]  /*1eb0*/  IADD3 R4, P0, P1, R2, R4, R5 ;  /* 0x0000000402047210 */ /* 0x000fe4000791e005 */
[----:B------:R-:W-:Y:S01]  /*1ec0*/  LEA.HI.X.SX32 R5, R3, R8, 0x1, P2 ;  /* 0x0000000803057211 */ /* 0x000fe200010f0eff */
[----:B------:R-:W-:Y:S01]  /*1ed0*/  IMAD.IADD R3, R21, 0x1, R20 ;  /* 0x0000000115037824 */ /* 0x000fe200078e0214 */
[----:B------:R-:W-:-:S04]  /*1ee0*/  IADD3.X R7, PT, PT, RZ, RZ, RZ, P0, P1 ;  /* 0x000000ffff077210 */ /* 0x000fc800007e24ff */
[----:B------:R-:W-:Y:S02]  /*1ef0*/  ISETP.GE.AND P0, PT, R2, R3, PT ;  /* 0x000000030200720c */ /* 0x000fe40003f06270 */
[----:B0-----:R-:W-:Y:S02]  /*1f00*/  LEA R22, P1, R4, UR4, 0x3 ;  /* 0x0000000404167c11 */ /* 0x001fe4000f8218ff */
[----:B------:R-:W-:Y:S02]  /*1f10*/  LEA R24, P2, R6, UR4, 0x3 ;  /* 0x0000000406187c11 */ /* 0x000fe4000f8418ff */
[----:B------:R-:W-:Y:S02]  /*1f20*/  LEA.HI.X R23, R4, UR5, R7, 0x3, P1 ;  /* 0x0000000504177c11 */ /* 0x000fe400088f1c07 */
[----:B------:R-:W-:-:S05]  /*1f30*/  LEA.HI.X R25, R6, UR5, R5, 0x3, P2 ;  /* 0x0000000506197c11 */ /* 0x000fca00090f1c05 */
[----:B------:R-:W-:Y:S05]  /*1f40*/  @P0 BRA `(.L_x_87) ;  /* 0x0000000000140947 */ /* 0x000fea0003800000 */
[----:B------:R-:W-:-:S13]  /*1f50*/  ISETP.GE.AND P0, PT, R2, R21, PT ;  /* 0x000000150200720c */ /* 0x000fda0003f06270 */
[----:B------:R0:W5:Y:S04]  /*1f60*/  @!P0 LDG.E R18, desc[UR6][R22.64] ;  /* 0x0000000616128981 */ /* 0x000168000c1e1900 */
[----:B------:R0:W5:Y:S04]  /*1f70*/  @!P0 LDG.E R19, desc[UR6][R22.64+0x4] ;  /* 0x0000040616138981 */ /* 0x000168000c1e1900 */
[----:B------:R0:W5:Y:S04]  /*1f80*/  @P0 LDG.E R18, desc[UR6][R24.64] ;  /* 0x0000000618120981 */ /* 0x000168000c1e1900 */
[----:B------:R0:W5:Y:S02]  /*1f90*/  @P0 LDG.E R19, desc[UR6][R24.64+0x4] ;  /* 0x0000040618130981 */ /* 0x000164000c1e1900 */
.L_x_87:
[----:B------:R-:W-:Y:S05]  /*1fa0*/  BSYNC.RECONVERGENT B1 ;  /* 0x0000000000017941 */ /* 0x000fea0003800200 */
.L_x_86:
        /* <DEDUP_REMOVED lines=9> */
.L_x_89:
[----:B------:R-:W-:Y:S05]  /*2040*/  BSYNC.RECONVERGENT B1 ;  /* 0x0000000000017941 */ /* 0x000fea0003800200 */
.L_x_88:
        /* <DEDUP_REMOVED lines=9> */
.L_x_91:
[----:B------:R-:W-:Y:S05]  /*20e0*/  BSYNC.RECONVERGENT B1 ;  /* 0x0000000000017941 */ /* 0x000fea0003800200 */
.L_x_90:
        /* <DEDUP_REMOVED lines=9> */
.L_x_93:
[----:B------:R-:W-:Y:S05]  /*2180*/  BSYNC.RECONVERGENT B1 ;  /* 0x0000000000017941 */ /* 0x000fea0003800200 */
.L_x_92:
        /* <DEDUP_REMOVED lines=9> */
.L_x_95:
[----:B------:R-:W-:Y:S05]  /*2220*/  BSYNC.RECONVERGENT B1 ;  /* 0x0000000000017941 */ /* 0x000fea0003800200 */
.L_x_94:
        /* <DEDUP_REMOVED lines=9> */
.L_x_97:
[----:B------:R-:W-:Y:S05]  /*22c0*/  BSYNC.RECONVERGENT B1 ;  /* 0x0000000000017941 */ /* 0x000fea0003800200 */
.L_x_96:
        /* <DEDUP_REMOVED lines=9> */
.L_x_99:
[----:B------:R-:W-:Y:S05]  /*2360*/  BSYNC.RECONVERGENT B1 ;  /* 0x0000000000017941 */ /* 0x000fea0003800200 */
.L_x_98:
        /* <DEDUP_REMOVED lines=9> */
.L_x_85:
[----:B------:R-:W-:Y:S01]  /*2400*/  IADD3 R6, P0, P1, R6, R5, R7 ;  /* 0x0000000506067210 */ /* 0x000fe2000791e007 */
[C---:B------:R-:W-:Y:S01]  /*2410*/  IMAD.IADD R7, R2.reuse, 0x1, -R21 ;  /* 0x0000000102077824 */ /* 0x040fe200078e0a15 */
[----:B------:R-:W0:Y:S01]  /*2420*/  LDCU.64 UR4, c[0x0][0x3a0] ;  /* 0x00007400ff0477ac */ /* 0x000e220008000a00 */
[----:B------:R-:W-:Y:S01]  /*2430*/  BSSY.RECONVERGENT B1, `(.L_x_101) ;  /* 0x0000012000017945 */ /* 0x000fe20003800200 */
[----:B------:R-:W-:Y:S02]  /*2440*/  IADD3.X R3, PT, PT, RZ, RZ, RZ, P0, P1 ;  /* 0x000000ffff037210 */ /* 0x000fe400007e24ff */
[C---:B------:R-:W-:Y:S02]  /*2450*/  IADD3 R6, P2, PT, R7.reuse, R6, RZ ;  /* 0x0000000607067210 */ /* 0x040fe40007f5e0ff */
        /* <DEDUP_REMOVED lines=15> */
.L_x_102:
[----:B------:R-:W-:Y:S05]  /*2550*/  BSYNC.RECONVERGENT B1 ;  /* 0x0000000000017941 */ /* 0x000fea0003800200 */
.L_x_101:
        /* <DEDUP_REMOVED lines=9> */
.L_x_104:
[----:B------:R-:W-:Y:S05]  /*25f0*/  BSYNC.RECONVERGENT B1 ;  /* 0x0000000000017941 */ /* 0x000fea0003800200 */
.L_x_103:
        /* <DEDUP_REMOVED lines=9> */
.L_x_106:
[----:B------:R-:W-:Y:S05]  /*2690*/  BSYNC.RECONVERGENT B1 ;  /* 0x0000000000017941 */ /* 0x000fea0003800200 */
.L_x_105:
        /* <DEDUP_REMOVED lines=9> */
.L_x_108:
[----:B------:R-:W-:Y:S05]  /*2730*/  BSYNC.RECONVERGENT B1 ;  /* 0x0000000000017941 */ /* 0x000fea0003800200 */
.L_x_107:
        /* <DEDUP_REMOVED lines=9> */
.L_x_110:
[----:B------:R-:W-:Y:S05]  /*27d0*/  BSYNC.RECONVERGENT B1 ;  /* 0x0000000000017941 */ /* 0x000fea0003800200 */
.L_x_109:
        /* <DEDUP_REMOVED lines=9> */
.L_x_112:
[----:B------:R-:W-:Y:S05]  /*2870*/  BSYNC.RECONVERGENT B1 ;  /* 0x0000000000017941 */ /* 0x000fea0003800200 */
.L_x_111:
        /* <DEDUP_REMOVED lines=9> */
.L_x_114:
[----:B------:R-:W-:Y:S05]  /*2910*/  BSYNC.RECONVERGENT B1 ;  /* 0x0000000000017941 */ /* 0x000fea0003800200 */
.L_x_113:
        /* <DEDUP_REMOVED lines=8> */
.L_x_100:
[----:B------:R-:W-:Y:S05]  /*29a0*/  BSYNC.RECONVERGENT B0 ;  /* 0x0000000000007941 */ /* 0x000fea0003800200 */
.L_x_84:
        /* <DEDUP_REMOVED lines=9> */
[----:B------:R0:W-:Y:S04]  /*2a40*/  STS.64 [R22+UR4+0x2800], R8 ;  /* 0x0028000816007988 */ /* 0x0001e80008000a04 */
[----:B------:R-:W-:Y:S04]  /*2a50*/  STS.64 [R22+UR4+0x3000], R6 ;  /* 0x0030000616007988 */ /* 0x000fe80008000a04 */
[----:B------:R1:W-:Y:S01]  /*2a60*/  STS.64 [R22+UR4+0x3800], R4 ;  /* 0x0038000416007988 */ /* 0x0003e20008000a04 */
[----:B------:R-:W-:Y:S01]  /*2a70*/  BAR.SYNC.DEFER_BLOCKING 0x0 ;  /* 0x0000000000007b1d */ /* 0x000fe20000010000 */
[----:B0-----:R-:W-:-:S07]  /*2a80*/  VIMNMX R8, PT, PT, R22, R3, PT ;  /* 0x0000000316087248 */ /* 0x001fce0003fe0100 */
[----:B------:R-:W-:Y:S01]  /*2a90*/  PREEXIT ;  /* 0x000000000000782d */ /* 0x000fe20000000000 */
[----:B------:R-:W-:Y:S01]  /*2aa0*/  BSSY.RECONVERGENT B0, `(.L_x_115) ;  /* 0x0000016000007945 */ /* 0x000fe20003800200 */
[C---:B------:R-:W-:Y:S01]  /*2ab0*/  ISETP.GE.AND P0, PT, R8.reuse, R20, PT ;  /* 0x000000140800720c */ /* 0x040fe20003f06270 */
[----:B------:R-:W-:Y:S01]  /*2ac0*/  IMAD.IADD R20, R8, 0x1, -R20 ;  /* 0x0000000108147824 */ /* 0x000fe200078e0a14 */
[----:B-1----:R-:W-:-:S04]  /*2ad0*/  VIMNMX R4, PT, PT, R21, R8, PT ;  /* 0x0000000815047248 */ /* 0x002fc80003fe0100 */
[----:B------:R-:W-:-:S04]  /*2ae0*/  SEL R20, R20, RZ, P0 ;  /* 0x000000ff14147207 */ /* 0x000fc80000000000 */
[----:B------:R-:W-:-:S13]  /*2af0*/  ISETP.GE.AND P0, PT, R20, R4, PT ;  /* 0x000000041400720c */ /* 0x000fda0003f06270 */
[----:B------:R-:W-:Y:S05]  /*2b00*/  @P0 BRA `(.L_x_116) ;  /* 0x00000000003c0947 */ /* 0x000fea0003800000 */
[----:B------:R-:W-:-:S07]  /*2b10*/  IMAD.IADD R9, R21, 0x1, R8 ;  /* 0x0000000115097824 */ /* 0x000fce00078e0208 */
.L_x_117:
        /* <DEDUP_REMOVED lines=14> */
.L_x_116:
[----:B------:R-:W-:Y:S05]  /*2c00*/  BSYNC.RECONVERGENT B0 ;  /* 0x0000000000007941 */ /* 0x000fea0003800200 */
.L_x_115:
[----:B------:R-:W-:Y:S02]  /*2c10*/  IADD3 R8, PT, PT, R21, R8, -R20 ;  /* 0x0000000815087210 */ /* 0x000fe40007ffe814 */
        /* <DEDUP_REMOVED lines=155> */
[----:B------:R-:W-:-:S03]  /*35d0*/  IMAD.IADD R23, R18, 0x1, R23 ;  /* 0x0000000112177824 */ /* 0x000fc600078e0217 */
[----:B------:R-:W-:Y:S01]  /*35e0*/  LDS.64 R10, [R10+0x400] ;  /* 0x000400000a0a7984 */ /* 0x000fe20000000a00 */
[C---:B------:R-:W-:Y:S02]  /*35f0*/  VIADD R25, R23.reuse, 0x20 ;  /* 0x0000002017197836 */ /* 0x040fe40000000000 */
[C---:B------:R-:W-:Y:S01]  /*3600*/  VIADD R27, R23.reuse, 0x60 ;  /* 0x00000060171b7836 */ /* 0x040fe20000000000 */
[----:B------:R-:W-:Y:S04]  /*3610*/  LDS.64 R6, [R6+0x600] ;  /* 0x0006000006067984 */ /* 0x000fe80000000a00 */
[----:B------:R-:W-:Y:S04]  /*3620*/  LDS.64 R4, [R4+0x700] ;  /* 0x0007000004047984 */ /* 0x000fe80000000a00 */
[----:B------:R0:W-:Y:S01]  /*3630*/  @!P0 STS [UR4+0x4200], R3 ;  /* 0x00420003ff008988 */ /* 0x0001e20008000804 */
[----:B------:R-:W-:Y:S01]  /*3640*/  BAR.SYNC.DEFER_BLOCKING 0x0 ;  /* 0x0000000000007b1d */ /* 0x000fe20000010000 */
[----:B------:R-:W-:Y:S01]  /*3650*/  IADD3 R0, P0, PT, R0, R23, RZ ;  /* 0x0000001700007210 */ /* 0x000fe20007f1e0ff */
[----:B0-----:R-:W-:-:S04]  /*3660*/  VIADD R3, R23, 0x40 ;  /* 0x0000004017037836 */ /* 0x001fc80000000000 */
[----:B------:R-:W-:Y:S01]  /*3670*/  IMAD.X R19, RZ, RZ, RZ, P0 ;  /* 0x000000ffff137224 */ /* 0x000fe200000e06ff */
        /* <DEDUP_REMOVED lines=33> */
.L_x_118:
        /* <DEDUP_REMOVED lines=21> */
[----:B--2---:R-:W-:-:S03]  /*39e0*/  VIADD R8, R19, 0xc0 ;  /* 0x000000c013087836 */ /* 0x004fc60000000000 */
[----:B------:R2:W-:Y:S01]  /*39f0*/  STS.64 [R23+0x20], R12 ;  /* 0x0000200c17007388 */ /* 0x0005e20000000a00 */
[C---:B---3--:R-:W-:Y:S01]  /*3a00*/  VIADD R10, R19.reuse, 0xe0 ;  /* 0x000000e0130a7836 */ /* 0x048fe20000000000 */
[-C--:B------:R-:W-:Y:S02]  /*3a10*/  LEA.HI.SX32 R7, R8, R19.reuse, 0x1b ;  /* 0x0000001308077211 */ /* 0x080fe400078fdaff */
[----:B------:R3:W-:Y:S01]  /*3a20*/  STS.64 [R23+0x28], R14 ;  /* 0x0000280e17007388 */ /* 0x0007e20000000a00 */
[----:B------:R-:W-:Y:S02]  /*3a30*/  LEA R8, R24, UR4, 0x3 ;  /* 0x0000000418087c11 */ /* 0x000fe4000f8e18ff */
[-C--:B0-----:R-:W-:Y:S01]  /*3a40*/  LEA.HI.SX32 R4, R19, R19.reuse, 0x1b ;  /* 0x0000001313047211 */ /* 0x081fe200078fdaff */
[----:B------:R0:W-:Y:S01]  /*3a50*/  STS.64 [R23+0x30], R16 ;  /* 0x0000301017007388 */ /* 0x0001e20000000a00 */
[-C--:B------:R-:W-:Y:S02]  /*3a60*/  LEA.HI.SX32 R5, R6, R19.reuse, 0x1b ;  /* 0x0000001306057211 */ /* 0x080fe400078fdaff */
[----:B------:R-:W-:Y:S01]  /*3a70*/  LEA.HI.SX32 R19, R10, R19, 0x1b ;  /* 0x000000130a137211 */ /* 0x000fe200078fdaff */
[----:B------:R4:W-:Y:S01]  /*3a80*/  STS.64 [R23+0x38], R20 ;  /* 0x0000381417007388 */ /* 0x0009e20000000a00 */
[----:B------:R-:W-:Y:S01]  /*3a90*/  LEA R4, R4, UR4, 0x3 ;  /* 0x0000000404047c11 */ /* 0x000fe2000f8e18ff */
[----:B------:R-:W-:Y:S01]  /*3aa0*/  NOP ;  /* 0x0000000000007918 */ /* 0x000fe20000000000 */
[----:B------:R-:W-:Y:S01]  /*3ab0*/  LEA R6, R22, UR4, 0x3 ;  /* 0x0000000416067c11 */ /* 0x000fe2000f8e18ff */
[----:B------:R-:W-:Y:S01]  /*3ac0*/  LDS.64 R8, [R8+0x200] ;  /* 0x0002000008087984 */ /* 0x000fe20000000a00 */
[----:B------:R-:W-:-:S02]  /*3ad0*/  LEA R10, R26, UR4, 0x3 ;  /* 0x000000041a0a7c11 */ /* 0x000fc4000f8e18ff */
[----:B--2---:R-:W-:Y:S02]  /*3ae0*/  LEA R12, R28, UR4, 0x3 ;  /* 0x000000041c0c7c11 */ /* 0x004fe4000f8e18ff */
[----:B---3--:R-:W-:Y:S02]  /*3af0*/  LEA R14, R5, UR4, 0x3 ;  /* 0x00000004050e7c11 */ /* 0x008fe4000f8e18ff */
[----:B0-----:R-:W-:Y:S01]  /*3b00*/  LEA R16, R7, UR4, 0x3 ;  /* 0x0000000407107c11 */ /* 0x001fe2000f8e18ff */
[----:B------:R-:W-:Y:S01]  /*3b10*/  LDS.64 R4, [R4] ;  /* 0x0000000004047984 */ /* 0x000fe20000000a00 */
[----:B----4-:R-:W-:Y:S02]  /*3b20*/  LEA R20, R19, UR4, 0x3 ;  /* 0x0000000413147c11 */ /* 0x010fe4000f8e18ff */
[----:B------:R-:W-:Y:S01]  /*3b30*/  LOP3.LUT R19, R2, 0x1f, RZ, 0xc0, !PT ;  /* 0x0000001f02137812 */ /* 0x000fe200078ec0ff */
[----:B------:R-:W-:Y:S04]  /*3b40*/  LDS.64 R6, [R6+0x100] ;  /* 0x0001000006067984 */ /* 0x000fe80000000a00 */
[----:B------:R-:W-:Y:S01]  /*3b50*/  LDS.64 R10, [R10+0x300] ;  /* 0x000300000a0a7984 */ /* 0x000fe20000000a00 */
[----:B------:R-:W-:-:S03]  /*3b60*/  IMAD.IADD R23, R0, 0x1, R19 ;  /* 0x0000000100177824 */ /* 0x000fc600078e0213 */
[----:B------:R-:W-:Y:S04]  /*3b70*/  LDS.64 R12, [R12+0x400] ;  /* 0x000400000c0c7984 */ /* 0x000fe80000000a00 */
[----:B------:R-:W-:Y:S04]  /*3b80*/  LDS.64 R14, [R14+0x500] ;  /* 0x000500000e0e7984 */ /* 0x000fe80000000a00 */
[----:B------:R-:W-:Y:S04]  /*3b90*/  LDS.64 R16, [R16+0x600] ;  /* 0x0006000010107984 */ /* 0x000fe80000000a00 */
[----:B------:R-:W-:Y:S04]  /*3ba0*/  LDS.64 R20, [R20+0x700] ;  /* 0x0007000014147984 */ /* 0x000fe80000000a00 */
[----:B------:R0:W-:Y:S01]  /*3bb0*/  @!P0 STS [UR4+0x4200], R3 ;  /* 0x00420003ff008988 */ /* 0x0001e20008000804 */
[----:B------:R-:W-:Y:S01]  /*3bc0*/  BAR.SYNC.DEFER_BLOCKING 0x0 ;  /* 0x0000000000007b1d */ /* 0x000fe20000010000 */
[C---:B------:R-:W-:Y:S01]  /*3bd0*/  IADD3 R0, P0, PT, R18.reuse, R23, RZ ;  /* 0x0000001712007210 */ /* 0x040fe20007f1e0ff */
[----:B------:R-:W-:-:S04]  /*3be0*/  IMAD.IADD R23, R18, 0x1, R19 ;  /* 0x0000000112177824 */ /* 0x000fc800078e0213 */
[C---:B------:R-:W-:Y:S02]  /*3bf0*/  VIADD R25, R23.reuse, 0x20 ;  /* 0x0000002017197836 */ /* 0x040fe40000000000 */
[C---:B0-----:R-:W-:Y:S02]  /*3c00*/  VIADD R3, R23.reuse, 0x40 ;  /* 0x0000004017037836 */ /* 0x041fe40000000000 */
[----:B------:R-:W-:Y:S01]  /*3c10*/  IMAD.X R19, RZ, RZ, RZ, P0 ;  /* 0x000000ffff137224 */ /* 0x000fe200000e06ff */
[C---:B-1----:R-:W-:Y:S01]  /*3c20*/  LEA R18, P0, R0.reuse, UR8, 0x3 ;  /* 0x0000000800127c11 */ /* 0x042fe2000f8018ff */
[C---:B------:R-:W-:Y:S02]  /*3c30*/  VIADD R27, R23.reuse, 0xa0 ;  /* 0x000000a0171b7836 */ /* 0x040fe40000000000 */
[C---:B------:R-:W-:Y:S01]  /*3c40*/  VIADD R29, R23.reuse, 0xc0 ;  /* 0x000000c0171d7836 */ /* 0x040fe20000000000 */
[----:B------:R-:W-:Y:S01]  /*3c50*/  LEA.HI.X R19, R0, UR9, R19, 0x3, P0 ;  /* 0x0000000900137c11 */ /* 0x000fe200080f1c13 */
        /* <DEDUP_REMOVED lines=30> */
.L_x_119:
        /* <DEDUP_REMOVED lines=12> */
.L_x_187:


//--------------------- .text._ZN3cub18CUB_300001_SM_10006detail10merge_sort30DeviceMergeSortPartitionKernelIN6thrust24THRUST_300001_SM_1000_NS10device_ptrI10DistTargetEEjN4cuda3std3__44lessIS7_EES7_EEvbT_PT2_T0_SH_PSH_T1_SH_i --------------------------
	.section	.text._ZN3cub18CUB_300001_SM_10006detail10merge_sort30DeviceMergeSortPartitionKernelIN6thrust24THRUST_300001_SM_1000_NS10device_ptrI10DistTargetEEjN4cuda3std3__44lessIS7_EES7_EEvbT_PT2_T0_SH_PSH_T1_SH_i,"ax",@progbits
	.align	128
        .global         _ZN3cub18CUB_300001_SM_10006detail10merge_sort30DeviceMergeSortPartitionKernelIN6thrust24THRUST_300001_SM_1000_NS10device_ptrI10DistTargetEEjN4cuda3std3__44lessIS7_EES7_EEvbT_PT2_T0_SH_PSH_T1_SH_i
        .type           _ZN3cub18CUB_300001_SM_10006detail10merge_sort30DeviceMergeSortPartitionKernelIN6thrust24THRUST_300001_SM_1000_NS10device_ptrI10DistTargetEEjN4cuda3std3__44lessIS7_EES7_EEvbT_PT2_T0_SH_PSH_T1_SH_i,@function
        .size           _ZN3cub18CUB_300001_SM_10006detail10merge_sort30DeviceMergeSortPartitionKernelIN6thrust24THRUST_300001_SM_1000_NS10device_ptrI10DistTargetEEjN4cuda3std3__44lessIS7_EES7_EEvbT_PT2_T0_SH_PSH_T1_SH_i,(.L_x_188 - _ZN3cub18CUB_300001_SM_10006detail10merge_sort30DeviceMergeSortPartitionKernelIN6thrust24THRUST_300001_SM_1000_NS10device_ptrI10DistTargetEEjN4cuda3std3__44lessIS7_EES7_EEvbT_PT2_T0_SH_PSH_T1_SH_i)
        .other          _ZN3cub18CUB_300001_SM_10006detail10merge_sort30DeviceMergeSortPartitionKernelIN6thrust24THRUST_300001_SM_1000_NS10device_ptrI10DistTargetEEjN4cuda3std3__44lessIS7_EES7_EEvbT_PT2_T0_SH_PSH_T1_SH_i,@"STO_CUDA_ENTRY STV_DEFAULT"
_ZN3cub18CUB_300001_SM_10006detail10merge_sort30DeviceMergeSortPartitionKernelIN6thrust24THRUST_300001_SM_1000_NS10device_ptrI10DistTargetEEjN4cuda3std3__44lessIS7_EES7_EEvbT_PT2_T0_SH_PSH_T1_SH_i:
.text._ZN3cub18CUB_300001_SM_10006detail10merge_sort30DeviceMergeSortPartitionKernelIN6thrust24THRUST_300001_SM_1000_NS10device_ptrI10DistTargetEEjN4cuda3std3__44lessIS7_EES7_EEvbT_PT2_T0_SH_PSH_T1_SH_i:
[----:B------:R-:W-:Y:S01]  /*0000*/  LDC R1, c[0x0][0x37c] ;  /* 0x0000df00ff017b82 */ /* 0x000fe20000000800 */
[----:B------:R-:W0:Y:S01]  /*0010*/  S2R R0, SR_CTAID.X ;  /* 0x0000000000007919 */ /* 0x000e220000002500 */
[----:B------:R-:W0:Y:S01]  /*0020*/  LDCU UR4, c[0x0][0x360] ;  /* 0x00006c00ff0477ac */ /* 0x000e220008000800 */
[----:B------:R-:W0:Y:S01]  /*0030*/  S2R R3, SR_TID.X ;  /* 0x0000000000037919 */ /* 0x000e220000002100 */
[----:B------:R-:W1:Y:S01]  /*0040*/  LDCU UR6, c[0x0][0x39c] ;  /* 0x00007380ff0677ac */ /* 0x000e620008000800 */
[----:B0-----:R-:W-:-:S05]  /*0050*/  IMAD R0, R0, UR4, R3 ;  /* 0x0000000400007c24 */ /* 0x001fca000f8e0203 */
[----:B-1----:R-:W-:-:S13]  /*0060*/  ISETP.GE.U32.AND P0, PT, R0, UR6, PT ;  /* 0x0000000600007c0c */ /* 0x002fda000bf06070 */
[----:B------:R-:W-:Y:S05]  /*0070*/  @P0 EXIT ;  /* 0x000000000000094d */ /* 0x000fea0003800000 */
[----:B------:R-:W0:Y:S01]  /*0080*/  LDCU UR5, c[0x0][0x3ac] ;  /* 0x00007580ff0577ac */ /* 0x000e220008000800 */
[----:B------:R-:W-:Y:S01]  /*0090*/  VIADD R2, R0, 0x1 ;  /* 0x0000000100027836 */ /* 0x000fe20000000000 */
[----:B------:R-:W-:Y:S01]  /*00a0*/  ACQBULK ;  /* 0x000000000000782e */ /* 0x000fe20000000000 */
[----:B------:R-:W1:Y:S03]  /*00b0*/  LDCU UR7, c[0x0][0x3b0] ;  /* 0x00007600ff0777ac */ /* 0x000e660008000800 */
[----:B------:R-:W-:Y:S01]  /*00c0*/  ISETP.NE.AND P0, PT, R2, UR6, PT ;  /* 0x0000000602007c0c */ /* 0x000fe2000bf05270 */
[----:B------:R-:W2:Y:S01]  /*00d0*/  LDCU UR10, c[0x0][0x398] ;  /* 0x00007300ff0a77ac */ /* 0x000ea20008000800 */
[----:B------:R-:W3:Y:S01]  /*00e0*/  LDCU.64 UR8, c[0x0][0x358] ;  /* 0x00006b00ff0877ac */ /* 0x000ee20008000a00 */
[----:B0-----:R-:W-:-:S10]  /*00f0*/  UIADD3 UR4, UPT, UPT, -UR5, URZ, URZ ;  /* 0x000000ff05047290 */ /* 0x001fd4000fffe1ff */
[----:B------:R-:W0:Y:S01]  /*0100*/  @!P0 LDC.64 R4, c[0x0][0x3a0] ;  /* 0x0000e800ff048b82 */ /* 0x000e220000000a00 */
[----:B------:R-:W-:Y:S01]  /*0110*/  LOP3.LUT R2, R0, UR4, RZ, 0xc0, !PT ;  /* 0x0000000400027c12 */ /* 0x000fe2000f8ec0ff */
[----:B------:R-:W-:-:S04]  /*0120*/  USHF.R.U32.HI UR4, URZ, 0x1, UR5 ;  /* 0x00000001ff047899 */ /* 0x000fc80008011605 */
[----:B-1----:R-:W-:Y:S01]  /*0130*/  IMAD R3, R2, UR7, RZ ;  /* 0x0000000702037c24 */ /* 0x002fe2000f8e02ff */
[----:B------:R-:W-:-:S04]  /*0140*/  UIMAD UR4, UR4, UR7, URZ ;  /* 0x00000007040472a4 */ /* 0x000fc8000f8e02ff */
[----:B------:R-:W-:-:S04]  /*0150*/  LOP3.LUT R2, RZ, R3, RZ, 0x33, !PT ;  /* 0x00000003ff027212 */ /* 0x000fc800078e33ff */
[----:B------:R-:W-:-:S04]  /*0160*/  VIMNMX.U32 R2, PT, PT, R2, UR4, PT ;  /* 0x0000000402027c48 */ /* 0x000fc8000bfe0000 */
[----:B--2---:R-:W-:Y:S01]  /*0170*/  VIADDMNMX.U32 R2, R2, R3, UR10, PT ;  /* 0x0000000a02027e46 */ /* 0x004fe2000b800003 */
[----:B0-----:R-:W-:Y:S01]  /*0180*/  @!P0 IMAD.WIDE.U32 R4, R0, 0x4, R4 ;  /* 0x0000000400048825 */ /* 0x001fe200078e0004 */
[----:B------:R-:W-:Y:S02]  /*0190*/  VIMNMX.U32 R3, PT, PT, R3, UR10, PT ;  /* 0x0000000a03037c48 */ /* 0x000fe4000bfe0000 */
[----:B------:R-:W-:Y:S02]  /*01a0*/  LOP3.LUT R6, RZ, R2, RZ, 0x33, !PT ;  /* 0x00000002ff067212 */ /* 0x000fe400078e33ff */
[----:B---3--:R0:W-:Y:S02]  /*01b0*/  @!P0 STG.E desc[UR8][R4.64], R2 ;  /* 0x0000000204008986 */ /* 0x0081e4000c101908 */
[----:B------:R-:W-:-:S04]  /*01c0*/  VIMNMX.U32 R7, PT, PT, R6, UR4, PT ;  /* 0x0000000406077c48 */ /* 0x000fc8000bfe0000 */
[----:B------:R-:W-:Y:S01]  /*01d0*/  VIADDMNMX.U32 R7, R7, R2, UR10, PT ;  /* 0x0000000a07077e46 */ /* 0x000fe2000b800002 */
[----:B------:R-:W-:Y:S06]  /*01e0*/  @!P0 EXIT ;  /* 0x000000000000894d */ /* 0x000fec0003800000 */
[----:B------:R-:W1:Y:S01]  /*01f0*/  LDCU.U8 UR6, c[0x0][0x380] ;  /* 0x00007000ff0677ac */ /* 0x000e620008000000 */
[----:B------:R-:W-:Y:S01]  /*0200*/  BSSY.RECONVERGENT B0, `(.L_x_120) ;  /* 0x0000040000007945 */ /* 0x000fe20003800200 */
[----:B------:R-:W-:-:S06]  /*0210*/  UIADD3 UR4, UPT, UPT, UR5, -0x1, URZ ;  /* 0xffffffff05047890 */ /* 0x000fcc000fffe0ff */
[----:B0-----:R-:W-:-:S05]  /*0220*/  LOP3.LUT R4, R0, UR4, RZ, 0xc0, !PT ;  /* 0x0000000400047c12 */ /* 0x001fca000f8ec0ff */
[----:B------:R-:W-:Y:S01]  /*0230*/  IMAD R4, R4, UR7, RZ ;  /* 0x0000000704047c24 */ /* 0x000fe2000f8e02ff */
[----:B-1----:R-:W-:-:S04]  /*0240*/  UPRMT UR6, UR6, 0x8880, URZ ;  /* 0x0000888006067896 */ /* 0x002fc800080000ff */
[----:B------:R-:W-:-:S03]  /*0250*/  VIADDMNMX.U32 R4, R7, -R3, R4, PT ;  /* 0x8000000307047246 */ /* 0x000fc60003800004 */
[----:B------:R-:W-:Y:S02]  /*0260*/  UMOV UR4, UR6 ;  /* 0x0000000600047c82 */ /* 0x000fe40008000000 */
[----:B------:R-:W-:-:S09]  /*0270*/  UISETP.NE.AND UP0, UPT, UR4, URZ, UPT ;  /* 0x000000ff0400728c */ /* 0x000fd2000bf05270 */
[----:B------:R-:W-:Y:S05]  /*0280*/  BRA.U !UP0, `(.L_x_121) ;  /* 0x0000000108747547 */ /* 0x000fea000b800000 */
[----:B------:R-:W-:Y:S01]  /*0290*/  IMAD.IADD R7, R7, 0x1, -R2 ;  /* 0x0000000107077824 */ /* 0x000fe200078e0a02 */
[----:B------:R-:W-:Y:S01]  /*02a0*/  VIADDMNMX.U32 R5, R2, -R3, R4, PT ;  /* 0x8000000302057246 */ /* 0x000fe20003800004 */
[----:B------:R-:W0:Y:S01]  /*02b0*/  LDCU.64 UR4, c[0x0][0x388] ;  /* 0x00007100ff0477ac */ /* 0x000e220008000a00 */
[----:B------:R-:W-:Y:S02]  /*02c0*/  BSSY.RECONVERGENT B1, `(.L_x_122) ;  /* 0x0000018000017945 */ /* 0x000fe40003800200 */
[----:B------:R-:W-:-:S05]  /*02d0*/  VIMNMX.U32 R6, PT, PT, R4, R7, !PT ;  /* 0x0000000704067248 */ /* 0x000fca0007fe0000 */
[----:B------:R-:W-:-:S05]  /*02e0*/  IMAD.IADD R6, R6, 0x1, -R7 ;  /* 0x0000000106067824 */ /* 0x000fca00078e0a07 */
[----:B------:R-:W-:-:S13]  /*02f0*/  ISETP.GE.U32.AND P0, PT, R6, R5, PT ;  /* 0x000000050600720c */ /* 0x000fda0003f06070 */
[----:B0-----:R-:W-:Y:S05]  /*0300*/  @P0 BRA `(.L_x_123) ;  /* 0x00000000004c0947 */ /* 0x001fea0003800000 */
.L_x_124:
[----:B------:R-:W-:-:S05]  /*0310*/  IMAD.IADD R7, R5, 0x1, -R6 ;  /* 0x0000000105077824 */ /* 0x000fca00078e0a06 */
[----:B------:R-:W-:-:S04]  /*0320*/  LEA.HI R12, R7, R6, RZ, 0x1f ;  /* 0x00000006070c7211 */ /* 0x000fc800078ff8ff */
[-C--:B------:R-:W-:Y:S02]  /*0330*/  LOP3.LUT R7, RZ, R12.reuse, RZ, 0x33, !PT ;  /* 0x0000000cff077212 */ /* 0x080fe400078e33ff */
[----:B------:R-:W-:-:S03]  /*0340*/  IADD3 R9, P1, PT, R3, R12, RZ ;  /* 0x0000000c03097210 */ /* 0x000fc60007f3e0ff */
[----:B------:R-:W-:Y:S02]  /*0350*/  IMAD.IADD R7, R4, 0x1, R7 ;  /* 0x0000000104077824 */ /* 0x000fe400078e0207 */
[----:B------:R-:W-:Y:S01]  /*0360*/  IMAD.X R16, RZ, RZ, RZ, P1 ;  /* 0x000000ffff107224 */ /* 0x000fe200008e06ff */
[C---:B------:R-:W-:Y:S02]  /*0370*/  LEA R8, P1, R9.reuse, UR4, 0x3 ;  /* 0x0000000409087c11 */ /* 0x040fe4000f8218ff */
[----:B------:R-:W-:Y:S02]  /*0380*/  IADD3 R7, P0, PT, R2, R7, RZ ;  /* 0x0000000702077210 */ /* 0x000fe40007f1e0ff */
[----:B------:R-:W-:-:S03]  /*0390*/  LEA.HI.X R9, R9, UR5, R16, 0x3, P1 ;  /* 0x0000000509097c11 */ /* 0x000fc600088f1c10 */
[----:B------:R-:W-:Y:S01]  /*03a0*/  IMAD.X R14, RZ, RZ, RZ, P0 ;  /* 0x000000ffff0e7224 */ /* 0x000fe200000e06ff */
[C---:B------:R-:W-:Y:S01]  /*03b0*/  LEA R10, P0, R7.reuse, UR4, 0x3 ;  /* 0x00000004070a7c11 */ /* 0x040fe2000f8018ff */
[----:B------:R-:W2:Y:S03]  /*03c0*/  LDG.E R8, desc[UR8][R8.64] ;  /* 0x0000000808087981 */ /* 0x000ea6000c1e1900 */
[----:B------:R-:W-:-:S06]  /*03d0*/  LEA.HI.X R11, R7, UR5, R14, 0x3, P0 ;  /* 0x00000005070b7c11 */ /* 0x000fcc00080f1c0e */
[----:B------:R-:W2:Y:S02]  /*03e0*/  LDG.E R11, desc[UR8][R10.64] ;  /* 0x000000080a0b7981 */ /* 0x000ea4000c1e1900 */
[----:B--2---:R-:W-:-:S04]  /*03f0*/  FSETP.GEU.AND P0, PT, R11, R8, PT ;  /* 0x000000080b00720b */ /* 0x004fc80003f0e000 */
[----:B------:R-:W-:-:S09]  /*0400*/  SEL R5, R5, R12, P0 ;  /* 0x0000000c05057207 */ /* 0x000fd20000000000 */
[----:B------:R-:W-:-:S05]  /*0410*/  @P0 VIADD R6, R12, 0x1 ;  /* 0x000000010c060836 */ /* 0x000fca0000000000 */
[----:B------:R-:W-:-:S13]  /*0420*/  ISETP.GE.U32.AND P0, PT, R6, R5, PT ;  /* 0x000000050600720c */ /* 0x000fda0003f06070 */
[----:B------:R-:W-:Y:S05]  /*0430*/  @!P0 BRA `(.L_x_124) ;  /* 0xfffffffc00b48947 */ /* 0x000fea000383ffff */
.L_x_123:
[----:B------:R-:W-:Y:S05]  /*0440*/  BSYNC.RECONVERGENT B1 ;  /* 0x0000000000017941 */ /* 0x000fea0003800200 */
.L_x_122:
[----:B------:R-:W-:Y:S05]  /*0450*/  BRA `(.L_x_125) ;  /* 0x0000000000687947 */ /* 0x000fea0003800000 */
.L_x_121:
[----:B------:R-:W-:Y:S01]  /*0460*/  IMAD.IADD R7, R7, 0x1, -R2 ;  /* 0x0000000107077824 */ /* 0x000fe200078e0a02 */
[----:B------:R-:W-:Y:S01]  /*0470*/  VIADDMNMX.U32 R5, R2, -R3, R4, PT ;  /* 0x8000000302057246 */ /* 0x000fe20003800004 */
[----:B------:R-:W0:Y:S03]  /*0480*/  LDCU.64 UR4, c[0x0][0x390] ;  /* 0x00007200ff0477ac */ /* 0x000e260008000a00 */
[----:B------:R-:W-:-:S05]  /*0490*/  VIMNMX.U32 R6, PT, PT, R4, R7, !PT ;  /* 0x0000000704067248 */ /* 0x000fca0007fe0000 */
[----:B------:R-:W-:-:S05]  /*04a0*/  IMAD.IADD R6, R6, 0x1, -R7 ;  /* 0x0000000106067824 */ /* 0x000fca00078e0a07 */
[----:B------:R-:W-:-:S13]  /*04b0*/  ISETP.GE.U32.AND P0, PT, R6, R5, PT ;  /* 0x000000050600720c */ /* 0x000fda0003f06070 */
[----:B0-----:R-:W-:Y:S05]  /*04c0*/  @P0 BRA `(.L_x_125) ;  /* 0x00000000004c0947 */ /* 0x001fea0003800000 */
.L_x_126:
        /* <DEDUP_REMOVED lines=19> */
.L_x_125:
[----:B------:R-:W-:Y:S05]  /*0600*/  BSYNC.RECONVERGENT B0 ;  /* 0x0000000000007941 */ /* 0x000fea0003800200 */
.L_x_120:
[----:B------:R-:W0:Y:S01]  /*0610*/  LDC.64 R4, c[0x0][0x3a0] ;  /* 0x0000e800ff047b82 */ /* 0x000e220000000a00 */
[----:B------:R-:W-:Y:S02]  /*0620*/  IMAD.IADD R3, R3, 0x1, R6 ;  /* 0x0000000103037824 */ /* 0x000fe400078e0206 */
[----:B0-----:R-:W-:-:S05]  /*0630*/  IMAD.WIDE.U32 R4, R0, 0x4, R4 ;  /* 0x0000000400047825 */ /* 0x001fca00078e0004 */
[----:B------:R-:W-:Y:S01]  /*0640*/  STG.E desc[UR8][R4.64], R3 ;  /* 0x0000000304007986 */ /* 0x000fe2000c101908 */
[----:B------:R-:W-:Y:S05]  /*0650*/  EXIT ;  /* 0x000000000000794d */ /* 0x000fea0003800000 */
.L_x_127:
        /* <DEDUP_REMOVED lines=10> */
.L_x_188:


//--------------------- .text._ZN3cub18CUB_300001_SM_10006detail10merge_sort30DeviceMergeSortBlockSortKernelINS2_10policy_hubIN6thrust24THRUST_300001_SM_1000_NS10device_ptrI10DistTargetEEE9Policy600ES9_PNS0_8NullTypeES9_SD_jN4cuda3std3__44lessIS8_EES8_SC_EEvbT0_T1_T2_T3_T4_PT6_PT7_T5_NS1_7vsmem_tE --------------------------
	.section	.text._ZN3cub18CUB_300001_SM_10006detail10merge_sort30DeviceMergeSortBlockSortKernelINS2_10policy_hubIN6thrust24THRUST_300001_SM_1000_NS10device_ptrI10DistTargetEEE9Policy600ES9_PNS0_8NullTypeES9_SD_jN4cuda3std3__44lessIS8_EES8_SC_EEvbT0_T1_T2_T3_T4_PT6_PT7_T5_NS1_7vsmem_tE,"ax",@progbits
	.align	128
        .global         _ZN3cub18CUB_300001_SM_10006detail10merge_sort30DeviceMergeSortBlockSortKernelINS2_10policy_hubIN6thrust24THRUST_300001_SM_1000_NS10device_ptrI10DistTargetEEE9Policy600ES9_PNS0_8NullTypeES9_SD_jN4cuda3std3__44lessIS8_EES8_SC_EEvbT0_T1_T2_T3_T4_PT6_PT7_T5_NS1_7vsmem_tE
        .type           _ZN3cub18CUB_300001_SM_10006detail10merge_sort30DeviceMergeSortBlockSortKernelINS2_10policy_hubIN6thrust24THRUST_300001_SM_1000_NS10device_ptrI10DistTargetEEE9Policy600ES9_PNS0_8NullTypeES9_SD_jN4cuda3std3__44lessIS8_EES8_SC_EEvbT0_T1_T2_T3_T4_PT6_PT7_T5_NS1_7vsmem_tE,@function
        .size           _ZN3cub18CUB_300001_SM_10006detail10merge_sort30DeviceMergeSortBlockSortKernelINS2_10policy_hubIN6thrust24THRUST_300001_SM_1000_NS10device_ptrI10DistTargetEEE9Policy600ES9_PNS0_8NullTypeES9_SD_jN4cuda3std3__44lessIS8_EES8_SC_EEvbT0_T1_T2_T3_T4_PT6_PT7_T5_NS1_7vsmem_tE,(.L_x_189 - _ZN3cub18CUB_300001_SM_10006detail10merge_sort30DeviceMergeSortBlockSortKernelINS2_10policy_hubIN6thrust24THRUST_300001_SM_1000_NS10device_ptrI10DistTargetEEE9Policy600ES9_PNS0_8NullTypeES9_SD_jN4cuda3std3__44lessIS8_EES8_SC_EEvbT0_T1_T2_T3_T4_PT6_PT7_T5_NS1_7vsmem_tE)
        .other          _ZN3cub18CUB_300001_SM_10006detail10merge_sort30DeviceMergeSortBlockSortKernelINS2_10policy_hubIN6thrust24THRUST_300001_SM_1000_NS10device_ptrI10DistTargetEEE9Policy600ES9_PNS0_8NullTypeES9_SD_jN4cuda3std3__44lessIS8_EES8_SC_EEvbT0_T1_T2_T3_T4_PT6_PT7_T5_NS1_7vsmem_tE,@"STO_CUDA_ENTRY STV_DEFAULT"
_ZN3cub18CUB_300001_SM_10006detail10merge_sort30DeviceMergeSortBlockSortKernelINS2_10policy_hubIN6thrust24THRUST_300001_SM_1000_NS10device_ptrI10DistTargetEEE9Policy600ES9_PNS0_8NullTypeES9_SD_jN4cuda3std3__44lessIS8_EES8_SC_EEvbT0_T1_T2_T3_T4_PT6_PT7_T5_NS1_7vsmem_tE:
.text._ZN3cub18CUB_300001_SM_10006detail10merge_sort30DeviceMergeSortBlockSortKernelINS2_10policy_hubIN6thrust24THRUST_300001_SM_1000_NS10device_ptrI10DistTargetEEE9Policy600ES9_PNS0_8NullTypeES9_SD_jN4cuda3std3__44lessIS8_EES8_SC_EEvbT0_T1_T2_T3_T4_PT6_PT7_T5_NS1_7vsmem_tE:
[----:B------:R-:W-:Y:S01]  /*0000*/  LDC R1, c[0x0][0x37c] ;  /* 0x0000df00ff017b82 */ /* 0x000fe20000000800 */
[----:B------:R-:W0:Y:S01]  /*0010*/  S2R R7, SR_CTAID.X ;  /* 0x0000000000077919 */ /* 0x000e220000002500 */
[----:B------:R-:W1:Y:S01]  /*0020*/  LDCU UR4, c[0x0][0x370] ;  /* 0x00006e00ff0477ac */ /* 0x000e620008000800 */
[----:B------:R-:W2:Y:S01]  /*0030*/  LDCU.64 UR6, c[0x0][0x358] ;  /* 0x00006b00ff0677ac */ /* 0x000ea20008000a00 */
[----:B-1----:R-:W-:-:S06]  /*0040*/  UIADD3 UR4, UPT, UPT, UR4, -0x1, URZ ;  /* 0xffffffff04047890 */ /* 0x002fcc000fffe0ff */
[C---:B0-----:R-:W-:Y:S01]  /*0050*/  ISETP.GE.U32.AND P0, PT, R7.reuse, UR4, PT ;  /* 0x0000000407007c0c */ /* 0x041fe2000bf06070 */
[----:B------:R-:W-:-:S12]  /*0060*/  IMAD.SHL.U32 R7, R7, 0x800, RZ ;  /* 0x0000080007077824 */ /* 0x000fd800078e00ff */
[----:B--2---:R-:W-:Y:S05]  /*0070*/  @P0 BRA `(.L_x_128) ;  /* 0x0000002000800947 */ /* 0x004fea0003800000 */
[----:B------:R-:W0:Y:S01]  /*0080*/  S2R R32, SR_TID.X ;  /* 0x0000000000207919 */ /* 0x000e220000002100 */
[----:B------:R-:W1:Y:S01]  /*0090*/  LDCU.64 UR4, c[0x0][0x388] ;  /* 0x00007100ff0477ac */ /* 0x000e620008000a00 */
[----:B------:R-:W-:Y:S01]  /*00a0*/  ACQBULK ;  /* 0x000000000000782e */ /* 0x000fe20000000000 */
[----:B0-----:R-:W-:-:S05]  /*00b0*/  IMAD.SHL.U32 R0, R32, 0x8, RZ ;  /* 0x0000000820007824 */ /* 0x001fca00078e00ff */
[----:B------:R-:W-:-:S04]  /*00c0*/  LOP3.LUT R21, R0, 0x1f00, RZ, 0xc0, !PT ;  /* 0x00001f0000157812 */ /* 0x000fc800078ec0ff */
[----:B------:R-:W-:-:S04]  /*00d0*/  LOP3.LUT R0, R21, 0x1f, R32, 0xf8, !PT ;  /* 0x0000001f15007812 */ /* 0x000fc800078ef820 */
[----:B------:R-:W-:-:S05]  /*00e0*/  IADD3 R0, P0, PT, R7, R0, RZ ;  /* 0x0000000007007210 */ /* 0x000fca0007f1e0ff */
[----:B------:R-:W-:Y:S02]  /*00f0*/  IMAD.X R3, RZ, RZ, RZ, P0 ;  /* 0x000000ffff037224 */ /* 0x000fe400000e06ff */
        /* <DEDUP_REMOVED lines=289> */
.L_x_132:
        /* <DEDUP_REMOVED lines=30> */
.L_x_131:
        /* <DEDUP_REMOVED lines=15> */
.L_x_130:
[----:B------:R-:W-:Y:S05]  /*15e0*/  BSYNC.RECONVERGENT B0 ;  /* 0x0000000000007941 */ /* 0x000fea0003800200 */
.L_x_129:
        /* <DEDUP_REMOVED lines=133> */
[C---:B0-----:R-:W-:Y:S02]  /*1e40*/  LOP3.LUT R0, R28.reuse, 0x1f, RZ, 0xc0, !PT ;  /* 0x0000001f1c007812 */ /* 0x041fe400078ec0ff */
[----:B------:R-:W-:Y:S01]  /*1e50*/  SHF.L.U32 R28, R28, 0x3, RZ ;  /* 0x000000031c1c7819 */ /* 0x000fe200000006ff */
[----:B------:R-:W0:Y:S02]  /*1e60*/  LDS.64 R38, [R35+0x200] ;  /* 0x0002000023267984 */ /* 0x000e240000000a00 */
[----:B--2---:R-:W-:Y:S01]  /*1e70*/  IMAD R29, R29, 0x800, R0 ;  /* 0x000008001d1d7824 */ /* 0x004fe200078e0200 */
[----:B------:R-:W-:Y:S01]  /*1e80*/  LOP3.LUT R28, R28, 0x1f00, RZ, 0xc0, !PT ;  /* 0x00001f001c1c7812 */ /* 0x000fe200078ec0ff */
[----:B------:R-:W2:Y:S03]  /*1e90*/  LDS.64 R10, [R34+0x300] ;  /* 0x00030000220a7984 */ /* 0x000ea60000000a00 */
[----:B------:R-:W-:Y:S01]  /*1ea0*/  IADD3 R29, P0, PT, R28, R29, RZ ;  /* 0x0000001d1c1d7210 */ /* 0x000fe20007f1e0ff */
[----:B------:R-:W5:Y:S04]  /*1eb0*/  LDS.64 R32, [R33+0x400] ;  /* 0x0004000021207984 */ /* 0x000f680000000a00 */
[----:B------:R-:W5:Y:S01]  /*1ec0*/  LDS.64 R6, [R27+0x500] ;  /* 0x000500001b067984 */ /* 0x000f620000000a00 */
[----:B------:R-:W-:Y:S01]  /*1ed0*/  IMAD.X R0, RZ, RZ, RZ, P0 ;  /* 0x000000ffff007224 */ /* 0x000fe200000e06ff */
        /* <DEDUP_REMOVED lines=21> */
.L_x_133:
        /* <DEDUP_REMOVED lines=37> */
.L_x_128:
[----:B------:R-:W0:Y:S01]  /*2280*/  LDC.64 R4, c[0x0][0x388] ;  /* 0x0000e200ff047b82 */ /* 0x000e220000000a00 */
[----:B------:R-:W-:Y:S01]  /*2290*/  ACQBULK ;  /* 0x000000000000782e */ /* 0x000fe20000000000 */
[----:B------:R-:W1:Y:S06]  /*22a0*/  S2R R37, SR_TID.X ;  /* 0x0000000000257919 */ /* 0x000e6c0000002100 */
[----:B------:R-:W2:Y:S01]  /*22b0*/  LDC R0, c[0x0][0x3a8] ;  /* 0x0000ea00ff007b82 */ /* 0x000ea20000000800 */
[----:B0-----:R-:W-:-:S05]  /*22c0*/  IMAD.WIDE.U32 R4, R7, 0x8, R4 ;  /* 0x0000000807047825 */ /* 0x001fca00078e0004 */
[----:B------:R-:W3:Y:S04]  /*22d0*/  LDG.E R2, desc[UR6][R4.64] ;  /* 0x0000000604027981 */ /* 0x000ee8000c1e1900 */
[----:B------:R-:W4:Y:S01]  /*22e0*/  LDG.E R3, desc[UR6][R4.64+0x4] ;  /* 0x0000040604037981 */ /* 0x000f22000c1e1900 */
[----:B-1----:R-:W-:-:S05]  /*22f0*/  IMAD.SHL.U32 R40, R37, 0x8, RZ ;  /* 0x0000000825287824 */ /* 0x002fca00078e00ff */
[----:B------:R-:W-:Y:S01]  /*2300*/  LOP3.LUT R20, R40, 0x1f00, RZ, 0xc0, !PT ;  /* 0x00001f0028147812 */ /* 0x000fe200078ec0ff */
[----:B------:R-:W-:-:S03]  /*2310*/  IMAD.MOV R39, RZ, RZ, -R7 ;  /* 0x000000ffff277224 */ /* 0x000fc600078e0a07 */
[----:B------:R-:W-:Y:S02]  /*2320*/  LOP3.LUT R16, R20, 0x1f, R37, 0xf8, !PT ;  /* 0x0000001f14107812 */ /* 0x000fe400078ef825 */
[----:B--2---:R-:W-:Y:S02]  /*2330*/  VIADDMNMX R39, R39, R0, 0x800, PT ;  /* 0x0000080027277446 */ /* 0x004fe40003800100 */
[C---:B------:R-:W-:Y:S01]  /*2340*/  LEA R18, P0, R16.reuse, R4, 0x3 ;  /* 0x0000000410127211 */ /* 0x040fe200078018ff */
[C---:B------:R-:W-:Y:S01]  /*2350*/  VIADD R0, R16.reuse, 0x20 ;  /* 0x0000002010007836 */ /* 0x040fe20000000000 */
[C---:B------:R-:W-:Y:S01]  /*2360*/  IADD3 R6, PT, PT, R16.reuse, 0x40, RZ ;  /* 0x0000004010067810 */ /* 0x040fe20007ffe0ff */
[C---:B------:R-:W-:Y:S02]  /*2370*/  VIADD R8, R16.reuse, 0x80 ;  /* 0x0000008010087836 */ /* 0x040fe40000000000 */
[----:B------:R-:W-:Y:S01]  /*2380*/  IMAD.X R19, RZ, RZ, R5, P0 ;  /* 0x000000ffff137224 */ /* 0x000fe200000e0605 */
[----:B------:R-:W-:-:S02]  /*2390*/  ISETP.GE.AND P0, PT, R16, R39, PT ;  /* 0x000000271000720c */ /* 0x000fc40003f06270 */
[-C--:B------:R-:W-:Y:S02]  /*23a0*/  ISETP.GE.AND P1, PT, R0, R39.reuse, PT ;  /* 0x000000270000720c */ /* 0x080fe40003f26270 */
[-C--:B------:R-:W-:Y:S02]  /*23b0*/  ISETP.GE.AND P2, PT, R6, R39.reuse, PT ;  /* 0x000000270600720c */ /* 0x080fe40003f46270 */
[-C--:B------:R-:W-:Y:S01]  /*23c0*/  ISETP.GE.AND P4, PT, R8, R39.reuse, PT ;  /* 0x000000270800720c */ /* 0x080fe20003f86270 */
[C---:B------:R-:W-:Y:S01]  /*23d0*/  VIADD R38, R16.reuse, 0x60 ;  /* 0x0000006010267836 */ /* 0x040fe20000000000 */
[C---:B------:R-:W-:Y:S01]  /*23e0*/  IADD3 R0, PT, PT, R16.reuse, 0xa0, RZ ;  /* 0x000000a010007810 */ /* 0x040fe20007ffe0ff */
[C---:B------:R-:W-:Y:S02]  /*23f0*/  VIADD R14, R16.reuse, 0xc0 ;  /* 0x000000c0100e7836 */ /* 0x040fe40000000000 */
[----:B------:R-:W-:Y:S01]  /*2400*/  VIADD R16, R16, 0xe0 ;  /* 0x000000e010107836 */ /* 0x000fe20000000000 */
[----:B------:R-:W-:Y:S01]  /*2410*/  ISETP.GE.AND P3, PT, R38, R39, PT ;  /* 0x000000272600720c */ /* 0x000fe20003f66270 */
[----:B---3--:R-:W-:-:S02]  /*2420*/  IMAD.MOV.U32 R8, RZ, RZ, R2 ;  /* 0x000000ffff087224 */ /* 0x008fc400078e0002 */
[----:B------:R-:W2:Y:S01]  /*2430*/  @!P0 LDG.E R2, desc[UR6][R18.64] ;  /* 0x0000000612028981 */ /* 0x000ea2000c1e1900 */
[----:B----4-:R-:W-:Y:S02]  /*2440*/  IMAD.MOV.U32 R9, RZ, RZ, R3 ;  /* 0x000000ffff097224 */ /* 0x010fe400078e0003 */
[----:B------:R-:W-:Y:S01]  /*2450*/  MOV R4, R8 ;  /* 0x0000000800047202 */ /* 0x000fe20000000f00 */
[----:B------:R-:W-:Y:S01]  /*2460*/  IMAD.MOV.U32 R6, RZ, RZ, R8 ;  /* 0x000000ffff067224 */ /* 0x000fe200078e0008 */
[----:B------:R-:W2:Y:S01]  /*2470*/  @!P0 LDG.E R3, desc[UR6][R18.64+0x4] ;  /* 0x0000040612038981 */ /* 0x000ea2000c1e1900 */
[--C-:B------:R-:W-:Y:S02]  /*2480*/  IMAD.MOV.U32 R5, RZ, RZ, R9.reuse ;  /* 0x000000ffff057224 */ /* 0x100fe400078e0009 */
[----:B------:R-:W-:Y:S01]  /*2490*/  IMAD.MOV.U32 R7, RZ, RZ, R9 ;  /* 0x000000ffff077224 */ /* 0x000fe200078e0009 */
[----:B------:R-:W3:Y:S01]  /*24a0*/  @!P1 LDG.E R4, desc[UR6][R18.64+0x100] ;  /* 0x0001000612049981 */ /* 0x000ee2000c1e1900 */
[----:B------:R-:W-:-:S03]  /*24b0*/  ISETP.GE.AND P0, PT, R0, R39, PT ;  /* 0x000000270000720c */ /* 0x000fc60003f06270 */
[----:B------:R-:W3:Y:S01]  /*24c0*/  @!P1 LDG.E R5, desc[UR6][R18.64+0x104] ;  /* 0x0001040612059981 */ /* 0x000ee2000c1e1900 */
[----:B------:R-:W-:-:S03]  /*24d0*/  ISETP.GE.AND P1, PT, R14, R39, PT ;  /* 0x000000270e00720c */ /* 0x000fc60003f26270 */
[----:B------:R-:W4:Y:S04]  /*24e0*/  @!P2 LDG.E R7, desc[UR6][R18.64+0x204] ;  /* 0x000204061207a981 */ /* 0x000f28000c1e1900 */
[----:B------:R-:W4:Y:S01]  /*24f0*/  @!P2 LDG.E R6, desc[UR6][R18.64+0x200] ;  /* 0x000200061206a981 */ /* 0x000f22000c1e1900 */
[----:B------:R-:W-:Y:S01]  /*2500*/  ISETP.GE.AND P2, PT, R16, R39, PT ;  /* 0x000000271000720c */ /* 0x000fe20003f46270 */
[--C-:B------:R-:W-:Y:S02]  /*2510*/  IMAD.MOV.U32 R11, RZ, RZ, R9.reuse ;  /* 0x000000ffff0b7224 */ /* 0x100fe400078e0009 */
[----:B------:R-:W-:Y:S02]  /*2520*/  IMAD.MOV.U32 R10, RZ, RZ, R8 ;  /* 0x000000ffff0a7224 */ /* 0x000fe400078e0008 */
[----:B------:R-:W-:-:S02]  /*2530*/  IMAD.MOV.U32 R13, RZ, RZ, R9 ;  /* 0x000000ffff0d7224 */ /* 0x000fc400078e0009 */
[--C-:B------:R-:W-:Y:S01]  /*2540*/  IMAD.MOV.U32 R12, RZ, RZ, R8.reuse ;  /* 0x000000ffff0c7224 */ /* 0x100fe200078e0008 */
[----:B------:R-:W-:Y:S01]  /*2550*/  MOV R17, R9 ;  /* 0x0000000900117202 */ /* 0x000fe20000000f00 */
[----:B------:R-:W-:Y:S01]  /*2560*/  IMAD.MOV.U32 R15, RZ, RZ, R9 ;  /* 0x000000ffff0f7224 */ /* 0x000fe200078e0009 */
[----:B------:R-:W5:Y:S01]  /*2570*/  @!P3 LDG.E R11, desc[UR6][R18.64+0x304] ;  /* 0x00030406120bb981 */ /* 0x000f62000c1e1900 */
[--C-:B------:R-:W-:Y:S02]  /*2580*/  IMAD.MOV.U32 R14, RZ, RZ, R8.reuse ;  /* 0x000000ffff0e7224 */ /* 0x100fe400078e0008 */
[----:B------:R-:W-:Y:S01]  /*2590*/  IMAD.MOV.U32 R16, RZ, RZ, R8 ;  /* 0x000000ffff107224 */ /* 0x000fe200078e0008 */
        /* <DEDUP_REMOVED lines=9> */
[----:B------:R-:W1:Y:S01]  /*2630*/  S2R R21, SR_LANEID ;  /* 0x0000000000157919 */ /* 0x000e620000000000 */
[----:B------:R-:W0:Y:S01]  /*2640*/  S2UR UR5, SR_CgaCtaId ;  /* 0x00000000000579c3 */ /* 0x000e220000008800 */
[----:B------:R-:W-:-:S02]  /*2650*/  UMOV UR4, 0x400 ;  /* 0x0000040000047882 */ /* 0x000fc40000000000 */
[----:B0-----:R-:W-:Y:S01]  /*2660*/  ULEA UR4, UR5, UR4, 0x18 ;  /* 0x0000000405047291 */ /* 0x001fe2000f8ec0ff */
[----:B-1----:R-:W-:-:S04]  /*2670*/  IMAD.IADD R20, R20, 0x1, R21 ;  /* 0x0000000114147824 */ /* 0x002fc800078e0215 */
[----:B------:R-:W-:Y:S02]  /*2680*/  IMAD R0, R21, 0x7, R20 ;  /* 0x0000000715007824 */ /* 0x000fe400078e0214 */
[C---:B------:R-:W-:Y:S02]  /*2690*/  VIADD R21, R20.reuse, 0x20 ;  /* 0x0000002014157836 */ /* 0x040fe40000000000 */
[C---:B------:R-:W-:Y:S02]  /*26a0*/  VIADD R23, R20.reuse, 0x40 ;  /* 0x0000004014177836 */ /* 0x040fe40000000000 */
[C---:B------:R-:W-:Y:S01]  /*26b0*/  VIADD R19, R20.reuse, 0x80 ;  /* 0x0000008014137836 */ /* 0x040fe20000000000 */
[CC--:B------:R-:W-:Y:S02]  /*26c0*/  LEA.HI.SX32 R36, R20.reuse, R20.reuse, 0x1b ;  /* 0x0000001414247211 */ /* 0x0c0fe400078fdaff */
[----:B------:R-:W-:Y:S01]  /*26d0*/  LEA.HI.SX32 R21, R21, R20, 0x1b ;  /* 0x0000001415157211 */ /* 0x000fe200078fdaff */
[C---:B------:R-:W-:Y:S01]  /*26e0*/  VIADD R27, R20.reuse, 0xa0 ;  /* 0x000000a0141b7836 */ /* 0x040fe20000000000 */
[----:B------:R-:W-:-:S02]  /*26f0*/  IADD3 R25, PT, PT, R20, 0x60, RZ ;  /* 0x0000006014197810 */ /* 0x000fc40007ffe0ff */
[-C--:B------:R-:W-:Y:S02]  /*2700*/  LEA.HI.SX32 R23, R23, R20.reuse, 0x1b ;  /* 0x0000001417177211 */ /* 0x080fe400078fdaff */
[-C--:B------:R-:W-:Y:S01]  /*2710*/  LEA.HI.SX32 R19, R19, R20.reuse, 0x1b ;  /* 0x0000001413137211 */ /* 0x080fe200078fdaff */
[----:B------:R-:W-:Y:S01]  /*2720*/  VIADD R29, R20, 0xc0 ;  /* 0x000000c0141d7836 */ /* 0x000fe20000000000 */
[----:B------:R-:W-:Y:S01]  /*2730*/  LEA R36, R36, UR4, 0x3 ;  /* 0x0000000424247c11 */ /* 0x000fe2000f8e18ff */
[----:B------:R-:W-:Y:S01]  /*2740*/  VIADD R31, R20, 0xe0 ;  /* 0x000000e0141f7836 */ /* 0x000fe20000000000 */
[----:B------:R-:W-:Y:S01]  /*2750*/  LEA R35, R21, UR4, 0x3 ;  /* 0x0000000415237c11 */ /* 0x000fe2000f8e18ff */
[C---:B------:R-:W-:Y:S01]  /*2760*/  VIADD R33, R0.reuse, 0x4 ;  /* 0x0000000400217836 */ /* 0x040fe20000000000 */
[-C--:B------:R-:W-:Y:S01]  /*2770*/  LEA.HI.SX32 R25, R25, R20.reuse, 0x1b ;  /* 0x0000001419197211 */ /* 0x080fe200078fdaff */
[C---:B------:R-:W-:Y:S01]  /*2780*/  VIADD R41, R0.reuse, 0x5 ;  /* 0x0000000500297836 */ /* 0x040fe20000000000 */
[----:B------:R-:W-:Y:S01]  /*2790*/  LEA R34, R23, UR4, 0x3 ;  /* 0x0000000417227c11 */ /* 0x000fe2000f8e18ff */
[C---:B------:R-:W-:Y:S01]  /*27a0*/  VIADD R23, R0.reuse, 0x3 ;  /* 0x0000000300177836 */ /* 0x040fe20000000000 */
[----:B------:R-:W-:Y:S01]  /*27b0*/  LEA R28, R19, UR4, 0x3 ;  /* 0x00000004131c7c11 */ /* 0x000fe2000f8e18ff */
[C---:B------:R-:W-:Y:S01]  /*27c0*/  VIADD R19, R0.reuse, 0x1 ;  /* 0x0000000100137836 */ /* 0x040fe20000000000 */
[-C--:B------:R-:W-:Y:S01]  /*27d0*/  LEA.HI.SX32 R27, R27, R20.reuse, 0x1b ;  /* 0x000000141b1b7211 */ /* 0x080fe200078fdaff */
[C---:B------:R-:W-:Y:S01]  /*27e0*/  VIADD R43, R0.reuse, 0x6 ;  /* 0x00000006002b7836 */ /* 0x040fe20000000000 */
[C---:B------:R-:W-:Y:S01]  /*27f0*/  IADD3 R21, PT, PT, R0.reuse, 0x2, RZ ;  /* 0x0000000200157810 */ /* 0x040fe20007ffe0ff */
[----:B------:R-:W-:Y:S01]  /*2800*/  VIADD R45, R0, 0x7 ;  /* 0x00000007002d7836 */ /* 0x000fe20000000000 */
[----:B------:R-:W-:-:S02]  /*2810*/  LEA.HI.SX32 R26, R29, R20, 0x1b ;  /* 0x000000141d1a7211 */ /* 0x000fc400078fdaff */
[----:B------:R-:W-:Y:S02]  /*2820*/  LEA.HI.SX32 R31, R31, R20, 0x1b ;  /* 0x000000141f1f7211 */ /* 0x000fe400078fdaff */
[----:B------:R-:W-:Y:S02]  /*2830*/  LEA R29, R25, UR4, 0x3 ;  /* 0x00000004191d7c11 */ /* 0x000fe4000f8e18ff */
[----:B------:R-:W-:Y:S02]  /*2840*/  LEA R27, R27, UR4, 0x3 ;  /* 0x000000041b1b7c11 */ /* 0x000fe4000f8e18ff */
[-C--:B------:R-:W-:Y:S02]  /*2850*/  LEA.HI.SX32 R45, R45, R0.reuse, 0x1b ;  /* 0x000000002d2d7211 */ /* 0x080fe400078fdaff */
[----:B------:R-:W-:Y:S02]  /*2860*/  LEA.HI.SX32 R24, R0, R0, 0x1b ;  /* 0x0000000000187211 */ /* 0x000fe400078fdaff */
[----:B------:R-:W-:-:S02]  /*2870*/  LEA R26, R26, UR4, 0x3 ;  /* 0x000000041a1a7c11 */ /* 0x000fc4000f8e18ff */
[----:B------:R-:W-:Y:S02]  /*2880*/  LEA R25, R31, UR4, 0x3 ;  /* 0x000000041f197c11 */ /* 0x000fe4000f8e18ff */
[----:B------:R-:W-:Y:S01]  /*2890*/  LEA R24, R24, UR4, 0x3 ;  /* 0x0000000418187c11 */ /* 0x000fe2000f8e18ff */
[----:B--2---:R0:W-:Y:S04]  /*28a0*/  STS.64 [R36], R2 ;  /* 0x0000000224007388 */ /* 0x0041e80000000a00 */
[----:B---3--:R1:W-:Y:S01]  /*28b0*/  STS.64 [R35+0x100], R4 ;  /* 0x0001000423007388 */ /* 0x0083e20000000a00 */
[-C--:B0-----:R-:W-:Y:S02]  /*28c0*/  LEA.HI.SX32 R3, R41, R0.reuse, 0x1b ;  /* 0x0000000029037211 */ /* 0x081fe400078fdaff */
[-C--:B------:R-:W-:Y:S01]  /*28d0*/  LEA.HI.SX32 R2, R43, R0.reuse, 0x1b ;  /* 0x000000002b027211 */ /* 0x080fe200078fdaff */
[----:B----4-:R0:W-:Y:S01]  /*28e0*/  STS.64 [R34+0x200], R6 ;  /* 0x0002000622007388 */ /* 0x0101e20000000a00 */
[----:B-1----:R-:W-:-:S02]  /*28f0*/  LEA.HI.SX32 R5, R23, R0, 0x1b ;  /* 0x0000000017057211 */ /* 0x002fc400078fdaff */
[-C--:B------:R-:W-:Y:S02]  /*2900*/  LEA.HI.SX32 R4, R33, R0.reuse, 0x1b ;  /* 0x0000000021047211 */ /* 0x080fe400078fdaff */
[----:B------:R-:W-:Y:S02]  /*2910*/  LEA R5, R5, UR4, 0x3 ;  /* 0x0000000405057c11 */ /* 0x000fe4000f8e18ff */
[-C--:B0-----:R-:W-:Y:S02]  /*2920*/  LEA.HI.SX32 R7, R19, R0.reuse, 0x1b ;  /* 0x0000000013077211 */ /* 0x081fe400078fdaff */
[----:B------:R-:W-:Y:S01]  /*2930*/  LEA.HI.SX32 R6, R21, R0, 0x1b ;  /* 0x0000000015067211 */ /* 0x000fe200078fdaff */
[----:B-----5:R0:W-:Y:S01]  /*2940*/  STS.64 [R29+0x300], R10 ;  /* 0x0003000a1d007388 */ /* 0x0201e20000000a00 */
[----:B------:R-:W-:Y:S02]  /*2950*/  LEA R7, R7, UR4, 0x3 ;  /* 0x0000000407077c11 */ /* 0x000fe4000f8e18ff */
[----:B------:R-:W-:-:S02]  /*2960*/  LEA R6, R6, UR4, 0x3 ;  /* 0x0000000406067c11 */ /* 0x000fc4000f8e18ff */
[----:B------:R-:W-:Y:S02]  /*2970*/  LEA R4, R4, UR4, 0x3 ;  /* 0x0000000404047c11 */ /* 0x000fe4000f8e18ff */
[----:B------:R-:W-:Y:S01]  /*2980*/  LEA R3, R3, UR4, 0x3 ;  /* 0x0000000403037c11 */ /* 0x000fe2000f8e18ff */
[----:B------:R-:W-:Y:S01]  /*2990*/  STS.64 [R28+0x400], R12 ;  /* 0x0004000c1c007388 */ /* 0x000fe20000000a00 */
[----:B------:R-:W-:Y:S02]  /*29a0*/  LEA R2, R2, UR4, 0x3 ;  /* 0x0000000402027c11 */ /* 0x000fe4000f8e18ff */
[----:B------:R-:W-:Y:S01]  /*29b0*/  LEA R0, R45, UR4, 0x3 ;  /* 0x000000042d007c11 */ /* 0x000fe2000f8e18ff */
[----:B------:R-:W-:Y:S04]  /*29c0*/  STS.64 [R27+0x500], R14 ;  /* 0x0005000e1b007388 */ /* 0x000fe80000000a00 */
        /* <DEDUP_REMOVED lines=10> */
[----:B------:R-:W1:Y:S01]  /*2a70*/  LDS.64 R8, [R24] ;  /* 0x0000000018087984 */ /* 0x000e620000000a00 */
[----:B------:R-:W-:Y:S01]  /*2a80*/  BAR.SYNC.DEFER_BLOCKING 0x0 ;  /* 0x0000000000007b1d */ /* 0x000fe20000010000 */
[----:B0-----:R-:W-:-:S07]  /*2a90*/  IADD3 R10, PT, PT, R40, 0x1, RZ ;  /* 0x00000001280a7810 */ /* 0x001fce0007ffe0ff */
[----:B------:R-:W-:Y:S01]  /*2aa0*/  PREEXIT ;  /* 0x000000000000782d */ /* 0x000fe20000000000 */
[----:B------:R-:W-:Y:S01]  /*2ab0*/  BSSY.RECONVERGENT B0, `(.L_x_134) ;  /* 0x000000c000007945 */ /* 0x000fe20003800200 */
[--C-:B-1----:R-:W-:Y:S01]  /*2ac0*/  IMAD.MOV.U32 R11, RZ, RZ, R9.reuse ;  /* 0x000000ffff0b7224 */ /* 0x102fe200078e0009 */
[----:B------:R-:W-:Y:S01]  /*2ad0*/  ISETP.GE.U32.AND P0, PT, R10, R39, PT ;  /* 0x000000270a00720c */ /* 0x000fe20003f06070 */
[--C-:B------:R-:W-:Y:S02]  /*2ae0*/  IMAD.MOV.U32 R10, RZ, RZ, R8.reuse ;  /* 0x000000ffff0a7224 */ /* 0x100fe400078e0008 */
[----:B------:R-:W-:Y:S02]  /*2af0*/  IMAD.MOV.U32 R12, RZ, RZ, R8 ;  /* 0x000000ffff0c7224 */ /* 0x000fe400078e0008 */
[----:B------:R-:W-:-:S08]  /*2b00*/  IMAD.MOV.U32 R13, RZ, RZ, R9 ;  /* 0x000000ffff0d7224 */ /* 0x000fd000078e0009 */
[----:B------:R-:W-:Y:S05]  /*2b10*/  @P0 BRA `(.L_x_135) ;  /* 0x0000000000140947 */ /* 0x000fea0003800000 */
[----:B------:R-:W-:Y:S01]  /*2b20*/  FSETP.GEU.AND P0, PT, R8, R14, PT ;  /* 0x0000000e0800720b */ /* 0x000fe20003f0e000 */
[----:B------:R-:W-:Y:S02]  /*2b30*/  IMAD.MOV.U32 R10, RZ, RZ, R14 ;  /* 0x000000ffff0a7224 */ /* 0x000fe400078e000e */
[----:B------:R-:W-:-:S10]  /*2b40*/  IMAD.MOV.U32 R11, RZ, RZ, R15 ;  /* 0x000000ffff0b7224 */ /* 0x000fd400078e000f */
[----:B------:R-:W-:Y:S01]  /*2b50*/  @!P0 MOV R12, R14 ;  /* 0x0000000e000c8202 */ /* 0x000fe20000000f00 */
[----:B------:R-:W-:-:S07]  /*2b60*/  @!P0 IMAD.MOV.U32 R13, RZ, RZ, R15 ;  /* 0x000000ffff0d8224 */ /* 0x000fce00078e000f */
.L_x_135:
[----:B------:R-:W-:Y:S05]  /*2b70*/  BSYNC.RECONVERGENT B0 ;  /* 0x0000000000007941 */ /* 0x000fea0003800200 */
.L_x_134:
[C---:B------:R-:W-:Y:S01]  /*2b80*/  VIADD R14, R40.reuse, 0x2 ;  /* 0x00000002280e7836 */ /* 0x040fe20000000000 */
[CC--:B------:R-:W-:Y:S01]  /*2b90*/  ISETP.GE.U32.AND P2, PT, R40.reuse, R39.reuse, PT ;  /* 0x000000272800720c */ /* 0x0c0fe20003f46070 */
[----:B------:R-:W-:Y:S01]  /*2ba0*/  VIADD R42, R40, 0x4 ;  /* 0x00000004282a7836 */ /* 0x000fe20000000000 */
[----:B------:R-:W-:Y:S01]  /*2bb0*/  BSSY.RECONVERGENT B0, `(.L_x_136) ;  /* 0x0000013000007945 */ /* 0x000fe20003800200 */
[----:B------:R-:W-:Y:S01]  /*2bc0*/  IMAD.MOV.U32 R15, RZ, RZ, R13 ;  /* 0x000000ffff0f7224 */ /* 0x000fe200078e000d */
[-C--:B------:R-:W-:Y:S01]  /*2bd0*/  ISETP.GE.U32.AND P6, PT, R14, R39.reuse, PT ;  /* 0x000000270e00720c */ /* 0x080fe20003fc6070 */
[----:B------:R-:W-:Y:S01]  /*2be0*/  VIADD R14, R40, 0x3 ;  /* 0x00000003280e7836 */ /* 0x000fe20000000000 */
[----:B------:R-:W-:Y:S01]  /*2bf0*/  ISETP.GE.U32.AND P1, PT, R42, R39, PT ;  /* 0x000000272a00720c */ /* 0x000fe20003f26070 */
[----:B------:R-:W-:-:S03]  /*2c00*/  VIADD R42, R40, 0x6 ;  /* 0x00000006282a7836 */ /* 0x000fc60000000000 */
[-C--:B------:R-:W-:Y:S02]  /*2c10*/  ISETP.GE.U32.AND P0, PT, R14, R39.reuse, PT ;  /* 0x000000270e00720c */ /* 0x080fe40003f06070 */
[C---:B------:R-:W-:Y:S01]  /*2c20*/  IADD3 R14, PT, PT, R40.reuse, 0x5, RZ ;  /* 0x00000005280e7810 */ /* 0x040fe20007ffe0ff */
[----:B------:R-:W-:Y:S01]  /*2c30*/  VIADD R40, R40, 0x7 ;  /* 0x0000000728287836 */ /* 0x000fe20000000000 */
[-C--:B------:R-:W-:Y:S02]  /*2c40*/  ISETP.GE.U32.AND P4, PT, R42, R39.reuse, PT ;  /* 0x000000272a00720c */ /* 0x080fe40003f86070 */
[-C--:B------:R-:W-:Y:S01]  /*2c50*/  ISETP.GE.U32.AND P3, PT, R14, R39.reuse, PT ;  /* 0x000000270e00720c */ /* 0x080fe20003f66070 */
[----:B------:R-:W-:Y:S01]  /*2c60*/  IMAD.MOV.U32 R14, RZ, RZ, R12 ;  /* 0x000000ffff0e7224 */ /* 0x000fe200078e000c */
[----:B------:R-:W-:Y:S01]  /*2c70*/  ISETP.GE.U32.AND P5, PT, R40, R39, PT ;  /* 0x000000272800720c */ /* 0x000fe20003fa6070 */
[----:B------:R-:W-:-:S12]  /*2c80*/  @P6 BRA `(.L_x_137) ;  /* 0x0000000000146947 */ /* 0x000fd80003800000 */
[----:B------:R-:W-:Y:S01]  /*2c90*/  FSETP.GEU.AND P6, PT, R12, R16, PT ;  /* 0x000000100c00720b */ /* 0x000fe20003fce000 */
[----:B------:R-:W-:Y:S02]  /*2ca0*/  IMAD.MOV.U32 R13, RZ, RZ, R17 ;  /* 0x000000ffff0d7224 */ /* 0x000fe400078e0011 */
[----:B------:R-:W-:-:S10]  /*2cb0*/  IMAD.MOV.U32 R12, RZ, RZ, R16 ;  /* 0x000000ffff0c7224 */ /* 0x000fd400078e0010 */
[----:B------:R-:W-:Y:S01]  /*2cc0*/  @!P6 MOV R14, R16 ;  /* 0x00000010000ee202 */ /* 0x000fe20000000f00 */
[----:B------:R-:W-:-:S07]  /*2cd0*/  @!P6 IMAD.MOV.U32 R15, RZ, RZ, R17 ;  /* 0x000000ffff0fe224 */ /* 0x000fce00078e0011 */
.L_x_137:
[----:B------:R-:W-:Y:S05]  /*2ce0*/  BSYNC.RECONVERGENT B0 ;  /* 0x0000000000007941 */ /* 0x000fea0003800200 */
.L_x_136:
[----:B------:R-:W-:Y:S01]  /*2cf0*/  BSSY.RECONVERGENT B0, `(.L_x_138) ;  /* 0x0000009000007945 */ /* 0x000fe20003800200 */
[----:B------:R-:W-:Y:S02]  /*2d00*/  IMAD.MOV.U32 R16, RZ, RZ, R14 ;  /* 0x000000ffff107224 */ /* 0x000fe400078e000e */
[----:B------:R-:W-:Y:S01]  /*2d10*/  IMAD.MOV.U32 R17, RZ, RZ, R15 ;  /* 0x000000ffff117224 */ /* 0x000fe200078e000f */
[----:B------:R-:W-:Y:S06]  /*2d20*/  @P0 BRA `(.L_x_139) ;  /* 0x0000000000140947 */ /* 0x000fec0003800000 */
[----:B------:R-:W-:Y:S01]  /*2d30*/  FSETP.GEU.AND P0, PT, R14, R18, PT ;  /* 0x000000120e00720b */ /* 0x000fe20003f0e000 */
[----:B------:R-:W-:Y:S02]  /*2d40*/  IMAD.MOV.U32 R15, RZ, RZ, R19 ;  /* 0x000000ffff0f7224 */ /* 0x000fe400078e0013 */
[----:B------:R-:W-:-:S10]  /*2d50*/  IMAD.MOV.U32 R14, RZ, RZ, R18 ;  /* 0x000000ffff0e7224 */ /* 0x000fd400078e0012 */
[----:B------:R-:W-:Y:S01]  /*2d60*/  @!P0 MOV R17, R19 ;  /* 0x0000001300118202 */ /* 0x000fe20000000f00 */
[----:B------:R-:W-:-:S07]  /*2d70*/  @!P0 IMAD.MOV.U32 R16, RZ, RZ, R18 ;  /* 0x000000ffff108224 */ /* 0x000fce00078e0012 */
.L_x_139:
[----:B------:R-:W-:Y:S05]  /*2d80*/  BSYNC.RECONVERGENT B0 ;  /* 0x0000000000007941 */ /* 0x000fea0003800200 */
.L_x_138:
        /* <DEDUP_REMOVED lines=9> */
.L_x_141:
[----:B------:R-:W-:Y:S05]  /*2e20*/  BSYNC.RECONVERGENT B0 ;  /* 0x0000000000007941 */ /* 0x000fea0003800200 */
.L_x_140:
        /* <DEDUP_REMOVED lines=9> */
.L_x_143:
[----:B------:R-:W-:Y:S05]  /*2ec0*/  BSYNC.RECONVERGENT B0 ;  /* 0x0000000000007941 */ /* 0x000fea0003800200 */
.L_x_142:
        /* <DEDUP_REMOVED lines=9> */
.L_x_145:
[----:B------:R-:W-:Y:S05]  /*2f60*/  BSYNC.RECONVERGENT B0 ;  /* 0x0000000000007941 */ /* 0x000fea0003800200 */
.L_x_144:
        /* <DEDUP_REMOVED lines=11> */
[----:B------:R-:W-:Y:S01]  /*3020*/  IMAD.MOV.U32 R30, RZ, RZ, R15 ;  /* 0x000000ffff1e7224 */ /* 0x000fe200078e000f */
[----:B------:R-:W-:Y:S02]  /*3030*/  MOV R44, R22 ;  /* 0x00000016002c7202 */ /* 0x000fe40000000f00 */
[----:B------:R-:W-:-:S03]  /*3040*/  MOV R42, R19 ;  /* 0x00000013002a7202 */ /* 0x000fc60000000f00 */
[----:B------:R-:W-:Y:S02]  /*3050*/  @!P3 IMAD.MOV.U32 R44, RZ, RZ, R20 ;  /* 0x000000ffff2cb224 */ /* 0x000fe400078e0014 */
[----:B------:R-:W-:Y:S01]  /*3060*/  @!P1 MOV R41, R12 ;  /* 0x0000000c00299202 */ /* 0x000fe20000000f00 */
[----:B------:R-:W-:Y:S02]  /*3070*/  @!P3 IMAD.MOV.U32 R20, RZ, RZ, R22 ;  /* 0x000000ffff14b224 */ /* 0x000fe400078e0016 */
[----:B------:R-:W-:Y:S02]  /*3080*/  @!P2 IMAD.MOV.U32 R33, RZ, RZ, R16 ;  /* 0x000000ffff21a224 */ /* 0x000fe400078e0010 */
[----:B------:R-:W-:Y:S02]  /*3090*/  @!P1 IMAD.MOV.U32 R12, RZ, RZ, R14 ;  /* 0x000000ffff0c9224 */ /* 0x000fe400078e000e */
[----:B------:R-:W-:Y:S02]  /*30a0*/  @!P0 IMAD.MOV.U32 R31, RZ, RZ, R8 ;  /* 0x000000ffff1f8224 */ /* 0x000fe400078e0008 */
[----:B------:R-:W-:-:S02]  /*30b0*/  @!P2 IMAD.MOV.U32 R16, RZ, RZ, R18 ;  /* 0x000000ffff10a224 */ /* 0x000fc400078e0012 */
[----:B------:R-:W-:Y:S01]  /*30c0*/  @!P1 IMAD.MOV.U32 R30, RZ, RZ, R13 ;  /* 0x000000ffff1e9224 */ /* 0x000fe200078e000d */
[----:B------:R-:W-:Y:S01]  /*30d0*/  FSETP.GEU.AND P4, PT, R12, R31, PT ;  /* 0x0000001f0c00720b */ /* 0x000fe20003f8e000 */
[----:B------:R-:W-:Y:S01]  /*30e0*/  @!P1 IMAD.MOV.U32 R13, RZ, RZ, R15 ;  /* 0x000000ffff0d9224 */ /* 0x000fe200078e000f */
[----:B------:R-:W-:Y:S01]  /*30f0*/  FSETP.GEU.AND P1, PT, R20, R33, PT ;  /* 0x000000211400720b */ /* 0x000fe20003f2e000 */
[----:B------:R-:W-:Y:S01]  /*3100*/  IMAD.MOV.U32 R14, RZ, RZ, R11 ;  /* 0x000000ffff0e7224 */ /* 0x000fe200078e000b */
[----:B------:R-:W-:Y:S01]  /*3110*/  FSETP.GEU.AND P5, PT, R16, R41, PT ;  /* 0x000000291000720b */ /* 0x000fe20003fae000 */
[----:B------:R-:W-:Y:S01]  /*3120*/  @!P0 IMAD.MOV.U32 R14, RZ, RZ, R9 ;  /* 0x000000ffff0e8224 */ /* 0x000fe200078e0009 */
[----:B------:R-:W-:Y:S01]  /*3130*/  MOV R32, R16 ;  /* 0x0000001000207202 */ /* 0x000fe20000000f00 */
[----:B------:R-:W-:Y:S02]  /*3140*/  IMAD.MOV.U32 R43, RZ, RZ, R20 ;  /* 0x000000ffff2b7224 */ /* 0x000fe400078e0014 */
[----:B------:R-:W-:-:S02]  /*3150*/  IMAD.MOV.U32 R18, RZ, RZ, R12 ;  /* 0x000000ffff127224 */ /* 0x000fc400078e000c */
[----:B------:R-:W-:Y:S02]  /*3160*/  IMAD.MOV.U32 R22, RZ, RZ, R13 ;  /* 0x000000ffff167224 */ /* 0x000fe400078e000d */
[----:B------:R-:W-:Y:S01]  /*3170*/  @!P4 IMAD.MOV.U32 R18, RZ, RZ, R31 ;  /* 0x000000ffff12c224 */ /* 0x000fe200078e001f */
[----:B------:R-:W-:Y:S01]  /*3180*/  @!P4 MOV R22, R14 ;  /* 0x0000000e0016c202 */ /* 0x000fe20000000f00 */
[----:B------:R-:W-:Y:S02]  /*3190*/  @!P1 IMAD.MOV.U32 R43, RZ, RZ, R33 ;  /* 0x000000ffff2b9224 */ /* 0x000fe400078e0021 */
[----:B------:R-:W-:Y:S02]  /*31a0*/  @!P1 IMAD.MOV.U32 R33, RZ, RZ, R20 ;  /* 0x000000ffff219224 */ /* 0x000fe400078e0014 */
[----:B------:R-:W-:Y:S02]  /*31b0*/  @!P5 IMAD.MOV.U32 R32, RZ, RZ, R41 ;  /* 0x000000ffff20d224 */ /* 0x000fe400078e0029 */
[----:B------:R-:W-:Y:S01]  /*31c0*/  @!P4 IMAD.MOV.U32 R31, RZ, RZ, R12 ;  /* 0x000000ffff1fc224 */ /* 0x000fe200078e000c */
[----:B------:R-:W-:Y:S01]  /*31d0*/  MOV R12, R23 ;  /* 0x00000017000c7202 */ /* 0x000fe20000000f00 */
[----:B------:R-:W-:-:S02]  /*31e0*/  @!P2 IMAD.MOV.U32 R42, RZ, RZ, R17 ;  /* 0x000000ffff2aa224 */ /* 0x000fc400078e0011 */
[----:B------:R-:W-:Y:S01]  /*31f0*/  @!P4 IMAD.MOV.U32 R14, RZ, RZ, R13 ;  /* 0x000000ffff0ec224 */ /* 0x000fe200078e000d */
[----:B------:R-:W-:Y:S01]  /*3200*/  FSETP.GEU.AND P4, PT, R44, R43, PT ;  /* 0x0000002b2c00720b */ /* 0x000fe20003f8e000 */
[----:B------:R-:W-:Y:S02]  /*3210*/  @!P3 IMAD.MOV.U32 R12, RZ, RZ, R21 ;  /* 0x000000ffff0cb224 */ /* 0x000fe400078e0015 */
[----:B------:R-:W-:Y:S01]  /*3220*/  @!P2 IMAD.MOV.U32 R17, RZ, RZ, R19 ;  /* 0x000000ffff11a224 */ /* 0x000fe200078e0013 */
[----:B------:R-:W-:Y:S01]  /*3230*/  FSETP.GEU.AND P2, PT, R33, R32, PT ;  /* 0x000000202100720b */ /* 0x000fe20003f4e000 */
[----:B------:R-:W-:Y:S02]  /*3240*/  @!P3 IMAD.MOV.U32 R21, RZ, RZ, R23 ;  /* 0x000000ffff15b224 */ /* 0x000fe400078e0017 */
[----:B------:R-:W-:Y:S01]  /*3250*/  @!P5 IMAD.MOV.U32 R41, RZ, RZ, R16 ;  /* 0x000000ffff29d224 */ /* 0x000fe200078e0010 */
[----:B------:R-:W-:Y:S01]  /*3260*/  MOV R16, R33 ;  /* 0x0000002100107202 */ /* 0x000fe20000000f00 */
[----:B------:R-:W-:-:S02]  /*3270*/  @!P0 IMAD.MOV.U32 R8, RZ, RZ, R10 ;  /* 0x000000ffff088224 */ /* 0x000fc400078e000a */
[--C-:B------:R-:W-:Y:S01]  /*3280*/  IMAD.MOV.U32 R23, RZ, RZ, R21.reuse ;  /* 0x000000ffff177224 */ /* 0x100fe200078e0015 */
[----:B------:R-:W-:Y:S01]  /*3290*/  @!P1 MOV R23, R42 ;  /* 0x0000002a00179202 */ /* 0x000fe20000000f00 */
[----:B------:R-:W-:Y:S01]  /*32a0*/  @!P1 IMAD.MOV.U32 R42, RZ, RZ, R21 ;  /* 0x000000ffff2a9224 */ /* 0x000fe200078e0015 */
[----:B------:R-:W-:Y:S01]  /*32b0*/  FSETP.GEU.AND P3, PT, R41, R18, PT ;  /* 0x000000122900720b */ /* 0x000fe20003f6e000 */
[--C-:B------:R-:W-:Y:S01]  /*32c0*/  IMAD.MOV.U32 R40, RZ, RZ, R44.reuse ;  /* 0x000000ffff287224 */ /* 0x100fe200078e002c */
[----:B------:R-:W-:Y:S01]  /*32d0*/  FSETP.GEU.AND P1, PT, R31, R8, PT ;  /* 0x000000081f00720b */ /* 0x000fe20003f2e000 */
[----:B------:R-:W-:Y:S02]  /*32e0*/  @!P4 IMAD.MOV.U32 R40, RZ, RZ, R43 ;  /* 0x000000ffff28c224 */ /* 0x000fe400078e002b */
[----:B------:R-:W-:Y:S02]  /*32f0*/  @!P4 IMAD.MOV.U32 R43, RZ, RZ, R44 ;  /* 0x000000ffff2bc224 */ /* 0x000fe400078e002c */
[----:B------:R-:W-:Y:S01]  /*3300*/  @!P2 IMAD.MOV.U32 R16, RZ, RZ, R32 ;  /* 0x000000ffff10a224 */ /* 0x000fe200078e0020 */
[----:B------:R-:W-:Y:S01]  /*3310*/  @!P2 MOV R32, R33 ;  /* 0x000000210020a202 */ /* 0x000fe20000000f00 */
[----:B------:R-:W-:-:S02]  /*3320*/  IMAD.MOV.U32 R19, RZ, RZ, R17 ;  /* 0x000000ffff137224 */ /* 0x000fc400078e0011 */
[----:B------:R-:W-:Y:S02]  /*3330*/  @!P5 IMAD.MOV.U32 R19, RZ, RZ, R30 ;  /* 0x000000ffff13d224 */ /* 0x000fe400078e001e */
[--C-:B------:R-:W-:Y:S02]  /*3340*/  IMAD.MOV.U32 R20, RZ, RZ, R12.reuse ;  /* 0x000000ffff147224 */ /* 0x100fe400078e000c */
[----:B------:R-:W-:Y:S02]  /*3350*/  @!P5 IMAD.MOV.U32 R30, RZ, RZ, R17 ;  /* 0x000000ffff1ed224 */ /* 0x000fe400078e0011 */
[----:B------:R-:W-:Y:S02]  /*3360*/  @!P4 IMAD.MOV.U32 R20, RZ, RZ, R23 ;  /* 0x000000ffff14c224 */ /* 0x000fe400078e0017 */
[----:B------:R-:W-:Y:S02]  /*3370*/  IMAD.MOV.U32 R13, RZ, RZ, R41 ;  /* 0x000000ffff0d7224 */ /* 0x000fe400078e0029 */
[----:B------:R-:W-:Y:S01]  /*3380*/  @!P4 IMAD.MOV.U32 R23, RZ, RZ, R12 ;  /* 0x000000ffff17c224 */ /* 0x000fe200078e000c */
[----:B------:R-:W-:Y:S01]  /*3390*/  FSETP.GEU.AND P4, PT, R43, R16, PT ;  /* 0x000000102b00720b */ /* 0x000fe20003f8e000 */
[----:B------:R-:W-:-:S02]  /*33a0*/  @!P3 IMAD.MOV.U32 R13, RZ, RZ, R18 ;  /* 0x000000ffff0db224 */ /* 0x000fc400078e0012 */
        /* <DEDUP_REMOVED lines=8> */
[----:B------:R-:W-:Y:S01]  /*3430*/  IMAD.MOV.U32 R10, RZ, RZ, R42 ;  /* 0x000000ffff0a7224 */ /* 0x000fe200078e002a */
[----:B------:R-:W-:Y:S01]  /*3440*/  FSETP.GEU.AND P0, PT, R32, R13, PT ;  /* 0x0000000d2000720b */ /* 0x000fe20003f0e000 */
[----:B------:R-:W-:-:S02]  /*3450*/  @!P2 IMAD.MOV.U32 R10, RZ, RZ, R19 ;  /* 0x000000ffff0aa224 */ /* 0x000fc400078e0013 */
[----:B------:R-:W-:Y:S01]  /*3460*/  IMAD.MOV.U32 R41, RZ, RZ, R43 ;  /* 0x000000ffff297224 */ /* 0x000fe200078e002b */
[----:B------:R-:W-:Y:S01]  /*3470*/  @!P4 MOV R41, R16 ;  /* 0x000000100029c202 */ /* 0x000fe20000000f00 */
[----:B------:R-:W-:Y:S02]  /*3480*/  IMAD.MOV.U32 R11, RZ, RZ, R14 ;  /* 0x000000ffff0b7224 */ /* 0x000fe400078e000e */
[----:B------:R-:W-:Y:S02]  /*3490*/  IMAD.MOV.U32 R12, RZ, RZ, R23 ;  /* 0x000000ffff0c7224 */ /* 0x000fe400078e0017 */
[----:B------:R-:W-:Y:S02]  /*34a0*/  @!P1 IMAD.MOV.U32 R11, RZ, RZ, R9 ;  /* 0x000000ffff0b9224 */ /* 0x000fe400078e0009 */
[----:B------:R-:W-:Y:S02]  /*34b0*/  @!P4 IMAD.MOV.U32 R12, RZ, RZ, R10 ;  /* 0x000000ffff0cc224 */ /* 0x000fe400078e000a */
[----:B------:R-:W-:Y:S01]  /*34c0*/  @!P2 IMAD.MOV.U32 R19, RZ, RZ, R42 ;  /* 0x000000ffff13a224 */ /* 0x000fe200078e002a */
[----:B------:R-:W-:Y:S01]  /*34d0*/  FSETP.GEU.AND P2, PT, R40, R41, PT ;  /* 0x000000292800720b */ /* 0x000fe20003f4e000 */
[----:B------:R-:W-:-:S02]  /*34e0*/  @!P4 IMAD.MOV.U32 R10, RZ, RZ, R23 ;  /* 0x000000ffff0ac224 */ /* 0x000fc400078e0017 */
[----:B------:R-:W-:Y:S01]  /*34f0*/  IMAD.MOV.U32 R23, RZ, RZ, R22 ;  /* 0x000000ffff177224 */ /* 0x000fe200078e0016 */
[----:B------:R-:W-:Y:S01]  /*3500*/  MOV R30, R19 ;  /* 0x00000013001e7202 */ /* 0x000fe20000000f00 */
[----:B------:R-:W-:Y:S02]  /*3510*/  IMAD.MOV.U32 R33, RZ, RZ, R32 ;  /* 0x000000ffff217224 */ /* 0x000fe400078e0020 */
[----:B------:R-:W-:Y:S02]  /*3520*/  @!P4 IMAD.MOV.U32 R16, RZ, RZ, R43 ;  /* 0x000000ffff10c224 */ /* 0x000fe400078e002b */
[----:B------:R-:W-:Y:S02]  /*3530*/  @!P3 IMAD.MOV.U32 R23, RZ, RZ, R11 ;  /* 0x000000ffff17b224 */ /* 0x000fe400078e000b */
[----:B------:R-:W-:Y:S02]  /*3540*/  @!P0 IMAD.MOV.U32 R33, RZ, RZ, R13 ;  /* 0x000000ffff218224 */ /* 0x000fe400078e000d */
[----:B------:R-:W-:-:S02]  /*3550*/  @!P3 IMAD.MOV.U32 R11, RZ, RZ, R22 ;  /* 0x000000ffff0bb224 */ /* 0x000fc400078e0016 */
[--C-:B------:R-:W-:Y:S02]  /*3560*/  IMAD.MOV.U32 R22, RZ, RZ, R18.reuse ;  /* 0x000000ffff167224 */ /* 0x100fe400078e0012 */
[----:B------:R-:W-:Y:S02]  /*3570*/  @!P3 IMAD.MOV.U32 R22, RZ, RZ, R15 ;  /* 0x000000ffff16b224 */ /* 0x000fe400078e000f */
[----:B------:R-:W-:Y:S01]  /*3580*/  @!P3 IMAD.MOV.U32 R15, RZ, RZ, R18 ;  /* 0x000000ffff0fb224 */ /* 0x000fe200078e0012 */
[----:B------:R-:W-:Y:S01]  /*3590*/  FSETP.GEU.AND P3, PT, R16, R33, PT ;  /* 0x000000211000720b */ /* 0x000fe20003f6e000 */
[----:B------:R-:W-:Y:S02]  /*35a0*/  @!P0 IMAD.MOV.U32 R30, RZ, RZ, R17 ;  /* 0x000000ffff1e8224 */ /* 0x000fe400078e0011 */
[----:B------:R-:W-:Y:S02]  /*35b0*/  @!P0 IMAD.MOV.U32 R13, RZ, RZ, R32 ;  /* 0x000000ffff0d8224 */ /* 0x000fe400078e0020 */
[----:B------:R-:W-:Y:S01]  /*35c0*/  @!P0 IMAD.MOV.U32 R17, RZ, RZ, R19 ;  /* 0x000000ffff118224 */ /* 0x000fe200078e0013 */
[----:B------:R-:W-:Y:S01]  /*35d0*/  MOV R19, R20 ;  /* 0x0000001400137202 */ /* 0x000fe20000000f00 */
[----:B------:R-:W-:Y:S01]  /*35e0*/  IMAD.MOV.U32 R18, RZ, RZ, R40 ;  /* 0x000000ffff127224 */ /* 0x000fe200078e0028 */
[----:B------:R-:W-:Y:S01]  /*35f0*/  @!P2 MOV R18, R41 ;  /* 0x000000290012a202 */ /* 0x000fe20000000f00 */
[----:B------:R-:W-:-:S02]  /*3600*/  @!P2 IMAD.MOV.U32 R19, RZ, RZ, R12 ;  /* 0x000000ffff13a224 */ /* 0x000fc400078e000c */
[----:B------:R-:W-:Y:S02]  /*3610*/  @!P1 IMAD.MOV.U32 R8, RZ, RZ, R31 ;  /* 0x000000ffff089224 */ /* 0x000fe400078e001f */
[----:B------:R-:W-:Y:S01]  /*3620*/  @!P2 IMAD.MOV.U32 R12, RZ, RZ, R20 ;  /* 0x000000ffff0ca224 */ /* 0x000fe200078e0014 */
[----:B------:R-:W-:Y:S01]  /*3630*/  MOV R20, R11 ;  /* 0x0000000b00147202 */ /* 0x000fe20000000f00 */
[----:B------:R-:W-:Y:S01]  /*3640*/  @!P2 IMAD.MOV.U32 R41, RZ, RZ, R40 ;  /* 0x000000ffff29a224 */ /* 0x000fe200078e0028 */
[----:B------:R-:W-:Y:S01]  /*3650*/  FSETP.GEU.AND P2, PT, R13, R22, PT ;  /* 0x000000160d00720b */ /* 0x000fe20003f4e000 */
[----:B------:R-:W-:Y:S01]  /*3660*/  IMAD.MOV.U32 R32, RZ, RZ, R16 ;  /* 0x000000ffff207224 */ /* 0x000fe200078e0010 */
[----:B------:R-:W-:Y:S01]  /*3670*/  FSETP.GEU.AND P0, PT, R15, R8, PT ;  /* 0x000000080f00720b */ /* 0x000fe20003f0e000 */
[----:B------:R-:W-:Y:S01]  /*3680*/  @!P3 IMAD.MOV.U32 R32, RZ, RZ, R33 ;  /* 0x000000ffff20b224 */ /* 0x000fe200078e0021 */
[----:B------:R-:W-:Y:S01]  /*3690*/  @!P3 MOV R33, R16 ;  /* 0x000000100021b202 */ /* 0x000fe20000000f00 */
[--C-:B------:R-:W-:Y:S01]  /*36a0*/  IMAD.MOV.U32 R40, RZ, RZ, R10.reuse ;  /* 0x000000ffff287224 */ /* 0x100fe200078e000a */
[----:B------:R-:W-:Y:S01]  /*36b0*/  @!P3 MOV R40, R30 ;  /* 0x0000001e0028b202 */ /* 0x000fe20000000f00 */
[----:B------:R-:W-:Y:S01]  /*36c0*/  @!P3 IMAD.MOV.U32 R30, RZ, RZ, R10 ;  /* 0x000000ffff1eb224 */ /* 0x000fe200078e000a */
[----:B------:R-:W-:Y:S01]  /*36d0*/  FSETP.GEU.AND P4, PT, R41, R32, PT ;  /* 0x000000202900720b */ /* 0x000fe20003f8e000 */
[----:B------:R-:W-:Y:S01]  /*36e0*/  IMAD.MOV.U32 R10, RZ, RZ, R13 ;  /* 0x000000ffff0a7224 */ /* 0x000fe200078e000d */
[----:B------:R-:W-:Y:S01]  /*36f0*/  MOV R16, R12 ;  /* 0x0000000c00107202 */ /* 0x000fe20000000f00 */
[----:B------:R-:W-:-:S02]  /*3700*/  IMAD.MOV.U32 R21, RZ, RZ, R17 ;  /* 0x000000ffff157224 */ /* 0x000fc400078e0011 */
[----:B------:R-:W-:Y:S02]  /*3710*/  @!P2 IMAD.MOV.U32 R10, RZ, RZ, R22 ;  /* 0x000000ffff0aa224 */ /* 0x000fe400078e0016 */
[----:B------:R-:W-:Y:S02]  /*3720*/  @!P2 IMAD.MOV.U32 R21, RZ, RZ, R23 ;  /* 0x000000ffff15a224 */ /* 0x000fe400078e0017 */
[----:B------:R-:W-:Y:S01]  /*3730*/  @!P2 IMAD.MOV.U32 R23, RZ, RZ, R17 ;  /* 0x000000ffff17a224 */ /* 0x000fe200078e0011 */
[----:B------:R-:W-:Y:S01]  /*3740*/  FSETP.GEU.AND P3, PT, R33, R10, PT ;  /* 0x0000000a2100720b */ /* 0x000fe20003f6e000 */
[----:B------:R-:W-:Y:S02]  /*3750*/  IMAD.MOV.U32 R17, RZ, RZ, R15 ;  /* 0x000000ffff117224 */ /* 0x000fe400078e000f */
[----:B------:R-:W-:Y:S02]  /*3760*/  @!P2 IMAD.MOV.U32 R22, RZ, RZ, R13 ;  /* 0x000000ffff16a224 */ /* 0x000fe400078e000d */
[----:B------:R-:W-:Y:S01]  /*3770*/  @!P0 IMAD.MOV.U32 R17, RZ, RZ, R8 ;  /* 0x000000ffff118224 */ /* 0x000fe200078e0008 */
[----:B------:R-:W-:Y:S01]  /*3780*/  @!P0 MOV R8, R15 ;  /* 0x0000000f00088202 */ /* 0x000fe20000000f00 */
[----:B------:R-:W-:-:S02]  /*3790*/  IMAD.MOV.U32 R13, RZ, RZ, R41 ;  /* 0x000000ffff0d7224 */ /* 0x000fc400078e0029 */
[----:B------:R-:W-:Y:S01]  /*37a0*/  @!P4 IMAD.MOV.U32 R13, RZ, RZ, R32 ;  /* 0x000000ffff0dc224 */ /* 0x000fe200078e0020 */
[----:B------:R-:W-:Y:S01]  /*37b0*/  FSETP.GEU.AND P2, PT, R22, R17, PT ;  /* 0x000000111600720b */ /* 0x000fe20003f4e000 */
[----:B------:R-:W-:Y:S02]  /*37c0*/  @!P1 IMAD.MOV.U32 R9, RZ, RZ, R14 ;  /* 0x000000ffff099224 */ /* 0x000fe400078e000e */
[--C-:B------:R-:W-:Y:S01]  /*37d0*/  IMAD.MOV.U32 R31, RZ, RZ, R33.reuse ;  /* 0x000000ffff1f7224 */ /* 0x100fe200078e0021 */
[----:B------:R-:W-:Y:S01]  /*37e0*/  FSETP.GEU.AND P1, PT, R18, R13, PT ;  /* 0x0000000d1200720b */ /* 0x000fe20003f2e000 */
[----:B------:R-:W-:Y:S01]  /*37f0*/  @!P4 IMAD.MOV.U32 R16, RZ, RZ, R40 ;  /* 0x000000ffff10c224 */ /* 0x000fe200078e0028 */
[----:B------:R-:W-:Y:S01]  /*3800*/  @!P4 MOV R40, R12 ;  /* 0x0000000c0028c202 */ /* 0x000fe20000000f00 */
[----:B------:R-:W-:Y:S02]  /*3810*/  @!P3 IMAD.MOV.U32 R31, RZ, RZ, R10 ;  /* 0x000000ffff1fb224 */ /* 0x000fe400078e000a */
[----:B------:R-:W-:-:S02]  /*3820*/  @!P3 IMAD.MOV.U32 R10, RZ, RZ, R33 ;  /* 0x000000ffff0ab224 */ /* 0x000fc400078e0021 */
[----:B------:R-:W-:Y:S02]  /*3830*/  IMAD.MOV.U32 R12, RZ, RZ, R30 ;  /* 0x000000ffff0c7224 */ /* 0x000fe400078e001e */
[----:B------:R-:W-:Y:S02]  /*3840*/  @!P4 IMAD.MOV.U32 R32, RZ, RZ, R41 ;  /* 0x000000ffff20c224 */ /* 0x000fe400078e0029 */
[----:B------:R-:W-:Y:S01]  /*3850*/  @!P0 IMAD.MOV.U32 R20, RZ, RZ, R9 ;  /* 0x000000ffff148224 */ /* 0x000fe200078e0009 */
[----:B------:R-:W-:Y:S01]  /*3860*/  @!P0 MOV R9, R11 ;  /* 0x0000000b00098202 */ /* 0x000fe20000000f00 */
[----:B------:R-:W-:Y:S02]  /*3870*/  IMAD.MOV.U32 R33, RZ, RZ, R22 ;  /* 0x000000ffff217224 */ /* 0x000fe400078e0016 */
[----:B------:R-:W-:Y:S02]  /*3880*/  @!P3 IMAD.MOV.U32 R12, RZ, RZ, R21 ;  /* 0x000000ffff0cb224 */ /* 0x000fe400078e0015 */
[----:B------:R-:W-:-:S02]  /*3890*/  @!P2 IMAD.MOV.U32 R33, RZ, RZ, R17 ;  /* 0x000000ffff21a224 */ /* 0x000fc400078e0011 */
[----:B------:R-:W-:Y:S01]  /*38a0*/  @!P3 IMAD.MOV.U32 R21, RZ, RZ, R30 ;  /* 0x000000ffff15b224 */ /* 0x000fe200078e001e */
[-C--:B------:R-:W-:Y:S01]  /*38b0*/  MOV R30, R23.reuse ;  /* 0x00000017001e7202 */ /* 0x080fe20000000f00 */
[----:B------:R-:W-:Y:S01]  /*38c0*/  @!P2 IMAD.MOV.U32 R30, RZ, RZ, R20 ;  /* 0x000000ffff1ea224 */ /* 0x000fe200078e0014 */
[----:B------:R-:W-:Y:S01]  /*38d0*/  @!P2 MOV R20, R23 ;  /* 0x000000170014a202 */ /* 0x000fe20000000f00 */
[----:B------:R-:W-:Y:S01]  /*38e0*/  @!P2 IMAD.MOV.U32 R17, RZ, RZ, R22 ;  /* 0x000000ffff11a224 */ /* 0x000fe200078e0016 */
[----:B------:R-:W-:Y:S01]  /*38f0*/  FSETP.GEU.AND P3, PT, R32, R31, PT ;  /* 0x0000001f2000720b */ /* 0x000fe20003f6e000 */
[----:B------:R-:W-:Y:S01]  /*3900*/  IMAD.MOV.U32 R23, RZ, RZ, R19 ;  /* 0x000000ffff177224 */ /* 0x000fe200078e0013 */
[----:B------:R-:W-:Y:S01]  /*3910*/  FSETP.GEU.AND P2, PT, R10, R33, PT ;  /* 0x000000210a00720b */ /* 0x000fe20003f4e000 */
[----:B------:R-:W-:Y:S01]  /*3920*/  IMAD.MOV.U32 R22, RZ, RZ, R18 ;  /* 0x000000ffff167224 */ /* 0x000fe200078e0012 */
[----:B------:R-:W-:Y:S01]  /*3930*/  @!P1 MOV R23, R16 ;  /* 0x0000001000179202 */ /* 0x000fe20000000f00 */
[----:B------:R-:W-:-:S02]  /*3940*/  @!P1 IMAD.MOV.U32 R22, RZ, RZ, R13 ;  /* 0x000000ffff169224 */ /* 0x000fc400078e000d */
[----:B------:R-:W-:Y:S02]  /*3950*/  @!P1 IMAD.MOV.U32 R16, RZ, RZ, R19 ;  /* 0x000000ffff109224 */ /* 0x000fe400078e0013 */
[----:B------:R-:W-:Y:S01]  /*3960*/  @!P1 IMAD.MOV.U32 R13, RZ, RZ, R18 ;  /* 0x000000ffff0d9224 */ /* 0x000fe200078e0012 */
[----:B------:R-:W-:Y:S01]  /*3970*/  FSETP.GEU.AND P1, PT, R17, R8, PT ;  /* 0x000000081100720b */ /* 0x000fe20003f2e000 */
[----:B------:R-:W-:Y:S02]  /*3980*/  IMAD.MOV.U32 R18, RZ, RZ, R32 ;  /* 0x000000ffff127224 */ /* 0x000fe400078e0020 */
[----:B------:R-:W-:Y:S01]  /*3990*/  @!P3 MOV R18, R31 ;  /* 0x0000001f0012b202 */ /* 0x000fe20000000f00 */
[----:B------:R-:W-:Y:S02]  /*39a0*/  IMAD.MOV.U32 R14, RZ, RZ, R10 ;  /* 0x000000ffff0e7224 */ /* 0x000fe400078e000a */
[----:B------:R-:W-:Y:S02]  /*39b0*/  @!P3 IMAD.MOV.U32 R31, RZ, RZ, R32 ;  /* 0x000000ffff1fb224 */ /* 0x000fe400078e0020 */
[----:B------:R-:W-:-:S02]  /*39c0*/  @!P2 IMAD.MOV.U32 R14, RZ, RZ, R33 ;  /* 0x000000ffff0ea224 */ /* 0x000fc400078e0021 */
[----:B------:R-:W-:Y:S02]  /*39d0*/  @!P2 IMAD.MOV.U32 R33, RZ, RZ, R10 ;  /* 0x000000ffff21a224 */ /* 0x000fe400078e000a */
[----:B------:R-:W-:Y:S02]  /*39e0*/  IMAD.MOV.U32 R19, RZ, RZ, R40 ;  /* 0x000000ffff137224 */ /* 0x000fe400078e0028 */
[----:B------:R-:W-:Y:S02]  /*39f0*/  IMAD.MOV.U32 R15, RZ, RZ, R21 ;  /* 0x000000ffff0f7224 */ /* 0x000fe400078e0015 */
[----:B------:R-:W-:Y:S02]  /*3a00*/  IMAD.MOV.U32 R10, RZ, RZ, R17 ;  /* 0x000000ffff0a7224 */ /* 0x000fe400078e0011 */
[----:B------:R-:W-:Y:S02]  /*3a10*/  @!P3 IMAD.MOV.U32 R19, RZ, RZ, R12 ;  /* 0x000000ffff13b224 */ /* 0x000fe400078e000c */
[----:B------:R-:W-:-:S02]  /*3a20*/  @!P2 IMAD.MOV.U32 R15, RZ, RZ, R30 ;  /* 0x000000ffff0fa224 */ /* 0x000fc400078e001e */
[----:B------:R-:W-:Y:S02]  /*3a30*/  @!P1 IMAD.MOV.U32 R10, RZ, RZ, R8 ;  /* 0x000000ffff0a9224 */ /* 0x000fe400078e0008 */
[----:B------:R-:W-:Y:S01]  /*3a40*/  @!P3 IMAD.MOV.U32 R12, RZ, RZ, R40 ;  /* 0x000000ffff0cb224 */ /* 0x000fe200078e0028 */
[----:B------:R-:W-:Y:S01]  /*3a50*/  FSETP.GEU.AND P3, PT, R13, R18, PT ;  /* 0x000000120d00720b */ /* 0x000fe20003f6e000 */
[----:B------:R-:W-:Y:S01]  /*3a60*/  @!P2 IMAD.MOV.U32 R30, RZ, RZ, R21 ;  /* 0x000000ffff1ea224 */ /* 0x000fe200078e0015 */
[----:B------:R-:W-:Y:S01]  /*3a70*/  FSETP.GEU.AND P2, PT, R31, R14, PT ;  /* 0x0000000e1f00720b */ /* 0x000fe20003f4e000 */
[--C-:B------:R-:W-:Y:S01]  /*3a80*/  IMAD.MOV.U32 R11, RZ, RZ, R20.reuse ;  /* 0x000000ffff0b7224 */ /* 0x100fe200078e0014 */
[----:B------:R-:W-:Y:S01]  /*3a90*/  FSETP.GEU.AND P0, PT, R33, R10, PT ;  /* 0x0000000a2100720b */ /* 0x000fe20003f0e000 */
[----:B------:R-:W-:Y:S01]  /*3aa0*/  @!P1 IMAD.MOV.U32 R8, RZ, RZ, R17 ;  /* 0x000000ffff089224 */ /* 0x000fe200078e0011 */
[----:B------:R-:W-:Y:S01]  /*3ab0*/  @!P1 MOV R11, R9 ;  /* 0x00000009000b9202 */ /* 0x000fe20000000f00 */
[----:B------:R-:W-:Y:S01]  /*3ac0*/  @!P1 IMAD.MOV.U32 R9, RZ, RZ, R20 ;  /* 0x000000ffff099224 */ /* 0x000fe200078e0014 */
[----:B------:R-:W-:Y:S01]  /*3ad0*/  MOV R20, R13 ;  /* 0x0000000d00147202 */ /* 0x000fe20000000f00 */
[----:B------:R-:W-:-:S02]  /*3ae0*/  IMAD.MOV.U32 R21, RZ, RZ, R16 ;  /* 0x000000ffff157224 */ /* 0x000fc400078e0010 */
[----:B------:R-:W-:Y:S02]  /*3af0*/  IMAD.MOV.U32 R17, RZ, RZ, R12 ;  /* 0x000000ffff117224 */ /* 0x000fe400078e000c */
[----:B------:R-:W-:Y:S02]  /*3b00*/  @!P3 IMAD.MOV.U32 R21, RZ, RZ, R19 ;  /* 0x000000ffff15b224 */ /* 0x000fe400078e0013 */
[----:B------:R-:W-:Y:S01]  /*3b10*/  @!P3 IMAD.MOV.U32 R20, RZ, RZ, R18 ;  /* 0x000000ffff14b224 */ /* 0x000fe200078e0012 */
[----:B------:R-:W-:Y:S01]  /*3b20*/  @!P3 MOV R18, R13 ;  /* 0x0000000d0012b202 */ /* 0x000fe20000000f00 */
[----:B------:R-:W-:Y:S02]  /*3b30*/  @!P2 IMAD.MOV.U32 R17, RZ, RZ, R15 ;  /* 0x000000ffff11a224 */ /* 0x000fe400078e000f */
[----:B------:R-:W-:Y:S02]  /*3b40*/  @!P3 IMAD.MOV.U32 R19, RZ, RZ, R16 ;  /* 0x000000ffff13b224 */ /* 0x000fe400078e0010 */
[----:B------:R-:W-:-:S02]  /*3b50*/  @!P2 IMAD.MOV.U32 R15, RZ, RZ, R12 ;  /* 0x000000ffff0fa224 */ /* 0x000fc400078e000c */
[----:B------:R-:W-:Y:S01]  /*3b60*/  IMAD.MOV.U32 R16, RZ, RZ, R31 ;  /* 0x000000ffff107224 */ /* 0x000fe200078e001f */
[----:B------:R-:W-:Y:S01]  /*3b70*/  @!P2 MOV R16, R14 ;  /* 0x0000000e0010a202 */ /* 0x000fe20000000f00 */
[--C-:B------:R-:W-:Y:S02]  /*3b80*/  IMAD.MOV.U32 R13, RZ, RZ, R30.reuse ;  /* 0x000000ffff0d7224 */ /* 0x100fe400078e001e */
[----:B------:R-:W-:Y:S01]  /*3b90*/  IMAD.MOV.U32 R12, RZ, RZ, R33 ;  /* 0x000000ffff0c7224 */ /* 0x000fe200078e0021 */
[----:B------:R-:W-:Y:S01]  /*3ba0*/  @!P0 MOV R12, R10 ;  /* 0x0000000a000c8202 */ /* 0x000fe20000000f00 */
[----:B------:R-:W-:Y:S02]  /*3bb0*/  @!P0 IMAD.MOV.U32 R13, RZ, RZ, R11 ;  /* 0x000000ffff0d8224 */ /* 0x000fe400078e000b */
[----:B------:R-:W-:Y:S02]  /*3bc0*/  @!P2 IMAD.MOV.U32 R14, RZ, RZ, R31 ;  /* 0x000000ffff0ea224 */ /* 0x000fe400078e001f */
[----:B------:R-:W-:-:S02]  /*3bd0*/  @!P0 IMAD.MOV.U32 R11, RZ, RZ, R30 ;  /* 0x000000ffff0b8224 */ /* 0x000fc400078e001e */
[----:B------:R-:W-:-:S07]  /*3be0*/  @!P0 IMAD.MOV.U32 R10, RZ, RZ, R33 ;  /* 0x000000ffff0a8224 */ /* 0x000fce00078e0021 */
.L_x_147:
[----:B------:R-:W-:Y:S05]  /*3bf0*/  BSYNC.RECONVERGENT B0 ;  /* 0x0000000000007941 */ /* 0x000fea0003800200 */
.L_x_146:
[----:B------:R-:W-:Y:S01]  /*3c00*/  LEA R41, R37, UR4, 0x6 ;  /* 0x0000000425297c11 */ /* 0x000fe2000f8e30ff */
[----:B------:R-:W-:-:S07]  /*3c10*/  IMAD.MOV.U32 R40, RZ, RZ, 0x2 ;  /* 0x00000002ff287424 */ /* 0x000fce00078e00ff */
.L_x_151:
[----:B------:R-:W-:Y:S01]  /*3c20*/  IMAD.MOV R30, RZ, RZ, -R40 ;  /* 0x000000ffff1e7224 */ /* 0x000fe200078e0a28 */
[----:B------:R-:W-:Y:S01]  /*3c30*/  BAR.SYNC.DEFER_BLOCKING 0x0 ;  /* 0x0000000000007b1d */ /* 0x000fe20000010000 */
[----:B------:R-:W-:-:S03]  /*3c40*/  VIADD R32, R40, 0xffffffff ;  /* 0xffffffff28207836 */ /* 0x000fc60000000000 */
[----:B------:R-:W-:Y:S02]  /*3c50*/  LOP3.LUT R30, R37, R30, RZ, 0xc0, !PT ;  /* 0x0000001e251e7212 */ /* 0x000fe400078ec0ff */
[----:B------:R-:W-:Y:S01]  /*3c60*/  LOP3.LUT R32, R32, R37, RZ, 0xc0, !PT ;  /* 0x0000002520207212 */ /* 0x000fe200078ec0ff */
[----:B------:R-:W-:Y:S02]  /*3c70*/  BSSY.RECONVERGENT B0, `(.L_x_148) ;  /* 0x0000028000007945 */ /* 0x000fe40003800200 */
[----:B------:R-:W-:-:S05]  /*3c80*/  IMAD.SHL.U32 R30, R30, 0x8, RZ ;  /* 0x000000081e1e7824 */ /* 0x000fca00078e00ff */
[----:B------:R-:W-:-:S04]  /*3c90*/  VIMNMX R30, PT, PT, R39, R30, PT ;  /* 0x0000001e271e7248 */ /* 0x000fc80003fe0100 */
[----:B------:R-:W-:-:S04]  /*3ca0*/  LEA R42, R40, R30, 0x2 ;  /* 0x0000001e282a7211 */ /* 0x000fc800078e10ff */
        /* <DEDUP_REMOVED lines=8> */
[----:B------:R-:W-:-:S03]  /*3d30*/  VIADDMNMX R44, R33, -R30, R42, PT ;  /* 0x8000001e212c7246 */ /* 0x000fc6000380012a */
[----:B------:R-:W-:Y:S01]  /*3d40*/  IMAD.IADD R31, R32, 0x1, -R33 ;  /* 0x00000001201f7824 */ /* 0x000fe200078e0a21 */
[----:B------:R0:W-:Y:S01]  /*3d50*/  STS.128 [R41+0x30], R20 ;  /* 0x0000301429007388 */ /* 0x0001e20000000c00 */
[----:B------:R-:W-:Y:S03]  /*3d60*/  BAR.SYNC.DEFER_BLOCKING 0x0 ;  /* 0x0000000000007b1d */ /* 0x000fe60000010000 */
[CC--:B------:R-:W-:Y:S02]  /*3d70*/  ISETP.GE.AND P0, PT, R42.reuse, R31.reuse, PT ;  /* 0x0000001f2a00720c */ /* 0x0c0fe40003f06270 */
[----:B------:R-:W-:-:S04]  /*3d80*/  IADD3 R31, PT, PT, R42, -R31, RZ ;  /* 0x8000001f2a1f7210 */ /* 0x000fc80007ffe0ff */
[----:B------:R-:W-:-:S04]  /*3d90*/  SEL R31, R31, RZ, P0 ;  /* 0x000000ff1f1f7207 */ /* 0x000fc80000000000 */
[----:B------:R-:W-:-:S13]  /*3da0*/  ISETP.GE.AND P0, PT, R31, R44, PT ;  /* 0x0000002c1f00720c */ /* 0x000fda0003f06270 */
[----:B0-----:R-:W-:Y:S05]  /*3db0*/  @P0 BRA `(.L_x_149) ;  /* 0x00000000004c0947 */ /* 0x001fea0003800000 */
[----:B------:R-:W0:Y:S01]  /*3dc0*/  S2R R9, SR_CgaCtaId ;  /* 0x0000000000097919 */ /* 0x000e220000008800 */
[----:B------:R-:W-:Y:S01]  /*3dd0*/  MOV R8, 0x400 ;  /* 0x0000040000087802 */ /* 0x000fe20000000f00 */
[----:B------:R-:W-:-:S03]  /*3de0*/  IMAD.IADD R13, R42, 0x1, R33 ;  /* 0x000000012a0d7824 */ /* 0x000fc600078e0221 */
[----:B0-----:R-:W-:-:S07]  /*3df0*/  LEA R15, R9, R8, 0x18 ;  /* 0x00000008090f7211 */ /* 0x001fce00078ec0ff */
.L_x_150:
[----:B------:R-:W-:-:S05]  /*3e00*/  IMAD.IADD R8, R44, 0x1, -R31 ;  /* 0x000000012c087824 */ /* 0x000fca00078e0a1f */
[----:B------:R-:W-:-:S04]  /*3e10*/  LEA.HI R8, R8, R8, RZ, 0x1 ;  /* 0x0000000808087211 */ /* 0x000fc800078f08ff */
[----:B------:R-:W-:-:S04]  /*3e20*/  LEA.HI.SX32 R9, R8, R31, 0x1f ;  /* 0x0000001f08097211 */ /* 0x000fc800078ffaff */
[----:B------:R-:W-:Y:S01]  /*3e30*/  LOP3.LUT R10, RZ, R9, RZ, 0x33, !PT ;  /* 0x00000009ff0a7212 */ /* 0x000fe200078e33ff */
[----:B------:R-:W-:-:S04]  /*3e40*/  IMAD.IADD R8, R30, 0x1, R9 ;  /* 0x000000011e087824 */ /* 0x000fc800078e0209 */
[----:B------:R-:W-:Y:S01]  /*3e50*/  IMAD.IADD R10, R10, 0x1, R13 ;  /* 0x000000010a0a7824 */ /* 0x000fe200078e020d */
[----:B------:R-:W-:-:S03]  /*3e60*/  LEA R8, R8, R15, 0x3 ;  /* 0x0000000f08087211 */ /* 0x000fc600078e18ff */
        /* <DEDUP_REMOVED lines=8> */
.L_x_149:
[----:B------:R-:W-:Y:S05]  /*3ef0*/  BSYNC.RECONVERGENT B0 ;  /* 0x0000000000007941 */ /* 0x000fea0003800200 */
.L_x_148:
[----:B------:R-:W0:Y:S01]  /*3f00*/  S2UR UR5, SR_CgaCtaId ;  /* 0x00000000000579c3 */ /* 0x000e220000008800 */
[----:B------:R-:W-:Y:S01]  /*3f10*/  UMOV UR4, 0x400 ;  /* 0x0000040000047882 */ /* 0x000fe20000000000 */
[----:B------:R-:W-:Y:S01]  /*3f20*/  IMAD.IADD R12, R30, 0x1, R31 ;  /* 0x000000011e0c7824 */ /* 0x000fe200078e021f */
        /* <DEDUP_REMOVED lines=15> */
[----:B------:R-:W-:Y:S01]  /*4020*/  @!P0 IADD3 R11, PT, PT, R13, RZ, RZ ;  /* 0x000000ff0d0b8210 */ /* 0x000fe20007ffe0ff */
[----:B------:R-:W-:Y:S02]  /*4030*/  @P0 IMAD.MOV R10, RZ, RZ, R12 ;  /* 0x000000ffff0a0224 */ /* 0x000fe400078e020c */
[----:B------:R-:W0:Y:S01]  /*4040*/  @!P0 LDS.64 R22, [R14+0x8] ;  /* 0x000008000e168984 */ /* 0x000e220000000a00 */
[C---:B------:R-:W-:Y:S01]  /*4050*/  ISETP.GE.AND P1, PT, R11.reuse, R32, PT ;  /* 0x000000200b00720c */ /* 0x040fe20003f26270 */
[----:B------:R-:W-:Y:S01]  /*4060*/  VIADD R13, R11, 0x1 ;  /* 0x000000010b0d7836 */ /* 0x000fe20000000000 */
[----:B------:R-:W-:Y:S01]  /*4070*/  PLOP3.LUT P0, PT, PT, PT, PT, 0x8, 0x80 ;  /* 0x000000000080781c */ /* 0x000fe20003f0e170 */
[----:B------:R-:W-:-:S10]  /*4080*/  VIADD R12, R10, 0x1 ;  /* 0x000000010a0c7836 */ /* 0x000fd40000000000 */
        /* <DEDUP_REMOVED lines=15> */
[----:B------:R-:W-:-:S13]  /*4180*/  @!P1 ISETP.GE.OR P0, PT, R12, R33, !P2 ;  /* 0x000000210c00920c */ /* 0x000fda0005706670 */
[----:B------:R-:W-:Y:S01]  /*4190*/  @P0 IMAD.MOV R16, RZ, RZ, R12 ;  /* 0x000000ffff100224 */ /* 0x000fe200078e020c */
[----:B------:R-:W-:Y:S02]  /*41a0*/  @!P0 IADD3 R17, PT, PT, R13, RZ, RZ ;  /* 0x000000ff0d118210 */ /* 0x000fe40007ffe0ff */
[----:B------:R-:W-:Y:S01]  /*41b0*/  FSEL R13, R31, R23, P0 ;  /* 0x000000171f0d7208 */ /* 0x000fe20000000000 */
[C---:B------:R-:W-:Y:S01]  /*41c0*/  VIADD R20, R16.reuse, 0x1 ;  /* 0x0000000110147836 */ /* 0x040fe20000000000 */
[----:B------:R-:W-:Y:S01]  /*41d0*/  @!P0 LEA R18, R16, UR4, 0x3 ;  /* 0x0000000410128c11 */ /* 0x000fe2000f8e18ff */
[C---:B------:R-:W-:Y:S01]  /*41e0*/  VIADD R19, R17.reuse, 0x1 ;  /* 0x0000000111137836 */ /* 0x040fe20000000000 */
        /* <DEDUP_REMOVED lines=37> */
[----:B------:R-:W-:Y:S01]  /*4440*/  @!P0 IMAD.MOV R45, RZ, RZ, R21 ;  /* 0x000000ffff2d8224 */ /* 0x000fe200078e0215 */
[----:B------:R-:W-:Y:S02]  /*4450*/  @P0 IADD3 R20, PT, PT, R18, RZ, RZ ;  /* 0x000000ff12140210 */ /* 0x000fe40007ffe0ff */
[----:B------:R-:W-:Y:S01]  /*4460*/  FSEL R18, R30, R22, P0 ;  /* 0x000000161e127208 */ /* 0x000fe20000000000 */
[C---:B------:R-:W-:Y:S01]  /*4470*/  VIADD R43, R45.reuse, 0x1 ;  /* 0x000000012d2b7836 */ /* 0x040fe20000000000 */
[C---:B------:R-:W-:Y:S02]  /*4480*/  @!P0 LEA R21, R20.reuse, UR4, 0x3 ;  /* 0x0000000414158c11 */ /* 0x040fe4000f8e18ff */
        /* <DEDUP_REMOVED lines=59> */
[----:B------:R-:W0:Y:S01]  /*4840*/  S2R R37, SR_TID.X ;  /* 0x0000000000257919 */ /* 0x000e220000002100 */
[----:B------:R-:W1:Y:S01]  /*4850*/  S2R R45, SR_CTAID.X ;  /* 0x00000000002d7919 */ /* 0x000e620000002500 */
[----:B------:R-:W2:Y:S01]  /*4860*/  LDS R17, [UR4+0x4200] ;  /* 0x00420004ff117984 */ /* 0x000ea20008000800 */
[----:B------:R-:W3:Y:S01]  /*4870*/  LDCU.64 UR4, c[0x0][0x398] ;  /* 0x00007300ff0477ac */ /* 0x000ee20008000a00 */
[C---:B0-----:R-:W-:Y:S01]  /*4880*/  IMAD.SHL.U32 R0, R37.reuse, 0x8, RZ ;  /* 0x0000000825007824 */ /* 0x041fe200078e00ff */
[----:B------:R-:W-:-:S04]  /*4890*/  LOP3.LUT R2, R37, 0x1f, RZ, 0xc0, !PT ;  /* 0x0000001f25027812 */ /* 0x000fc800078ec0ff */
[----:B-1----:R-:W-:Y:S02]  /*48a0*/  LEA R45, R45, R2, 0xb ;  /* 0x000000022d2d7211 */ /* 0x002fe400078e58ff */
[----:B------:R-:W-:-:S04]  /*48b0*/  LOP3.LUT R0, R0, 0x1f00, RZ, 0xc0, !PT ;  /* 0x00001f0000007812 */ /* 0x000fc800078ec0ff */
[C---:B------:R-:W-:Y:S02]  /*48c0*/  IADD3 R45, P0, PT, R0.reuse, R45, RZ ;  /* 0x0000002d002d7210 */ /* 0x040fe40007f1e0ff */
[----:B------:R-:W-:Y:S02]  /*48d0*/  LOP3.LUT R0, R0, 0x1f, R37, 0xf8, !PT ;  /* 0x0000001f00007812 */ /* 0x000fe400078ef825 */
[----:B---3--:R-:W-:Y:S01]  /*48e0*/  LEA R2, P3, R45, UR4, 0x3 ;  /* 0x000000042d027c11 */ /* 0x008fe2000f8618ff */
[----:B------:R-:W-:Y:S01]  /*48f0*/  IMAD.X R16, RZ, RZ, RZ, P0 ;  /* 0x000000ffff107224 */ /* 0x000fe200000e06ff */
        /* <DEDUP_REMOVED lines=28> */
.L_x_152:
[----:B------:R-:W-:Y:S01]  /*4ac0*/  ISETP.NE.AND P0, PT, R37, RZ, PT ;  /* 0x000000ff2500720c */ /* 0x000fe20003f05270 */
[----:B------:R-:W-:Y:S04]  /*4ad0*/  STS.64 [R24], R8 ;  /* 0x0000000818007388 */ /* 0x000fe80000000a00 */
[----:B------:R-:W-:Y:S04]  /*4ae0*/  STS.64 [R7+0x8], R10 ;  /* 0x0000080a07007388 */ /* 0x000fe80000000a00 */
[----:B------:R-:W-:Y:S04]  /*4af0*/  STS.64 [R6+0x10], R12 ;  /* 0x0000100c06007388 */ /* 0x000fe80000000a00 */
[----:B------:R0:W-:Y:S04]  /*4b00*/  STS.64 [R5+0x18], R14 ;  /* 0x0000180e05007388 */ /* 0x0001e80000000a00 */
[----:B------:R-:W-:Y:S04]  /*4b10*/  STS.64 [R4+0x20], R16 ;  /* 0x0000201004007388 */ /* 0x000fe80000000a00 */
[----:B------:R1:W-:Y:S04]  /*4b20*/  STS.64 [R3+0x28], R18 ;  /* 0x0000281203007388 */ /* 0x0003e80000000a00 */
        /* <DEDUP_REMOVED lines=13> */
[----:B0-----:R-:W2:Y:S01]  /*4c00*/  S2R R14, SR_TID.X ;  /* 0x00000000000e7919 */ /* 0x001ea20000002100 */
[----:B-1----:R-:W0:Y:S01]  /*4c10*/  S2R R3, SR_CTAID.X ;  /* 0x0000000000037919 */ /* 0x002e220000002500 */
[----:B------:R-:W1:Y:S01]  /*4c20*/  LDS R15, [UR4+0x4200] ;  /* 0x00420004ff0f7984 */ /* 0x000e620008000800 */
[----:B------:R-:W3:Y:S01]  /*4c30*/  LDCU.64 UR4, c[0x0][0x3b0] ;  /* 0x00007600ff0477ac */ /* 0x000ee20008000a00 */
[----:B--2---:R-:W-:Y:S01]  /*4c40*/  IMAD.SHL.U32 R0, R14, 0x8, RZ ;  /* 0x000000080e007824 */ /* 0x004fe200078e00ff */
[----:B0-----:R-:W-:-:S04]  /*4c50*/  LEA R3, P0, R3, R30, 0xb ;  /* 0x0000001e03037211 */ /* 0x001fc800078058ff */
[----:B------:R-:W-:Y:S01]  /*4c60*/  LOP3.LUT R17, R0, 0x1f00, RZ, 0xc0, !PT ;  /* 0x00001f0000117812 */ /* 0x000fe200078ec0ff */
[----:B------:R-:W-:Y:S01]  /*4c70*/  IMAD.X R0, RZ, RZ, RZ, P0 ;  /* 0x000000ffff007224 */ /* 0x000fe200000e06ff */
[----:B---3--:R-:W-:Y:S02]  /*4c80*/  LEA R2, P0, R3, UR4, 0x3 ;  /* 0x0000000403027c11 */ /* 0x008fe4000f8018ff */
[----:B------:R-:W-:Y:S02]  /*4c90*/  LOP3.LUT R17, R17, 0x1f, R14, 0xf8, !PT ;  /* 0x0000001f11117812 */ /* 0x000fe400078ef80e */
[----:B------:R-:W-:Y:S02]  /*4ca0*/  LEA.HI.X R3, R3, UR5, R0, 0x3, P0 ;  /* 0x0000000503037c11 */ /* 0x000fe400080f1c00 */
[----:B------:R-:W-:Y:S02]  /*4cb0*/  LOP3.LUT R0, R17, 0xc0, RZ, 0xfc, !PT ;  /* 0x000000c011007812 */ /* 0x000fe400078efcff */
[----:B-1----:R-:W-:-:S02]  /*4cc0*/  ISETP.GE.AND P6, PT, R30, R15, PT ;  /* 0x0000000f1e00720c */ /* 0x002fc40003fc6270 */
        /* <DEDUP_REMOVED lines=25> */
.L_x_153:
        /* <DEDUP_REMOVED lines=10> */
.L_x_189:


//--------------------- .text._ZN3cub18CUB_300001_SM_10006detail11EmptyKernelIvEEvv --------------------------
	.section	.text._ZN3cub18CUB_300001_SM_10006detail11EmptyKernelIvEEvv,"ax",@progbits
	.align	128
        .global         _ZN3cub18CUB_300001_SM_10006detail11EmptyKernelIvEEvv
        .type           _ZN3cub18CUB_300001_SM_10006detail11EmptyKernelIvEEvv,@function
        .size           _ZN3cub18CUB_300001_SM_10006detail11EmptyKernelIvEEvv,(.L_x_190 - _ZN3cub18CUB_300001_SM_10006detail11EmptyKernelIvEEvv)
        .other          _ZN3cub18CUB_300001_SM_10006detail11EmptyKernelIvEEvv,@"STO_CUDA_ENTRY STV_DEFAULT"
_ZN3cub18CUB_300001_SM_10006detail11EmptyKernelIvEEvv:
.text._ZN3cub18CUB_300001_SM_10006detail11EmptyKernelIvEEvv:
[----:B------:R-:W-:Y:S01]  /*0000*/  LDC R1, c[0x0][0x37c] ;  /* 0x0000df00ff017b82 */ /* 0x000fe20000000800 */
[----:B------:R-:W-:Y:S05]  /*0010*/  EXIT ;  /* 0x000000000000794d */ /* 0x000fea0003800000 */
.L_x_154:
        /* <DEDUP_REMOVED lines=14> */
.L_x_190:


//--------------------- .text._Z13sum_k_targetsP10DistTargetPfi --------------------------
	.section	.text._Z13sum_k_targetsP10DistTargetPfi,"ax",@progbits
	.align	128
        .global         _Z13sum_k_targetsP10DistTargetPfi
        .type           _Z13sum_k_targetsP10DistTargetPfi,@function
        .size           _Z13sum_k_targetsP10DistTargetPfi,(.L_x_182 - _Z13sum_k_targetsP10DistTargetPfi)
        .other          _Z13sum_k_targetsP10DistTargetPfi,@"STO_CUDA_ENTRY STV_DEFAULT"
_Z13sum_k_targetsP10DistTargetPfi:
.text._Z13sum_k_targetsP10DistTargetPfi:
[----:B------:R-:W-:Y:S01]  /*0000*/  LDC R1, c[0x0][0x37c] ;  /* 0x0000df00ff017b82 */ /* 0x000fe20000000800 */
[----:B------:R-:W0:Y:S07]  /*0010*/  S2R R0, SR_TID.X ;  /* 0x0000000000007919 */ /* 0x000e2e0000002100 */
[----:B------:R-:W1:Y:S01]  /*0020*/  S2UR UR4, SR_CTAID.X ;  /* 0x00000000000479c3 */ /* 0x000e620000002500 */
[----:B------:R-:W1:Y:S02]  /*0030*/  LDCU UR5, c[0x0][0x360] ;  /* 0x00006c00ff0577ac */ /* 0x000e640008000800 */
[----:B-1----:R-:W-:Y:S01]  /*0040*/  UIMAD UR4, UR4, UR5, URZ ;  /* 0x00000005040472a4 */ /* 0x002fe2000f8e02ff */
[----:B0-----:R-:W-:-:S05]  /*0050*/  IMAD.MOV R0, RZ, RZ, -R0 ;  /* 0x000000ffff007224 */ /* 0x001fca00078e0a00 */
[----:B------:R-:W-:-:S13]  /*0060*/  ISETP.NE.AND P0, PT, R0, UR4, PT ;  /* 0x0000000400007c0c */ /* 0x000fda000bf05270 */
[----:B------:R-:W-:Y:S05]  /*0070*/  @P0 EXIT ;  /* 0x000000000000094d */ /* 0x000fea0003800000 */
[----:B------:R-:W0:Y:S01]  /*0080*/  LDCU UR9, c[0x0][0x390] ;  /* 0x00007200ff0977ac */ /* 0x000e220008000800 */
[----:B------:R-:W-:Y:S01]  /*0090*/  IMAD.MOV.U32 R5, RZ, RZ, RZ ;  /* 0x000000ffff057224 */ /* 0x000fe200078e00ff */
[----:B------:R-:W1:Y:S01]  /*00a0*/  LDCU.64 UR10, c[0x0][0x358] ;  /* 0x00006b00ff0a77ac */ /* 0x000e620008000a00 */
[----:B0-----:R-:W-:-:S09]  /*00b0*/  UISETP.GE.AND UP0, UPT, UR9, 0x1, UPT ;  /* 0x000000010900788c */ /* 0x001fd2000bf06270 */
[----:B-1----:R-:W-:Y:S05]  /*00c0*/  BRA.U !UP0, `(.L_x_155) ;  /* 0x0000000508a47547 */ /* 0x002fea000b800000 */
[----:B------:R-:W-:Y:S01]  /*00d0*/  UISETP.GE.U32.AND UP1, UPT, UR9, 0x10, UPT ;  /* 0x000000100900788c */ /* 0x000fe2000bf26070 */
[----:B------:R-:W-:Y:S01]  /*00e0*/  HFMA2 R5, -RZ, RZ, 0, 0 ;  /* 0x00000000ff057431 */ /* 0x000fe200000001ff */
[----:B------:R-:W-:Y:S01]  /*00f0*/  ULOP3.LUT UR6, UR9, 0xf, URZ, 0xc0, !UPT ;  /* 0x0000000f09067892 */ /* 0x000fe2000f8ec0ff */
[----:B------:R-:W-:-:S03]  /*0100*/  IMAD.MOV.U32 R0, RZ, RZ, RZ ;  /* 0x000000ffff007224 */ /* 0x000fc600078e00ff */
[----:B------:R-:W-:-:S03]  /*0110*/  UISETP.NE.AND UP0, UPT, UR6, URZ, UPT ;  /* 0x000000ff0600728c */ /* 0x000fc6000bf05270 */
[----:B------:R-:W-:Y:S08]  /*0120*/  BRA.U !UP1, `(.L_x_156) ;  /* 0x0000000109b87547 */ /* 0x000ff0000b800000 */
[----:B------:R-:W0:Y:S01]  /*0130*/  LDCU.64 UR4, c[0x0][0x380] ;  /* 0x00007000ff0477ac */ /* 0x000e220008000a00 */
[----:B------:R-:W-:Y:S01]  /*0140*/  MOV R5, RZ ;  /* 0x000000ff00057202 */ /* 0x000fe20000000f00 */
[----:B------:R-:W-:-:S04]  /*0150*/  ULOP3.LUT UR7, UR9, 0x7ffffff0, URZ, 0xc0, !UPT ;  /* 0x7ffffff009077892 */ /* 0x000fc8000f8ec0ff */
[----:B------:R-:W-:Y:S02]  /*0160*/  UIADD3 UR8, UPT, UPT, -UR7, URZ, URZ ;  /* 0x000000ff07087290 */ /* 0x000fe4000fffe1ff */
[----:B------:R-:W-:Y:S01]  /*0170*/  IMAD.U32 R0, RZ, RZ, UR7 ;  /* 0x00000007ff007e24 */ /* 0x000fe2000f8e00ff */
[----:B0-----:R-:W-:-:S04]  /*0180*/  UIADD3 UR4, UP1, UPT, UR4, 0x44, URZ ;  /* 0x0000004404047890 */ /* 0x001fc8000ff3e0ff */
[----:B------:R-:W-:Y:S02]  /*0190*/  UIADD3.X UR5, UPT, UPT, URZ, UR5, URZ, UP1, !UPT ;  /* 0x00000005ff057290 */ /* 0x000fe40008ffe4ff */
[----:B------:R-:W-:-:S04]  /*01a0*/  MOV R2, UR4 ;  /* 0x0000000400027c02 */ /* 0x000fc80008000f00 */
[----:B------:R-:W-:-:S07]  /*01b0*/  IMAD.U32 R3, RZ, RZ, UR5 ;  /* 0x00000005ff037e24 */ /* 0x000fce000f8e00ff */
.L_x_157:
[----:B------:R-:W2:Y:S04]  /*01c0*/  LDG.E R12, desc[UR10][R2.64+-0x40] ;  /* 0xffffc00a020c7981 */ /* 0x000ea8000c1e1900 */
[----:B------:R-:W3:Y:S04]  /*01d0*/  LDG.E R11, desc[UR10][R2.64+-0x38] ;  /* 0xffffc80a020b7981 */ /* 0x000ee8000c1e1900 */
        /* <DEDUP_REMOVED lines=14> */
[----:B------:R-:W-:-:S04]  /*02c0*/  UIADD3 UR8, UPT, UPT, UR8, 0x10, URZ ;  /* 0x0000001008087890 */ /* 0x000fc8000fffe0ff */
[----:B------:R-:W-:Y:S01]  /*02d0*/  UISETP.NE.AND UP1, UPT, UR8, URZ, UPT ;  /* 0x000000ff0800728c */ /* 0x000fe2000bf25270 */
[----:B0-----:R-:W-:-:S04]  /*02e0*/  IADD3 R2, P0, PT, R2, 0x80, RZ ;  /* 0x0000008002027810 */ /* 0x001fc80007f1e0ff */
[----:B------:R-:W-:Y:S01]  /*02f0*/  IADD3.X R3, PT, PT, RZ, R3, RZ, P0, !PT ;  /* 0x00000003ff037210 */ /* 0x000fe200007fe4ff */
[----:B--2---:R-:W-:-:S04]  /*0300*/  FADD R12, R12, R5 ;  /* 0x000000050c0c7221 */ /* 0x004fc80000000000 */
[----:B---3--:R-:W-:-:S04]  /*0310*/  FADD R11, R12, R11 ;  /* 0x0000000b0c0b7221 */ /* 0x008fc80000000000 */
[----:B----4-:R-:W-:-:S04]  /*0320*/  FADD R11, R11, R14 ;  /* 0x0000000e0b0b7221 */ /* 0x010fc80000000000 */
[----:B-----5:R-:W-:-:S04]  /*0330*/  FADD R11, R11, R16 ;  /* 0x000000100b0b7221 */ /* 0x020fc80000000000 */
[----:B------:R-:W-:-:S04]  /*0340*/  FADD R11, R11, R18 ;  /* 0x000000120b0b7221 */ /* 0x000fc80000000000 */
        /* <DEDUP_REMOVED lines=10> */
[----:B------:R-:W-:Y:S01]  /*03f0*/  FADD R5, R7, R4 ;  /* 0x0000000407057221 */ /* 0x000fe20000000000 */
[----:B------:R-:W-:Y:S06]  /*0400*/  BRA.U UP1, `(.L_x_157) ;  /* 0xfffffffd016c7547 */ /* 0x000fec000b83ffff */
.L_x_156:
[----:B------:R-:W-:Y:S05]  /*0410*/  BRA.U !UP0, `(.L_x_155) ;  /* 0x0000000108d07547 */ /* 0x000fea000b800000 */
[----:B------:R-:W-:Y:S02]  /*0420*/  UISETP.GE.U32.AND UP0, UPT, UR6, 0x8, UPT ;  /* 0x000000080600788c */ /* 0x000fe4000bf06070 */
[----:B------:R-:W-:-:S04]  /*0430*/  ULOP3.LUT UR5, UR9, 0x7, URZ, 0xc0, !UPT ;  /* 0x0000000709057892 */ /* 0x000fc8000f8ec0ff */
[----:B------:R-:W-:-:S03]  /*0440*/  UISETP.NE.AND UP1, UPT, UR5, URZ, UPT ;  /* 0x000000ff0500728c */ /* 0x000fc6000bf25270 */
[----:B------:R-:W-:Y:S08]  /*0450*/  BRA.U !UP0, `(.L_x_158) ;  /* 0x00000001084c7547 */ /* 0x000ff0000b800000 */
[----:B------:R-:W0:Y:S02]  /*0460*/  LDC.64 R2, c[0x0][0x380] ;  /* 0x0000e000ff027b82 */ /* 0x000e240000000a00 */
[----:B0-----:R-:W-:-:S05]  /*0470*/  IMAD.WIDE.U32 R2, R0, 0x8, R2 ;  /* 0x0000000800027825 */ /* 0x001fca00078e0002 */
[----:B------:R-:W2:Y:S04]  /*0480*/  LDG.E R4, desc[UR10][R2.64+0x4] ;  /* 0x0000040a02047981 */ /* 0x000ea8000c1e1900 */
[----:B------:R-:W3:Y:S04]  /*0490*/  LDG.E R7, desc[UR10][R2.64+0xc] ;  /* 0x00000c0a02077981 */ /* 0x000ee8000c1e1900 */
[----:B------:R-:W4:Y:S04]  /*04a0*/  LDG.E R9, desc[UR10][R2.64+0x14] ;  /* 0x0000140a02097981 */ /* 0x000f28000c1e1900 */
[----:B------:R-:W5:Y:S04]  /*04b0*/  LDG.E R11, desc[UR10][R2.64+0x1c] ;  /* 0x00001c0a020b7981 */ /* 0x000f68000c1e1900 */
[----:B------:R-:W5:Y:S04]  /*04c0*/  LDG.E R13, desc[UR10][R2.64+0x24] ;  /* 0x0000240a020d7981 */ /* 0x000f68000c1e1900 */
[----:B------:R-:W5:Y:S04]  /*04d0*/  LDG.E R15, desc[UR10][R2.64+0x2c] ;  /* 0x00002c0a020f7981 */ /* 0x000f68000c1e1900 */
[----:B------:R-:W5:Y:S04]  /*04e0*/  LDG.E R17, desc[UR10][R2.64+0x34] ;  /* 0x0000340a02117981 */ /* 0x000f68000c1e1900 */
[----:B------:R-:W5:Y:S01]  /*04f0*/  LDG.E R19, desc[UR10][R2.64+0x3c] ;  /* 0x00003c0a02137981 */ /* 0x000f62000c1e1900 */
[----:B------:R-:W-:-:S02]  /*0500*/  VIADD R0, R0, 0x8 ;  /* 0x0000000800007836 */ /* 0x000fc40000000000 */
[----:B--2---:R-:W-:-:S04]  /*0510*/  FADD R4, R5, R4 ;  /* 0x0000000405047221 */ /* 0x004fc80000000000 */
[----:B---3--:R-:W-:-:S04]  /*0520*/  FADD R4, R4, R7 ;  /* 0x0000000704047221 */ /* 0x008fc80000000000 */
[----:B----4-:R-:W-:-:S04]  /*0530*/  FADD R4, R4, R9 ;  /* 0x0000000904047221 */ /* 0x010fc80000000000 */
[----:B-----5:R-:W-:-:S04]  /*0540*/  FADD R4, R4, R11 ;  /* 0x0000000b04047221 */ /* 0x020fc80000000000 */
[----:B------:R-:W-:-:S04]  /*0550*/  FADD R4, R4, R13 ;  /* 0x0000000d04047221 */ /* 0x000fc80000000000 */
[----:B------:R-:W-:-:S04]  /*0560*/  FADD R4, R4, R15 ;  /* 0x0000000f04047221 */ /* 0x000fc80000000000 */
[----:B------:R-:W-:-:S04]  /*0570*/  FADD R4, R4, R17 ;  /* 0x0000001104047221 */ /* 0x000fc80000000000 */
[----:B------:R-:W-:-:S07]  /*0580*/  FADD R5, R4, R19 ;  /* 0x0000001304057221 */ /* 0x000fce0000000000 */
.L_x_158:
        /* <DEDUP_REMOVED lines=10> */
[----:B------:R-:W5:Y:S01]  /*0630*/  LDG.E R11, desc[UR10][R2.64+0x1c] ;  /* 0x00001c0a020b7981 */ /* 0x000f62000c1e1900 */
[----:B------:R-:W-:Y:S01]  /*0640*/  IADD3 R0, PT, PT, R0, 0x4, RZ ;  /* 0x0000000400007810 */ /* 0x000fe20007ffe0ff */
[----:B--2---:R-:W-:-:S04]  /*0650*/  FADD R4, R5, R4 ;  /* 0x0000000405047221 */ /* 0x004fc80000000000 */
[----:B---3--:R-:W-:-:S04]  /*0660*/  FADD R4, R4, R7 ;  /* 0x0000000704047221 */ /* 0x008fc80000000000 */
[----:B----4-:R-:W-:-:S04]  /*0670*/  FADD R4, R4, R9 ;  /* 0x0000000904047221 */ /* 0x010fc80000000000 */
[----:B-----5:R-:W-:-:S07]  /*0680*/  FADD R5, R4, R11 ;  /* 0x0000000b04057221 */ /* 0x020fce0000000000 */
.L_x_159:
[----:B------:R-:W-:Y:S05]  /*0690*/  BRA.U !UP1, `(.L_x_155) ;  /* 0x0000000109307547 */ /* 0x000fea000b800000 */
[----:B------:R-:W0:Y:S01]  /*06a0*/  LDC.64 R2, c[0x0][0x380] ;  /* 0x0000e000ff027b82 */ /* 0x000e220000000a00 */
[----:B------:R-:W-:Y:S01]  /*06b0*/  UIADD3 UR4, UPT, UPT, -UR4, URZ, URZ ;  /* 0x000000ff04047290 */ /* 0x000fe2000fffe1ff */
[----:B0-----:R-:W-:-:S03]  /*06c0*/  IMAD.WIDE.U32 R2, R0, 0x8, R2 ;  /* 0x0000000800027825 */ /* 0x001fc600078e0002 */
[----:B------:R-:W-:-:S05]  /*06d0*/  IADD3 R2, P0, PT, R2, 0x4, RZ ;  /* 0x0000000402027810 */ /* 0x000fca0007f1e0ff */
[----:B------:R-:W-:-:S08]  /*06e0*/  IMAD.X R3, RZ, RZ, R3, P0 ;  /* 0x000000ffff037224 */ /* 0x000fd000000e0603 */
.L_x_160:
[----:B------:R0:W2:Y:S01]  /*06f0*/  LDG.E R0, desc[UR10][R2.64] ;  /* 0x0000000a02007981 */ /* 0x0000a2000c1e1900 */
[----:B------:R-:W-:-:S04]  /*0700*/  UIADD3 UR4, UPT, UPT, UR4, 0x1, URZ ;  /* 0x0000000104047890 */ /* 0x000fc8000fffe0ff */
[----:B------:R-:W-:Y:S01]  /*0710*/  UISETP.NE.AND UP0, UPT, UR4, URZ, UPT ;  /* 0x000000ff0400728c */ /* 0x000fe2000bf05270 */
[----:B0-----:R-:W-:-:S04]  /*0720*/  IADD3 R2, P0, PT, R2, 0x8, RZ ;  /* 0x0000000802027810 */ /* 0x001fc80007f1e0ff */
[----:B------:R-:W-:Y:S01]  /*0730*/  IADD3.X R3, PT, PT, RZ, R3, RZ, P0, !PT ;  /* 0x00000003ff037210 */ /* 0x000fe200007fe4ff */
[----:B--2---:R-:W-:-:S03]  /*0740*/  FADD R5, R0, R5 ;  /* 0x0000000500057221 */ /* 0x004fc60000000000 */
[----:B------:R-:W-:Y:S05]  /*0750*/  BRA.U UP0, `(.L_x_160) ;  /* 0xfffffffd00e47547 */ /* 0x000fea000b83ffff */
.L_x_155:
[----:B------:R-:W-:-:S04]  /*0760*/  I2FP.F32.S32 R4, UR9 ;  /* 0x0000000900047c45 */ /* 0x000fc80008201400 */
[----:B------:R-:W0:Y:S08]  /*0770*/  MUFU.RCP R3, R4 ;  /* 0x0000000400037308 */ /* 0x000e300000001000 */
[----:B------:R-:W1:Y:S01]  /*0780*/  FCHK P0, R5, R4 ;  /* 0x0000000405007302 */ /* 0x000e620000000000 */
[----:B0-----:R-:W-:-:S04]  /*0790*/  FFMA R0, -R4, R3, 1 ;  /* 0x3f80000004007423 */ /* 0x001fc80000000103 */
[----:B------:R-:W-:-:S04]  /*07a0*/  FFMA R0, R3, R0, R3 ;  /* 0x0000000003007223 */ /* 0x000fc80000000003 */
[----:B------:R-:W-:-:S04]  /*07b0*/  FFMA R3, R0, R5, RZ ;  /* 0x0000000500037223 */ /* 0x000fc800000000ff */
[----:B------:R-:W-:-:S04]  /*07c0*/  FFMA R2, -R4, R3, R5 ;  /* 0x0000000304027223 */ /* 0x000fc80000000105 */
[----:B------:R-:W-:Y:S01]  /*07d0*/  FFMA R7, R0, R2, R3 ;  /* 0x0000000200077223 */ /* 0x000fe20000000003 */
[----:B-1----:R-:W-:Y:S06]  /*07e0*/  @!P0 BRA `(.L_x_161) ;  /* 0x00000000000c8947 */ /* 0x002fec0003800000 */
[----:B------:R-:W-:Y:S01]  /*07f0*/  IMAD.MOV.U32 R3, RZ, RZ, R5 ;  /* 0x000000ffff037224 */ /* 0x000fe200078e0005 */
[----:B------:R-:W-:-:S07]  /*0800*/  MOV R2, 0x820 ;  /* 0x0000082000027802 */ /* 0x000fce0000000f00 */
[----:B------:R-:W-:Y:S05]  /*0810*/  CALL.REL.NOINC `($__internal_0_$__cuda_sm3x_div_rn_noftz_f32_slowpath) ;  /* 0x00000000000c7944 */ /* 0x000fea0003c00000 */
.L_x_161:
[----:B------:R-:W0:Y:S02]  /*0820*/  LDC.64 R2, c[0x0][0x388] ;  /* 0x0000e200ff027b82 */ /* 0x000e240000000a00 */
[----:B0-----:R-:W-:Y:S01]  /*0830*/  STG.E desc[UR10][R2.64], R7 ;  /* 0x0000000702007986 */ /* 0x001fe2000c10190a */
[----:B------:R-:W-:Y:S05]  /*0840*/  EXIT ;  /* 0x000000000000794d */ /* 0x000fea0003800000 */
        .weak           $__internal_0_$__cuda_sm3x_div_rn_noftz_f32_slowpath
        .type           $__internal_0_$__cuda_sm3x_div_rn_noftz_f32_slowpath,@function
        .size           $__internal_0_$__cuda_sm3x_div_rn_noftz_f32_slowpath,(.L_x_182 - $__internal_0_$__cuda_sm3x_div_rn_noftz_f32_slowpath)
$__internal_0_$__cuda_sm3x_div_rn_noftz_f32_slowpath:
[----:B------:R-:W-:Y:S02]  /*0850*/  SHF.R.U32.HI R5, RZ, 0x17, R4 ;  /* 0x00000017ff057819 */ /* 0x000fe40000011604 */
[----:B------:R-:W-:Y:S02]  /*0860*/  SHF.R.U32.HI R0, RZ, 0x17, R3 ;  /* 0x00000017ff007819 */ /* 0x000fe40000011603 */
[----:B------:R-:W-:Y:S02]  /*0870*/  LOP3.LUT R5, R5, 0xff, RZ, 0xc0, !PT ;  /* 0x000000ff05057812 */ /* 0x000fe400078ec0ff */
[----:B------:R-:W-:Y:S02]  /*0880*/  LOP3.LUT R10, R0, 0xff, RZ, 0xc0, !PT ;  /* 0x000000ff000a7812 */ /* 0x000fe400078ec0ff */
[----:B------:R-:W-:-:S03]  /*0890*/  IADD3 R7, PT, PT, R5, -0x1, RZ ;  /* 0xffffffff05077810 */ /* 0x000fc60007ffe0ff */
[----:B------:R-:W-:Y:S01]  /*08a0*/  VIADD R8, R10, 0xffffffff ;  /* 0xffffffff0a087836 */ /* 0x000fe20000000000 */
[----:B------:R-:W-:-:S04]  /*08b0*/  ISETP.GT.U32.AND P0, PT, R7, 0xfd, PT ;  /* 0x000000fd0700780c */ /* 0x000fc80003f04070 */
[----:B------:R-:W-:-:S13]  /*08c0*/  ISETP.GT.U32.OR P0, PT, R8, 0xfd, P0 ;  /* 0x000000fd0800780c */ /* 0x000fda0000704470 */
[----:B------:R-:W-:Y:S01]  /*08d0*/  @!P0 MOV R6, RZ ;  /* 0x000000ff00068202 */ /* 0x000fe20000000f00 */
[----:B------:R-:W-:Y:S06]  /*08e0*/  @!P0 BRA `(.L_x_162) ;  /* 0x0000000000608947 */ /* 0x000fec0003800000 */
[----:B------:R-:W-:Y:S01]  /*08f0*/  FSETP.GTU.FTZ.AND P0, PT, |R3|, +INF , PT ;  /* 0x7f8000000300780b */ /* 0x000fe20003f1c200 */
[----:B------:R-:W-:Y:S01]  /*0900*/  IMAD.MOV.U32 R0, RZ, RZ, R4 ;  /* 0x000000ffff007224 */ /* 0x000fe200078e0004 */
[----:B------:R-:W-:-:S04]  /*0910*/  FSETP.GTU.FTZ.AND P1, PT, |R4|, +INF , PT ;  /* 0x7f8000000400780b */ /* 0x000fc80003f3c200 */
[----:B------:R-:W-:-:S13]  /*0920*/  PLOP3.LUT P0, PT, P0, P1, PT, 0xf8, 0x8f ;  /* 0x00000000008f781c */ /* 0x000fda0000703f70 */
[----:B------:R-:W-:Y:S05]  /*0930*/  @P0 BRA `(.L_x_163) ;  /* 0x0000000400440947 */ /* 0x000fea0003800000 */
[----:B------:R-:W-:-:S13]  /*0940*/  LOP3.LUT P0, RZ, R4, 0x7fffffff, R3, 0xc8, !PT ;  /* 0x7fffffff04ff7812 */ /* 0x000fda000780c803 */
[----:B------:R-:W-:Y:S05]  /*0950*/  @!P0 BRA `(.L_x_164) ;  /* 0x0000000400348947 */ /* 0x000fea0003800000 */
[C---:B------:R-:W-:Y:S02]  /*0960*/  FSETP.NEU.FTZ.AND P2, PT, |R3|.reuse, +INF , PT ;  /* 0x7f8000000300780b */ /* 0x040fe40003f5d200 */
[----:B------:R-:W-:Y:S02]  /*0970*/  FSETP.NEU.FTZ.AND P1, PT, |R0|, +INF , PT ;  /* 0x7f8000000000780b */ /* 0x000fe40003f3d200 */
[----:B------:R-:W-:-:S11]  /*0980*/  FSETP.NEU.FTZ.AND P0, PT, |R3|, +INF , PT ;  /* 0x7f8000000300780b */ /* 0x000fd60003f1d200 */
[----:B------:R-:W-:Y:S05]  /*0990*/  @!P1 BRA !P2, `(.L_x_164) ;  /* 0x0000000400249947 */ /* 0x000fea0005000000 */
[----:B------:R-:W-:-:S04]  /*09a0*/  LOP3.LUT P2, RZ, R3, 0x7fffffff, RZ, 0xc0, !PT ;  /* 0x7fffffff03ff7812 */ /* 0x000fc8000784c0ff */
[----:B------:R-:W-:-:S13]  /*09b0*/  PLOP3.LUT P1, PT, P1, P2, PT, 0x2f, 0xf2 ;  /* 0x0000000000f2781c */ /* 0x000fda0000f24577 */
[----:B------:R-:W-:Y:S05]  /*09c0*/  @P1 BRA `(.L_x_165) ;  /* 0x0000000400101947 */ /* 0x000fea0003800000 */
[----:B------:R-:W-:-:S04]  /*09d0*/  LOP3.LUT P1, RZ, R4, 0x7fffffff, RZ, 0xc0, !PT ;  /* 0x7fffffff04ff7812 */ /* 0x000fc8000782c0ff */
[----:B------:R-:W-:-:S13]  /*09e0*/  PLOP3.LUT P0, PT, P0, P1, PT, 0x2f, 0xf2 ;  /* 0x0000000000f2781c */ /* 0x000fda0000702577 */
[----:B------:R-:W-:Y:S05]  /*09f0*/  @P0 BRA `(.L_x_166) ;  /* 0x0000000000f80947 */ /* 0x000fea0003800000 */
[----:B------:R-:W-:Y:S02]  /*0a00*/  ISETP.GE.AND P0, PT, R8, RZ, PT ;  /* 0x000000ff0800720c */ /* 0x000fe40003f06270 */
[----:B------:R-:W-:-:S11]  /*0a10*/  ISETP.GE.AND P1, PT, R7, RZ, PT ;  /* 0x000000ff0700720c */ /* 0x000fd60003f26270 */
[----:B------:R-:W-:Y:S01]  /*0a20*/  @P0 MOV R6, RZ ;  /* 0x000000ff00060202 */ /* 0x000fe20000000f00 */
[----:B------:R-:W-:Y:S02]  /*0a30*/  @!P0 IMAD.MOV.U32 R6, RZ, RZ, -0x40 ;  /* 0xffffffc0ff068424 */ /* 0x000fe400078e00ff */
[----:B------:R-:W-:Y:S01]  /*0a40*/  @!P0 FFMA R3, R3, 1.84467440737095516160e+19, RZ ;  /* 0x5f80000003038823 */ /* 0x000fe200000000ff */
[----:B------:R-:W-:Y:S02]  /*0a50*/  @!P1 FFMA R4, R0, 1.84467440737095516160e+19, RZ ;  /* 0x5f80000000049823 */ /* 0x000fe400000000ff */
[----:B------:R-:W-:-:S07]  /*0a60*/  @!P1 IADD3 R6, PT, PT, R6, 0x40, RZ ;  /* 0x0000004006069810 */ /* 0x000fce0007ffe0ff */
.L_x_162:
[----:B------:R-:W-:-:S05]  /*0a70*/  LEA R7, R5, 0xc0800000, 0x17 ;  /* 0xc080000005077811 */ /* 0x000fca00078eb8ff */
[----:B------:R-:W-:Y:S01]  /*0a80*/  IMAD.IADD R7, R4, 0x1, -R7 ;  /* 0x0000000104077824 */ /* 0x000fe200078e0a07 */
[----:B------:R-:W-:-:S03]  /*0a90*/  IADD3 R4, PT, PT, R10, -0x7f, RZ ;  /* 0xffffff810a047810 */ /* 0x000fc60007ffe0ff */
[----:B------:R-:W0:Y:S01]  /*0aa0*/  MUFU.RCP R8, R7 ;  /* 0x0000000700087308 */ /* 0x000e220000001000 */
[----:B------:R-:W-:Y:S01]  /*0ab0*/  FADD.FTZ R9, -R7, -RZ ;  /* 0x800000ff07097221 */ /* 0x000fe20000010100 */
[C---:B------:R-:W-:Y:S01]  /*0ac0*/  IMAD R0, R4.reuse, -0x800000, R3 ;  /* 0xff80000004007824 */ /* 0x040fe200078e0203 */
[----:B------:R-:W-:-:S05]  /*0ad0*/  IADD3 R5, PT, PT, R4, 0x7f, -R5 ;  /* 0x0000007f04057810 */ /* 0x000fca0007ffe805 */
[----:B------:R-:W-:Y:S02]  /*0ae0*/  IMAD.IADD R5, R5, 0x1, R6 ;  /* 0x0000000105057824 */ /* 0x000fe400078e0206 */
[----:B0-----:R-:W-:-:S04]  /*0af0*/  FFMA R11, R8, R9, 1 ;  /* 0x3f800000080b7423 */ /* 0x001fc80000000009 */
[----:B------:R-:W-:-:S04]  /*0b00*/  FFMA R10, R8, R11, R8 ;  /* 0x0000000b080a7223 */ /* 0x000fc80000000008 */
[----:B------:R-:W-:-:S04]  /*0b10*/  FFMA R3, R0, R10, RZ ;  /* 0x0000000a00037223 */ /* 0x000fc800000000ff */
[----:B------:R-:W-:-:S04]  /*0b20*/  FFMA R8, R9, R3, R0 ;  /* 0x0000000309087223 */ /* 0x000fc80000000000 */
[----:B------:R-:W-:-:S04]  /*0b30*/  FFMA R11, R10, R8, R3 ;  /* 0x000000080a0b7223 */ /* 0x000fc80000000003 */
[----:B------:R-:W-:-:S04]  /*0b40*/  FFMA R8, R9, R11, R0 ;  /* 0x0000000b09087223 */ /* 0x000fc80000000000 */
[----:B------:R-:W-:-:S05]  /*0b50*/  FFMA R3, R10, R8, R11 ;  /* 0x000000080a037223 */ /* 0x000fca000000000b */
[----:B------:R-:W-:-:S04]  /*0b60*/  SHF.R.U32.HI R0, RZ, 0x17, R3 ;  /* 0x00000017ff007819 */ /* 0x000fc80000011603 */
[----:B------:R-:W-:-:S04]  /*0b70*/  LOP3.LUT R0, R0, 0xff, RZ, 0xc0, !PT ;  /* 0x000000ff00007812 */ /* 0x000fc800078ec0ff */
[----:B------:R-:W-:-:S05]  /*0b80*/  IADD3 R6, PT, PT, R0, R5, RZ ;  /* 0x0000000500067210 */ /* 0x000fca0007ffe0ff */
[----:B------:R-:W-:-:S05]  /*0b90*/  VIADD R0, R6, 0xffffffff ;  /* 0xffffffff06007836 */ /* 0x000fca0000000000 */
[----:B------:R-:W-:-:S13]  /*0ba0*/  ISETP.GE.U32.AND P0, PT, R0, 0xfe, PT ;  /* 0x000000fe0000780c */ /* 0x000fda0003f06070 */
[----:B------:R-:W-:Y:S05]  /*0bb0*/  @!P0 BRA `(.L_x_167) ;  /* 0x0000000000808947 */ /* 0x000fea0003800000 */
[----:B------:R-:W-:-:S13]  /*0bc0*/  ISETP.GT.AND P0, PT, R6, 0xfe, PT ;  /* 0x000000fe0600780c */ /* 0x000fda0003f04270 */
[----:B------:R-:W-:Y:S05]  /*0bd0*/  @P0 BRA `(.L_x_168) ;  /* 0x00000000006c0947 */ /* 0x000fea0003800000 */
[----:B------:R-:W-:-:S13]  /*0be0*/  ISETP.GE.AND P0, PT, R6, 0x1, PT ;  /* 0x000000010600780c */ /* 0x000fda0003f06270 */
[----:B------:R-:W-:Y:S05]  /*0bf0*/  @P0 BRA `(.L_x_169) ;  /* 0x0000000000980947 */ /* 0x000fea0003800000 */
[----:B------:R-:W-:Y:S02]  /*0c00*/  ISETP.GE.AND P0, PT, R6, -0x18, PT ;  /* 0xffffffe80600780c */ /* 0x000fe40003f06270 */
[----:B------:R-:W-:-:S11]  /*0c10*/  LOP3.LUT R3, R3, 0x80000000, RZ, 0xc0, !PT ;  /* 0x8000000003037812 */ /* 0x000fd600078ec0ff */
[----:B------:R-:W-:Y:S05]  /*0c20*/  @!P0 BRA `(.L_x_169) ;  /* 0x00000000008c8947 */ /* 0x000fea0003800000 */
[-CC-:B------:R-:W-:Y:S01]  /*0c30*/  FFMA.RZ R0, R10, R8.reuse, R11.reuse ;  /* 0x000000080a007223 */ /* 0x180fe2000000c00b */
[----:B------:R-:W-:Y:S01]  /*0c40*/  IADD3 R7, PT, PT, R6, 0x20, RZ ;  /* 0x0000002006077810 */ /* 0x000fe20007ffe0ff */
[-CC-:B------:R-:W-:Y:S01]  /*0c50*/  FFMA.RM R5, R10, R8.reuse, R11.reuse ;  /* 0x000000080a057223 */ /* 0x180fe2000000400b */
[----:B------:R-:W-:Y:S02]  /*0c60*/  ISETP.NE.AND P2, PT, R6, RZ, PT ;  /* 0x000000ff0600720c */ /* 0x000fe40003f45270 */
[----:B------:R-:W-:Y:S01]  /*0c70*/  LOP3.LUT R4, R0, 0x7fffff, RZ, 0xc0, !PT ;  /* 0x007fffff00047812 */ /* 0x000fe200078ec0ff */
[----:B------:R-:W-:Y:S01]  /*0c80*/  FFMA.RP R0, R10, R8, R11 ;  /* 0x000000080a007223 */ /* 0x000fe2000000800b */
[----:B------:R-:W-:Y:S01]  /*0c90*/  ISETP.NE.AND P1, PT, R6, RZ, PT ;  /* 0x000000ff0600720c */ /* 0x000fe20003f25270 */
[----:B------:R-:W-:Y:S01]  /*0ca0*/  IMAD.MOV R6, RZ, RZ, -R6 ;  /* 0x000000ffff067224 */ /* 0x000fe200078e0a06 */
[----:B------:R-:W-:Y:S02]  /*0cb0*/  LOP3.LUT R4, R4, 0x800000, RZ, 0xfc, !PT ;  /* 0x0080000004047812 */ /* 0x000fe400078efcff */
[----:B------:R-:W-:-:S02]  /*0cc0*/  FSETP.NEU.FTZ.AND P0, PT, R0, R5, PT ;  /* 0x000000050000720b */ /* 0x000fc40003f1d000 */
[----:B------:R-:W-:Y:S02]  /*0cd0*/  SHF.L.U32 R7, R4, R7, RZ ;  /* 0x0000000704077219 */ /* 0x000fe400000006ff */
[----:B------:R-:W-:Y:S02]  /*0ce0*/  SEL R5, R6, RZ, P2 ;  /* 0x000000ff06057207 */ /* 0x000fe40001000000 */
[----:B------:R-:W-:Y:S02]  /*0cf0*/  ISETP.NE.AND P1, PT, R7, RZ, P1 ;  /* 0x000000ff0700720c */ /* 0x000fe40000f25270 */
[----:B------:R-:W-:Y:S02]  /*0d00*/  SHF.R.U32.HI R5, RZ, R5, R4 ;  /* 0x00000005ff057219 */ /* 0x000fe40000011604 */
[----:B------:R-:W-:Y:S02]  /*0d10*/  PLOP3.LUT P0, PT, P0, P1, PT, 0xf8, 0x8f ;  /* 0x00000000008f781c */ /* 0x000fe40000703f70 */
[----:B------:R-:W-:-:S02]  /*0d20*/  SHF.R.U32.HI R7, RZ, 0x1, R5 ;  /* 0x00000001ff077819 */ /* 0x000fc40000011605 */
[----:B------:R-:W-:-:S04]  /*0d30*/  SEL R0, RZ, 0x1, !P0 ;  /* 0x00000001ff007807 */ /* 0x000fc80004000000 */
[----:B------:R-:W-:-:S04]  /*0d40*/  LOP3.LUT R0, R0, 0x1, R7, 0xf8, !PT ;  /* 0x0000000100007812 */ /* 0x000fc800078ef807 */
[----:B------:R-:W-:-:S04]  /*0d50*/  LOP3.LUT R0, R0, R5, RZ, 0xc0, !PT ;  /* 0x0000000500007212 */ /* 0x000fc800078ec0ff */
[----:B------:R-:W-:-:S04]  /*0d60*/  IADD3 R0, PT, PT, R7, R0, RZ ;  /* 0x0000000007007210 */ /* 0x000fc80007ffe0ff */
[----:B------:R-:W-:Y:S01]  /*0d70*/  LOP3.LUT R3, R0, R3, RZ, 0xfc, !PT ;  /* 0x0000000300037212 */ /* 0x000fe200078efcff */
[----:B------:R-:W-:Y:S06]  /*0d80*/  BRA `(.L_x_169) ;  /* 0x0000000000347947 */ /* 0x000fec0003800000 */
.L_x_168:
[----:B------:R-:W-:-:S04]  /*0d90*/  LOP3.LUT R3, R3, 0x80000000, RZ, 0xc0, !PT ;  /* 0x8000000003037812 */ /* 0x000fc800078ec0ff */
[----:B------:R-:W-:Y:S01]  /*0da0*/  LOP3.LUT R3, R3, 0x7f800000, RZ, 0xfc, !PT ;  /* 0x7f80000003037812 */ /* 0x000fe200078efcff */
[----:B------:R-:W-:Y:S06]  /*0db0*/  BRA `(.L_x_169) ;  /* 0x0000000000287947 */ /* 0x000fec0003800000 */
.L_x_167:
[----:B------:R-:W-:Y:S01]  /*0dc0*/  IMAD R3, R5, 0x800000, R3 ;  /* 0x0080000005037824 */ /* 0x000fe200078e0203 */
[----:B------:R-:W-:Y:S06]  /*0dd0*/  BRA `(.L_x_169) ;  /* 0x0000000000207947 */ /* 0x000fec0003800000 */
.L_x_166:
[----:B------:R-:W-:-:S04]  /*0de0*/  LOP3.LUT R3, R4, 0x80000000, R3, 0x48, !PT ;  /* 0x8000000004037812 */ /* 0x000fc800078e4803 */
[----:B------:R-:W-:Y:S01]  /*0df0*/  LOP3.LUT R3, R3, 0x7f800000, RZ, 0xfc, !PT ;  /* 0x7f80000003037812 */ /* 0x000fe200078efcff */
[----:B------:R-:W-:Y:S06]  /*0e00*/  BRA `(.L_x_169) ;  /* 0x0000000000147947 */ /* 0x000fec0003800000 */
.L_x_165:
[----:B------:R-:W-:Y:S01]  /*0e10*/  LOP3.LUT R3, R4, 0x80000000, R3, 0x48, !PT ;  /* 0x8000000004037812 */ /* 0x000fe200078e4803 */
[----:B------:R-:W-:Y:S06]  /*0e20*/  BRA `(.L_x_169) ;  /* 0x00000000000c7947 */ /* 0x000fec0003800000 */
.L_x_164:
[----:B------:R-:W0:Y:S01]  /*0e30*/  MUFU.RSQ R3, -QNAN ;  /* 0xffc0000000037908 */ /* 0x000e220000001400 */
[----:B------:R-:W-:Y:S05]  /*0e40*/  BRA `(.L_x_169) ;  /* 0x0000000000047947 */ /* 0x000fea0003800000 */
.L_x_163:
[----:B------:R-:W-:-:S07]  /*0e50*/  FADD.FTZ R3, R3, R0 ;  /* 0x0000000003037221 */ /* 0x000fce0000010000 */
.L_x_169:
[----:B0-----:R-:W-:Y:S01]  /*0e60*/  MOV R7, R3 ;  /* 0x0000000300077202 */ /* 0x001fe20000000f00 */
[----:B------:R-:W-:-:S04]  /*0e70*/  IMAD.MOV.U32 R3, RZ, RZ, 0x0 ;  /* 0x00000000ff037424 */ /* 0x000fc800078e00ff */
[----:B------:R-:W-:Y:S05]  /*0e80*/  RET.REL.NODEC R2 `(_Z13sum_k_targetsP10DistTargetPfi) ;  /* 0xfffffff0025c7950 */ /* 0x000fea0003c3ffff */
.L_x_170:
        /* <DEDUP_REMOVED lines=15> */
.L_x_182:


//--------------------- .text._Z31calculate_distances_and_targetsPfS_S_P10DistTargetii --------------------------
	.section	.text._Z31calculate_distances_and_targetsPfS_S_P10DistTargetii,"ax",@progbits
	.align	128
        .global         _Z31calculate_distances_and_targetsPfS_S_P10DistTargetii
        .type           _Z31calculate_distances_and_targetsPfS_S_P10DistTargetii,@function
        .size           _Z31calculate_distances_and_targetsPfS_S_P10DistTargetii,(.L_x_183 - _Z31calculate_distances_and_targetsPfS_S_P10DistTargetii)
        .other          _Z31calculate_distances_and_targetsPfS_S_P10DistTargetii,@"STO_CUDA_ENTRY STV_DEFAULT"
_Z31calculate_distances_and_targetsPfS_S_P10DistTargetii:
.text._Z31calculate_distances_and_targetsPfS_S_P10DistTargetii:
[----:B------:R-:W-:Y:S01]  /*0000*/  LDC R1, c[0x0][0x37c] ;  /* 0x0000df00ff017b82 */ /* 0x000fe20000000800 */
[----:B------:R-:W0:Y:S07]  /*0010*/  S2R R3, SR_TID.X ;  /* 0x0000000000037919 */ /* 0x000e2e0000002100 */
[----:B------:R-:W0:Y:S01]  /*0020*/  S2UR UR4, SR_CTAID.X ;  /* 0x00000000000479c3 */ /* 0x000e220000002500 */
[----:B------:R-:W1:Y:S07]  /*0030*/  LDCU UR5, c[0x0][0x3a4] ;  /* 0x00007480ff0577ac */ /* 0x000e6e0008000800 */
[----:B------:R-:W0:Y:S02]  /*0040*/  LDC R6, c[0x0][0x360] ;  /* 0x0000d800ff067b82 */ /* 0x000e240000000800 */
[----:B0-----:R-:W-:-:S05]  /*0050*/  IMAD R6, R6, UR4, R3 ;  /* 0x0000000406067c24 */ /* 0x001fca000f8e0203 */
[----:B-1----:R-:W-:-:S13]  /*0060*/  ISETP.GE.AND P0, PT, R6, UR5, PT ;  /* 0x0000000506007c0c */ /* 0x002fda000bf06270 */
[----:B------:R-:W-:Y:S05]  /*0070*/  @P0 EXIT ;  /* 0x000000000000094d */ /* 0x000fea0003800000 */
[----:B------:R-:W0:Y:S01]  /*0080*/  LDCU UR8, c[0x0][0x3a0] ;  /* 0x00007400ff0877ac */ /* 0x000e220008000800 */
[----:B------:R-:W-:Y:S01]  /*0090*/  HFMA2 R13, -RZ, RZ, 0, 0 ;  /* 0x00000000ff0d7431 */ /* 0x000fe200000001ff */
[----:B------:R-:W1:Y:S01]  /*00a0*/  LDCU.64 UR16, c[0x0][0x358] ;  /* 0x00006b00ff1077ac */ /* 0x000e620008000a00 */
[----:B0-----:R-:W-:-:S09]  /*00b0*/  UISETP.GE.AND UP0, UPT, UR8, 0x1, UPT ;  /* 0x000000010800788c */ /* 0x001fd2000bf06270 */
[----:B-1----:R-:W-:Y:S05]  /*00c0*/  BRA.U !UP0, `(.L_x_171) ;  /* 0x0000000908d47547 */ /* 0x002fea000b800000 */
[----:B------:R-:W-:Y:S02]  /*00d0*/  UISETP.GE.U32.AND UP1, UPT, UR8, 0x10, UPT ;  /* 0x000000100800788c */ /* 0x000fe4000bf26070 */
[----:B------:R-:W-:Y:S01]  /*00e0*/  IMAD R0, R6, UR8, RZ ;  /* 0x0000000806007c24 */ /* 0x000fe2000f8e02ff */
[----:B------:R-:W-:Y:S01]  /*00f0*/  ULOP3.LUT UR9, UR8, 0xf, URZ, 0xc0, !UPT ;  /* 0x0000000f08097892 */ /* 0x000fe2000f8ec0ff */
[----:B------:R-:W-:Y:S02]  /*0100*/  MOV R13, RZ ;  /* 0x000000ff000d7202 */ /* 0x000fe40000000f00 */
[----:B------:R-:W-:Y:S01]  /*0110*/  MOV R7, RZ ;  /* 0x000000ff00077202 */ /* 0x000fe20000000f00 */
[----:B------:R-:W-:Y:S02]  /*0120*/  UISETP.NE.AND UP0, UPT, UR9, URZ, UPT ;  /* 0x000000ff0900728c */ /* 0x000fe4000bf05270 */
[----:B------:R-:W-:Y:S09]  /*0130*/  BRA.U !UP1, `(.L_x_172) ;  /* 0x0000000509547547 */ /* 0x000ff2000b800000 */
[----:B------:R-:W0:Y:S01]  /*0140*/  LDCU.128 UR12, c[0x0][0x380] ;  /* 0x00007000ff0c77ac */ /* 0x000e220008000c00 */
[----:B------:R-:W-:Y:S02]  /*0150*/  MOV R13, RZ ;  /* 0x000000ff000d7202 */ /* 0x000fe40000000f00 */
[----:B------:R-:W-:Y:S01]  /*0160*/  MOV R8, R0 ;  /* 0x0000000000087202 */ /* 0x000fe20000000f00 */
[----:B------:R-:W-:-:S04]  /*0170*/  ULOP3.LUT UR10, UR8, 0x7ffffff0, URZ, 0xc0, !UPT ;  /* 0x7ffffff0080a7892 */ /* 0x000fc8000f8ec0ff */
[----:B------:R-:W-:Y:S02]  /*0180*/  UIADD3 UR11, UPT, UPT, -UR10, URZ, URZ ;  /* 0x000000ff0a0b7290 */ /* 0x000fe4000fffe1ff */
[----:B------:R-:W-:Y:S01]  /*0190*/  MOV R7, UR10 ;  /* 0x0000000a00077c02 */ /* 0x000fe20008000f00 */
[----:B0-----:R-:W-:Y:S02]  /*01a0*/  UIADD3 UR6, UP1, UPT, UR12, 0x20, URZ ;  /* 0x000000200c067890 */ /* 0x001fe4000ff3e0ff */
[----:B------:R-:W-:Y:S02]  /*01b0*/  UIADD3 UR4, UP2, UPT, UR14, 0x20, URZ ;  /* 0x000000200e047890 */ /* 0x000fe4000ff5e0ff */
[----:B------:R-:W-:Y:S02]  /*01c0*/  UIADD3.X UR7, UPT, UPT, URZ, UR13, URZ, UP1, !UPT ;  /* 0x0000000dff077290 */ /* 0x000fe40008ffe4ff */
[----:B------:R-:W-:Y:S01]  /*01d0*/  MOV R2, UR6 ;  /* 0x0000000600027c02 */ /* 0x000fe20008000f00 */
[----:B------:R-:W-:-:S03]  /*01e0*/  UIADD3.X UR5, UPT, UPT, URZ, UR15, URZ, UP2, !UPT ;  /* 0x0000000fff057290 */ /* 0x000fc600097fe4ff */
[----:B------:R-:W-:-:S09]  /*01f0*/  MOV R3, UR7 ;  /* 0x0000000700037c02 */ /* 0x000fd20008000f00 */
.L_x_173:
[----:B------:R-:W-:Y:S01]  /*0200*/  MOV R4, UR4 ;  /* 0x0000000400047c02 */ /* 0x000fe20008000f00 */
[----:B------:R-:W2:Y:S01]  /*0210*/  LDG.E R9, desc[UR16][R2.64+-0x20] ;  /* 0xffffe01002097981 */ /* 0x000ea2000c1e1900 */
[----:B------:R-:W-:-:S03]  /*0220*/  MOV R5, UR5 ;  /* 0x0000000500057c02 */ /* 0x000fc60008000f00 */
[----:B------:R-:W3:Y:S01]  /*0230*/  LDG.E R24, desc[UR16][R2.64+-0x1c] ;  /* 0xffffe41002187981 */ /* 0x000ee2000c1e1900 */
[----:B------:R-:W-:-:S03]  /*0240*/  IMAD.WIDE R4, R8, 0x4, R4 ;  /* 0x0000000408047825 */ /* 0x000fc600078e0204 */
[----:B------:R-:W4:Y:S04]  /*0250*/  LDG.E R16, desc[UR16][R2.64+-0x18] ;  /* 0xffffe81002107981 */ /* 0x000f28000c1e1900 */
        /* <DEDUP_REMOVED lines=12> */
[----:B------:R-:W5:Y:S01]  /*0320*/  LDG.E R26, desc[UR16][R2.64+0x1c] ;  /* 0x00001c10021a7981 */ /* 0x000f62000c1e1900 */
[----:B--2---:R-:W-:-:S03]  /*0330*/  FADD R14, R9, -R10 ;  /* 0x8000000a090e7221 */ /* 0x004fc60000000000 */
[----:B------:R-:W2:Y:S01]  /*0340*/  LDG.E R10, desc[UR16][R2.64+-0x4] ;  /* 0xfffffc10020a7981 */ /* 0x000ea2000c1e1900 */
[----:B------:R-:W-:Y:S01]  /*0350*/  FFMA R23, R14, R14, R13 ;  /* 0x0000000e0e177223 */ /* 0x000fe2000000000d */
[----:B---3--:R-:W-:Y:S02]  /*0360*/  FADD R24, R24, -R25 ;  /* 0x8000001918187221 */ /* 0x008fe40000000000 */
[----:B------:R-:W2:Y:S02]  /*0370*/  LDG.E R9, desc[UR16][R4.64+-0x4] ;  /* 0xfffffc1004097981 */ /* 0x000ea4000c1e1900 */
[----:B------:R-:W-:Y:S01]  /*0380*/  FFMA R23, R24, R24, R23 ;  /* 0x0000001818177223 */ /* 0x000fe20000000017 */
[----:B----4-:R-:W-:Y:S01]  /*0390*/  FADD R24, R16, -R15 ;  /* 0x8000000f10187221 */ /* 0x010fe20000000000 */
[----:B------:R-:W3:Y:S04]  /*03a0*/  LDG.E R13, desc[UR16][R2.64] ;  /* 0x00000010020d7981 */ /* 0x000ee8000c1e1900 */
[----:B------:R-:W3:Y:S01]  /*03b0*/  LDG.E R14, desc[UR16][R4.64] ;  /* 0x00000010040e7981 */ /* 0x000ee2000c1e1900 */
[----:B------:R-:W-:Y:S01]  /*03c0*/  FFMA R23, R24, R24, R23 ;  /* 0x0000001818177223 */ /* 0x000fe20000000017 */
[----:B-----5:R-:W-:-:S02]  /*03d0*/  FADD R24, R17, -R18 ;  /* 0x8000001211187221 */ /* 0x020fc40000000000 */
[----:B------:R-:W4:Y:S04]  /*03e0*/  LDG.E R16, desc[UR16][R2.64+0x4] ;  /* 0x0000041002107981 */ /* 0x000f28000c1e1900 */
[----:B------:R-:W4:Y:S01]  /*03f0*/  LDG.E R15, desc[UR16][R4.64+0x4] ;  /* 0x00000410040f7981 */ /* 0x000f22000c1e1900 */
[----:B------:R-:W-:Y:S01]  /*0400*/  FFMA R23, R24, R24, R23 ;  /* 0x0000001818177223 */ /* 0x000fe20000000017 */
[----:B------:R-:W-:Y:S02]  /*0410*/  FADD R24, R20, -R19 ;  /* 0x8000001314187221 */ /* 0x000fe40000000000 */
[----:B------:R-:W5:Y:S04]  /*0420*/  LDG.E R18, desc[UR16][R2.64+0x8] ;  /* 0x0000081002127981 */ /* 0x000f68000c1e1900 */
[----:B------:R-:W5:Y:S01]  /*0430*/  LDG.E R17, desc[UR16][R4.64+0x8] ;  /* 0x0000081004117981 */ /* 0x000f62000c1e1900 */
[----:B------:R-:W-:Y:S01]  /*0440*/  FFMA R23, R24, R24, R23 ;  /* 0x0000001818177223 */ /* 0x000fe20000000017 */
[----:B------:R-:W-:-:S02]  /*0450*/  FADD R24, R21, -R22 ;  /* 0x8000001615187221 */ /* 0x000fc40000000000 */
[----:B------:R-:W5:Y:S04]  /*0460*/  LDG.E R20, desc[UR16][R2.64+0xc] ;  /* 0x00000c1002147981 */ /* 0x000f68000c1e1900 */
[----:B------:R-:W5:Y:S01]  /*0470*/  LDG.E R19, desc[UR16][R4.64+0xc] ;  /* 0x00000c1004137981 */ /* 0x000f62000c1e1900 */
[----:B------:R-:W-:-:S03]  /*0480*/  FFMA R23, R24, R24, R23 ;  /* 0x0000001818177223 */ /* 0x000fc60000000017 */
[----:B------:R-:W5:Y:S04]  /*0490*/  LDG.E R21, desc[UR16][R2.64+0x10] ;  /* 0x0000101002157981 */ /* 0x000f68000c1e1900 */
[----:B------:R-:W5:Y:S01]  /*04a0*/  LDG.E R22, desc[UR16][R4.64+0x10] ;  /* 0x0000101004167981 */ /* 0x000f62000c1e1900 */
[----:B------:R-:W-:-:S03]  /*04b0*/  FADD R28, R12, -R11 ;  /* 0x8000000b0c1c7221 */ /* 0x000fc60000000000 */
[----:B------:R-:W5:Y:S04]  /*04c0*/  LDG.E R25, desc[UR16][R2.64+0x14] ;  /* 0x0000141002197981 */ /* 0x000f68000c1e1900 */
[----:B------:R-:W5:Y:S04]  /*04d0*/  LDG.E R24, desc[UR16][R4.64+0x14] ;  /* 0x0000141004187981 */ /* 0x000f68000c1e1900 */
[----:B------:R0:W5:Y:S04]  /*04e0*/  LDG.E R12, desc[UR16][R2.64+0x18] ;  /* 0x00001810020c7981 */ /* 0x000168000c1e1900 */
[----:B------:R-:W5:Y:S01]  /*04f0*/  LDG.E R11, desc[UR16][R4.64+0x18] ;  /* 0x00001810040b7981 */ /* 0x000f62000c1e1900 */
[----:B------:R-:W-:Y:S01]  /*0500*/  FFMA R23, R28, R28, R23 ;  /* 0x0000001c1c177223 */ /* 0x000fe20000000017 */
[----:B------:R-:W-:-:S04]  /*0510*/  UIADD3 UR11, UPT, UPT, UR11, 0x10, URZ ;  /* 0x000000100b0b7890 */ /* 0x000fc8000fffe0ff */
[----:B------:R-:W-:Y:S01]  /*0520*/  UISETP.NE.AND UP1, UPT, UR11, URZ, UPT ;  /* 0x000000ff0b00728c */ /* 0x000fe2000bf25270 */
[----:B0-----:R-:W-:Y:S01]  /*0530*/  IADD3 R2, P0, PT, R2, 0x40, RZ ;  /* 0x0000004002027810 */ /* 0x001fe20007f1e0ff */
[----:B------:R-:W-:Y:S01]  /*0540*/  FADD R26, R26, -R27 ;  /* 0x8000001b1a1a7221 */ /* 0x000fe20000000000 */
[----:B------:R-:W-:Y:S02]  /*0550*/  IADD3 R8, PT, PT, R8, 0x10, RZ ;  /* 0x0000001008087810 */ /* 0x000fe40007ffe0ff */
[----:B------:R-:W-:Y:S01]  /*0560*/  IADD3.X R3, PT, PT, RZ, R3, RZ, P0, !PT ;  /* 0x00000003ff037210 */ /* 0x000fe200007fe4ff */
[----:B--2---:R-:W-:-:S04]  /*0570*/  FADD R10, R10, -R9 ;  /* 0x800000090a0a7221 */ /* 0x004fc80000000000 */
[----:B------:R-:W-:Y:S01]  /*0580*/  FFMA R23, R10, R10, R23 ;  /* 0x0000000a0a177223 */ /* 0x000fe20000000017 */
[----:B---3--:R-:W-:-:S04]  /*0590*/  FADD R14, R13, -R14 ;  /* 0x8000000e0d0e7221 */ /* 0x008fc80000000000 */
[----:B------:R-:W-:Y:S01]  /*05a0*/  FFMA R23, R14, R14, R23 ;  /* 0x0000000e0e177223 */ /* 0x000fe20000000017 */
[----:B----4-:R-:W-:-:S04]  /*05b0*/  FADD R16, R16, -R15 ;  /* 0x8000000f10107221 */ /* 0x010fc80000000000 */
[----:B------:R-:W-:Y:S01]  /*05c0*/  FFMA R23, R16, R16, R23 ;  /* 0x0000001010177223 */ /* 0x000fe20000000017 */
[----:B-----5:R-:W-:-:S04]  /*05d0*/  FADD R18, R18, -R17 ;  /* 0x8000001112127221 */ /* 0x020fc80000000000 */
[----:B------:R-:W-:Y:S01]  /*05e0*/  FFMA R23, R18, R18, R23 ;  /* 0x0000001212177223 */ /* 0x000fe20000000017 */
[----:B------:R-:W-:-:S04]  /*05f0*/  FADD R20, R20, -R19 ;  /* 0x8000001314147221 */ /* 0x000fc80000000000 */
[----:B------:R-:W-:Y:S01]  /*0600*/  FFMA R23, R20, R20, R23 ;  /* 0x0000001414177223 */ /* 0x000fe20000000017 */
[----:B------:R-:W-:-:S04]  /*0610*/  FADD R22, R21, -R22 ;  /* 0x8000001615167221 */ /* 0x000fc80000000000 */
[----:B------:R-:W-:Y:S01]  /*0620*/  FFMA R23, R22, R22, R23 ;  /* 0x0000001616177223 */ /* 0x000fe20000000017 */
[----:B------:R-:W-:-:S04]  /*0630*/  FADD R24, R25, -R24 ;  /* 0x8000001819187221 */ /* 0x000fc80000000000 */
[----:B------:R-:W-:Y:S01]  /*0640*/  FFMA R23, R24, R24, R23 ;  /* 0x0000001818177223 */ /* 0x000fe20000000017 */
[----:B------:R-:W-:-:S04]  /*0650*/  FADD R12, R12, -R11 ;  /* 0x8000000b0c0c7221 */ /* 0x000fc80000000000 */
[----:B------:R-:W-:-:S04]  /*0660*/  FFMA R23, R12, R12, R23 ;  /* 0x0000000c0c177223 */ /* 0x000fc80000000017 */
[----:B------:R-:W-:Y:S01]  /*0670*/  FFMA R13, R26, R26, R23 ;  /* 0x0000001a1a0d7223 */ /* 0x000fe20000000017 */
[----:B------:R-:W-:Y:S06]  /*0680*/  BRA.U UP1, `(.L_x_173) ;  /* 0xfffffff901dc7547 */ /* 0x000fec000b83ffff */
.L_x_172:
[----:B------:R-:W-:Y:S05]  /*0690*/  BRA.U !UP0, `(.L_x_171) ;  /* 0x0000000508607547 */ /* 0x000fea000b800000 */
[----:B------:R-:W-:Y:S02]  /*06a0*/  UISETP.GE.U32.AND UP0, UPT, UR9, 0x8, UPT ;  /* 0x000000080900788c */ /* 0x000fe4000bf06070 */
[----:B------:R-:W-:-:S04]  /*06b0*/  ULOP3.LUT UR5, UR8, 0x7, URZ, 0xc0, !UPT ;  /* 0x0000000708057892 */ /* 0x000fc8000f8ec0ff */
[----:B------:R-:W-:-:S03]  /*06c0*/  UISETP.NE.AND UP1, UPT, UR5, URZ, UPT ;  /* 0x000000ff0500728c */ /* 0x000fc6000bf25270 */
[----:B------:R-:W-:Y:S08]  /*06d0*/  BRA.U !UP0, `(.L_x_174) ;  /* 0x0000000108987547 */ /* 0x000ff0000b800000 */
[----:B------:R-:W0:Y:S01]  /*06e0*/  LDC.64 R4, c[0x0][0x388] ;  /* 0x0000e200ff047b82 */ /* 0x000e220000000a00 */
[----:B------:R-:W-:-:S07]  /*06f0*/  IADD3 R9, PT, PT, R0, R7, RZ ;  /* 0x0000000700097210 */ /* 0x000fce0007ffe0ff */
[----:B------:R-:W1:Y:S01]  /*0700*/  LDC.64 R2, c[0x0][0x380] ;  /* 0x0000e000ff027b82 */ /* 0x000e620000000a00 */
[----:B0-----:R-:W-:-:S05]  /*0710*/  IMAD.WIDE R4, R9, 0x4, R4 ;  /* 0x0000000409047825 */ /* 0x001fca00078e0204 */
[----:B------:R-:W2:Y:S01]  /*0720*/  LDG.E R21, desc[UR16][R4.64] ;  /* 0x0000001004157981 */ /* 0x000ea2000c1e1900 */
[----:B-1----:R-:W-:-:S03]  /*0730*/  IMAD.WIDE.U32 R2, R7, 0x4, R2 ;  /* 0x0000000407027825 */ /* 0x002fc600078e0002 */
[----:B------:R-:W3:Y:S04]  /*0740*/  LDG.E R23, desc[UR16][R4.64+0x4] ;  /* 0x0000041004177981 */ /* 0x000ee8000c1e1900 */
[----:B------:R-:W2:Y:S04]  /*0750*/  LDG.E R18, desc[UR16][R2.64] ;  /* 0x0000001002127981 */ /* 0x000ea8000c1e1900 */
        /* <DEDUP_REMOVED lines=13> */
[----:B------:R-:W-:Y:S01]  /*0830*/  IADD3 R7, PT, PT, R7, 0x8, RZ ;  /* 0x0000000807077810 */ /* 0x000fe20007ffe0ff */
        /* <DEDUP_REMOVED lines=15> */
[----:B------:R-:W-:-:S07]  /*0930*/  FFMA R13, R16, R16, R13 ;  /* 0x00000010100d7223 */ /* 0x000fce000000000d */
.L_x_174:
        /* <DEDUP_REMOVED lines=26> */
[----:B------:R-:W-:-:S07]  /*0ae0*/  FFMA R13, R17, R17, R8 ;  /* 0x00000011110d7223 */ /* 0x000fce0000000008 */
.L_x_175:
[----:B------:R-:W-:Y:S05]  /*0af0*/  BRA.U !UP1, `(.L_x_171) ;  /* 0x0000000109487547 */ /* 0x000fea000b800000 */
[----:B------:R-:W0:Y:S01]  /*0b00*/  LDC.64 R4, c[0x0][0x380] ;  /* 0x0000e000ff047b82 */ /* 0x000e220000000a00 */
[----:B------:R-:W-:-:S07]  /*0b10*/  UIADD3 UR4, UPT, UPT, -UR4, URZ, URZ ;  /* 0x000000ff04047290 */ /* 0x000fce000fffe1ff */
[----:B------:R-:W1:Y:S01]  /*0b20*/  LDC.64 R2, c[0x0][0x388] ;  /* 0x0000e200ff027b82 */ /* 0x000e620000000a00 */
[----:B0-----:R-:W-:Y:S01]  /*0b30*/  IMAD.WIDE.U32 R4, R7, 0x4, R4 ;  /* 0x0000000407047825 */ /* 0x001fe200078e0004 */
[----:B------:R-:W-:Y:S02]  /*0b40*/  IADD3 R7, PT, PT, R0, R7, RZ ;  /* 0x0000000700077210 */ /* 0x000fe40007ffe0ff */
[----:B------:R-:W-:Y:S02]  /*0b50*/  MOV R8, R4 ;  /* 0x0000000400087202 */ /* 0x000fe40000000f00 */
[----:B------:R-:W-:-:S07]  /*0b60*/  MOV R9, R5 ;  /* 0x0000000500097202 */ /* 0x000fce0000000f00 */
.L_x_176:
[----:B-1----:R-:W-:Y:S01]  /*0b70*/  IMAD.WIDE R4, R7, 0x4, R2 ;  /* 0x0000000407047825 */ /* 0x002fe200078e0202 */
[----:B------:R0:W2:Y:S05]  /*0b80*/  LDG.E R0, desc[UR16][R8.64] ;  /* 0x0000001008007981 */ /* 0x0000aa000c1e1900 */
[----:B------:R-:W2:Y:S01]  /*0b90*/  LDG.E R5, desc[UR16][R4.64] ;  /* 0x0000001004057981 */ /* 0x000ea2000c1e1900 */
[----:B------:R-:W-:-:S04]  /*0ba0*/  UIADD3 UR4, UPT, UPT, UR4, 0x1, URZ ;  /* 0x0000000104047890 */ /* 0x000fc8000fffe0ff */
[----:B------:R-:W-:Y:S01]  /*0bb0*/  UISETP.NE.AND UP0, UPT, UR4, URZ, UPT ;  /* 0x000000ff0400728c */ /* 0x000fe2000bf05270 */
[----:B0-----:R-:W-:Y:S02]  /*0bc0*/  IADD3 R8, P0, PT, R8, 0x4, RZ ;  /* 0x0000000408087810 */ /* 0x001fe40007f1e0ff */
[----:B------:R-:W-:Y:S02]  /*0bd0*/  IADD3 R7, PT, PT, R7, 0x1, RZ ;  /* 0x0000000107077810 */ /* 0x000fe40007ffe0ff */
[----:B------:R-:W-:Y:S01]  /*0be0*/  IADD3.X R9, PT, PT, RZ, R9, RZ, P0, !PT ;  /* 0x00000009ff097210 */ /* 0x000fe200007fe4ff */
[----:B--2---:R-:W-:-:S04]  /*0bf0*/  FADD R0, R0, -R5 ;  /* 0x8000000500007221 */ /* 0x004fc80000000000 */
[----:B------:R-:W-:Y:S01]  /*0c00*/  FFMA R13, R0, R0, R13 ;  /* 0x00000000000d7223 */ /* 0x000fe2000000000d */
[----:B------:R-:W-:Y:S06]  /*0c10*/  BRA.U UP0, `(.L_x_176) ;  /* 0xfffffffd00d47547 */ /* 0x000fec000b83ffff */
.L_x_171:
[----:B------:R-:W-:Y:S01]  /*0c20*/  IADD3 R0, PT, PT, R13, -0xd000000, RZ ;  /* 0xf30000000d007810 */ /* 0x000fe20007ffe0ff */
[----:B------:R0:W1:Y:S01]  /*0c30*/  MUFU.RSQ R2, R13 ;  /* 0x0000000d00027308 */ /* 0x0000620000001400 */
[----:B------:R-:W-:Y:S02]  /*0c40*/  BSSY.RECONVERGENT B0, `(.L_x_177) ;  /* 0x000000b000007945 */ /* 0x000fe40003800200 */
[----:B------:R-:W-:-:S13]  /*0c50*/  ISETP.GT.U32.AND P0, PT, R0, 0x727fffff, PT ;  /* 0x727fffff0000780c */ /* 0x000fda0003f04070 */
[----:B0-----:R-:W-:Y:S05]  /*0c60*/  @!P0 BRA `(.L_x_178) ;  /* 0x0000000000108947 */ /* 0x001fea0003800000 */
[----:B------:R-:W-:Y:S02]  /*0c70*/  MOV R0, R13 ;  /* 0x0000000d00007202 */ /* 0x000fe40000000f00 */
[----:B------:R-:W-:-:S07]  /*0c80*/  MOV R8, 0xca0 ;  /* 0x00000ca000087802 */ /* 0x000fce0000000f00 */
[----:B-1----:R-:W-:Y:S05]  /*0c90*/  CALL.REL.NOINC `($__internal_1_$__cuda_sm20_sqrt_rn_f32_slowpath) ;  /* 0x0000000000387944 */ /* 0x002fea0003c00000 */
[----:B------:R-:W-:Y:S05]  /*0ca0*/  BRA `(.L_x_179) ;  /* 0x0000000000107947 */ /* 0x000fea0003800000 */
.L_x_178:
[C---:B-1----:R-:W-:Y:S01]  /*0cb0*/  FMUL.FTZ R0, R2.reuse, R13 ;  /* 0x0000000d02007220 */ /* 0x042fe20000410000 */
[----:B------:R-:W-:-:S03]  /*0cc0*/  FMUL.FTZ R2, R2, 0.5 ;  /* 0x3f00000002027820 */ /* 0x000fc60000410000 */
[----:B------:R-:W-:-:S04]  /*0cd0*/  FFMA R9, -R0, R0, R13 ;  /* 0x0000000000097223 */ /* 0x000fc8000000010d */
[----:B------:R-:W-:-:S07]  /*0ce0*/  FFMA R9, R9, R2, R0 ;  /* 0x0000000209097223 */ /* 0x000fce0000000000 */
.L_x_179:
[----:B------:R-:W-:Y:S05]  /*0cf0*/  BSYNC.RECONVERGENT B0 ;  /* 0x0000000000007941 */ /* 0x000fea0003800200 */
.L_x_177:
[----:B------:R-:W0:Y:S08]  /*0d00*/  LDC.64 R2, c[0x0][0x398] ;  /* 0x0000e600ff027b82 */ /* 0x000e300000000a00 */
[----:B------:R-:W1:Y:S01]  /*0d10*/  LDC.64 R4, c[0x0][0x390] ;  /* 0x0000e400ff047b82 */ /* 0x000e620000000a00 */
[----:B0-----:R-:W-:-:S05]  /*0d20*/  IMAD.WIDE R2, R6, 0x8, R2 ;  /* 0x0000000806027825 */ /* 0x001fca00078e0202 */
[----:B------:R-:W-:Y:S01]  /*0d30*/  STG.E desc[UR16][R2.64], R9 ;  /* 0x0000000902007986 */ /* 0x000fe2000c101910 */
[----:B-1----:R-:W-:-:S06]  /*0d40*/  IMAD.WIDE R6, R6, 0x4, R4 ;  /* 0x0000000406067825 */ /* 0x002fcc00078e0204 */
[----:B------:R-:W2:Y:S04]  /*0d50*/  LDG.E R7, desc[UR16][R6.64] ;  /* 0x0000001006077981 */ /* 0x000ea8000c1e1900 */
[----:B--2---:R-:W-:Y:S01]  /*0d60*/  STG.E desc[UR16][R2.64+0x4], R7 ;  /* 0x0000040702007986 */ /* 0x004fe2000c101910 */
[----:B------:R-:W-:Y:S05]  /*0d70*/  EXIT ;  /* 0x000000000000794d */ /* 0x000fea0003800000 */
        .weak           $__internal_1_$__cuda_sm20_sqrt_rn_f32_slowpath
        .type           $__internal_1_$__cuda_sm20_sqrt_rn_f32_slowpath,@function
        .size           $__internal_1_$__cuda_sm20_sqrt_rn_f32_slowpath,(.L_x_183 - $__internal_1_$__cuda_sm20_sqrt_rn_f32_slowpath)
$__internal_1_$__cuda_sm20_sqrt_rn_f32_slowpath:
[----:B------:R-:W-:-:S13]  /*0d80*/  LOP3.LUT P0, RZ, R0, 0x7fffffff, RZ, 0xc0, !PT ;  /* 0x7fffffff00ff7812 */ /* 0x000fda000780c0ff */
[----:B------:R-:W-:Y:S01]  /*0d90*/  @!P0 MOV R2, R0 ;  /* 0x0000000000028202 */ /* 0x000fe20000000f00 */
[----:B------:R-:W-:Y:S06]  /*0da0*/  @!P0 BRA `(.L_x_180) ;  /* 0x0000000000408947 */ /* 0x000fec0003800000 */
[----:B------:R-:W-:-:S13]  /*0db0*/  FSETP.GEU.FTZ.AND P0, PT, R0, RZ, PT ;  /* 0x000000ff0000720b */ /* 0x000fda0003f1e000 */
[----:B------:R-:W-:Y:S01]  /*0dc0*/  @!P0 MOV R2, 0x7fffffff ;  /* 0x7fffffff00028802 */ /* 0x000fe20000000f00 */
[----:B------:R-:W-:Y:S06]  /*0dd0*/  @!P0 BRA `(.L_x_180) ;  /* 0x0000000000348947 */ /* 0x000fec0003800000 */
[----:B------:R-:W-:-:S13]  /*0de0*/  FSETP.GTU.FTZ.AND P0, PT, |R0|, +INF , PT ;  /* 0x7f8000000000780b */ /* 0x000fda0003f1c200 */
[----:B------:R-:W-:Y:S01]  /*0df0*/  @P0 FADD.FTZ R2, R0, 1 ;  /* 0x3f80000000020421 */ /* 0x000fe20000010000 */
[----:B------:R-:W-:Y:S06]  /*0e00*/  @P0 BRA `(.L_x_180) ;  /* 0x0000000000280947 */ /* 0x000fec0003800000 */
[----:B------:R-:W-:-:S13]  /*0e10*/  FSETP.NEU.FTZ.AND P0, PT, |R0|, +INF , PT ;  /* 0x7f8000000000780b */ /* 0x000fda0003f1d200 */
[----:B------:R-:W-:-:S04]  /*0e20*/  @P0 FFMA R3, R0, 1.84467440737095516160e+19, RZ ;  /* 0x5f80000000030823 */ /* 0x000fc800000000ff */
[----:B------:R-:W0:Y:S02]  /*0e30*/  @P0 MUFU.RSQ R2, R3 ;  /* 0x0000000300020308 */ /* 0x000e240000001400 */
[----:B0-----:R-:W-:Y:S01]  /*0e40*/  @P0 FMUL.FTZ R4, R3, R2 ;  /* 0x0000000203040220 */ /* 0x001fe20000410000 */
[----:B------:R-:W-:Y:S01]  /*0e50*/  @P0 FMUL.FTZ R7, R2, 0.5 ;  /* 0x3f00000002070820 */ /* 0x000fe20000410000 */
[----:B------:R-:W-:Y:S02]  /*0e60*/  @!P0 MOV R2, R0 ;  /* 0x0000000000028202 */ /* 0x000fe40000000f00 */
[----:B------:R-:W-:-:S04]  /*0e70*/  @P0 FADD.FTZ R5, -R4, -RZ ;  /* 0x800000ff04050221 */ /* 0x000fc80000010100 */
[----:B------:R-:W-:-:S04]  /*0e80*/  @P0 FFMA R5, R4, R5, R3 ;  /* 0x0000000504050223 */ /* 0x000fc80000000003 */
[----:B------:R-:W-:-:S04]  /*0e90*/  @P0 FFMA R5, R5, R7, R4 ;  /* 0x0000000705050223 */ /* 0x000fc80000000004 */
[----:B------:R-:W-:-:S07]  /*0ea0*/  @P0 FMUL.FTZ R2, R5, 2.3283064365386962891e-10 ;  /* 0x2f80000005020820 */ /* 0x000fce0000410000 */
.L_x_180:
[----:B------:R-:W-:Y:S01]  /*0eb0*/  HFMA2 R3, -RZ, RZ, 0, 0 ;  /* 0x00000000ff037431 */ /* 0x000fe200000001ff */
[----:B------:R-:W-:Y:S02]  /*0ec0*/  MOV R9, R2 ;  /* 0x0000000200097202 */ /* 0x000fe40000000f00 */
[----:B------:R-:W-:-:S04]  /*0ed0*/  MOV R2, R8 ;  /* 0x0000000800027202 */ /* 0x000fc80000000f00 */
[----:B------:R-:W-:Y:S05]  /*0ee0*/  RET.REL.NODEC R2 `(_Z31calculate_distances_and_targetsPfS_S_P10DistTargetii) ;  /* 0xfffffff002447950 */ /* 0x000fea0003c3ffff */
.L_x_181:
        /* <DEDUP_REMOVED lines=9> */
.L_x_183:


//--------------------- .nv.shared._ZN3cub18CUB_300001_SM_10006detail10merge_sort26DeviceMergeSortMergeKernelINS2_10policy_hubIN6thrust24THRUST_300001_SM_1000_NS10device_ptrI10DistTargetEEE9Policy600ES9_PNS0_8NullTypeES9_SD_mN4cuda3std3__44lessIS8_EES8_SC_EEvbT2_T3_T4_PT6_PT7_T5_PSL_SL_NS1_7vsmem_tE --------------------------
	.section	.nv.shared._ZN3cub18CUB_300001_SM_10006detail10merge_sort26DeviceMergeSortMergeKernelINS2_10policy_hubIN6thrust24THRUST_300001_SM_1000_NS10device_ptrI10DistTargetEEE9Policy600ES9_PNS0_8NullTypeES9_SD_mN4cuda3std3__44lessIS8_EES8_SC_EEvbT2_T3_T4_PT6_PT7_T5_PSL_SL_NS1_7vsmem_tE,"aw",@nobits
	.sectionflags	@""
	.align	16
.nv.shared._ZN3cub18CUB_300001_SM_10006detail10merge_sort26DeviceMergeSortMergeKernelINS2_10policy_hubIN6thrust24THRUST_300001_SM_1000_NS10device_ptrI10DistTargetEEE9Policy600ES9_PNS0_8NullTypeES9_SD_mN4cuda3std3__44lessIS8_EES8_SC_EEvbT2_T3_T4_PT6_PT7_T5_PSL_SL_NS1_7vsmem_tE:
	.zero		17936


//--------------------- .nv.shared.reserved.0     --------------------------
	.section	.nv.shared.reserved.0,"aw",@nobits
	.weak		__nv_reservedSMEM_offset_0_alias
	.size		__nv_reservedSMEM_offset_0_alias, 0, 64
	.other		__nv_reservedSMEM_offset_0_alias,@"STO_CUDA_RESERVED_SHARED STV_DEFAULT"
__nv_reservedSMEM_offset_0_alias:
	.zero		0
	.zero		64


//--------------------- .nv.global                --------------------------
	.section	.nv.global,"aw",@nobits
.nv.global:
	.type		_ZN34_INTERNAL_021e77e1_4_k_cu_5555dcd46thrust24THRUST_300001_SM_1000_NS12placeholders2_8E,@object
	.size		_ZN34_INTERNAL_021e77e1_4_k_cu_5555dcd46thrust24THRUST_300001_SM_1000_NS12placeholders2_8E,(_ZN34_INTERNAL_021e77e1_4_k_cu_5555dcd44cuda3std3__436_GLOBAL__N__021e77e1_4_k_cu_5555dcd46ignoreE - _ZN34_INTERNAL_021e77e1_4_k_cu_5555dcd46thrust24THRUST_300001_SM_1000_NS12placeholders2_8E)
_ZN34_INTERNAL_021e77e1_4_k_cu_5555dcd46thrust24THRUST_300001_SM_1000_NS12placeholders2_8E:
	.zero		1
	.type		_ZN34_INTERNAL_021e77e1_4_k_cu_5555dcd44cuda3std3__436_GLOBAL__N__021e77e1_4_k_cu_5555dcd46ignoreE,@object
	.size		_ZN34_INTERNAL_021e77e1_4_k_cu_5555dcd44cuda3std3__436_GLOBAL__N__021e77e1_4_k_cu_5555dcd46ignoreE,(_ZN34_INTERNAL_021e77e1_4_k_cu_5555dcd44cuda3std6ranges3__45__cpo4dataE - _ZN34_INTERNAL_021e77e1_4_k_cu_5555dcd44cuda3std3__436_GLOBAL__N__021e77e1_4_k_cu_5555dcd46ignoreE)
_ZN34_INTERNAL_021e77e1_4_k_cu_5555dcd44cuda3std3__436_GLOBAL__N__021e77e1_4_k_cu_5555dcd46ignoreE:
	.zero		1
	.type		_ZN34_INTERNAL_021e77e1_4_k_cu_5555dcd44cuda3std6ranges3__45__cpo4dataE,@object
	.size		_ZN34_INTERNAL_021e77e1_4_k_cu_5555dcd44cuda3std6ranges3__45__cpo4dataE,(_ZN34_INTERNAL_021e77e1_4_k_cu_5555dcd46thrust24THRUST_300001_SM_1000_NS6system3cpp3parE - _ZN34_INTERNAL_021e77e1_4_k_cu_5555dcd44cuda3std6ranges3__45__cpo4dataE)
_ZN34_INTERNAL_021e77e1_4_k_cu_5555dcd44cuda3std6ranges3__45__cpo4dataE:
	.zero		1
	.type		_ZN34_INTERNAL_021e77e1_4_k_cu_5555dcd46thrust24THRUST_300001_SM_1000_NS6system3cpp3parE,@object
	.size		_ZN34_INTERNAL_021e77e1_4_k_cu_5555dcd46thrust24THRUST_300001_SM_1000_NS6system3cpp3parE,(_ZN34_INTERNAL_021e77e1_4_k_cu_5555dcd44cuda3std3__45__cpo5beginE - _ZN34_INTERNAL_021e77e1_4_k_cu_5555dcd46thrust24THRUST_300001_SM_1000_NS6system3cpp3parE)
_ZN34_INTERNAL_021e77e1_4_k_cu_5555dcd46thrust24THRUST_300001_SM_1000_NS6system3cpp3parE:
	.zero		1
	.type		_ZN34_INTERNAL_021e77e1_4_k_cu_5555dcd44cuda3std3__45__cpo5beginE,@object
	.size		_ZN34_INTERNAL_021e77e1_4_k_cu_5555dcd44cuda3std3__45__cpo5beginE,(_ZN34_INTERNAL_021e77e1_4_k_cu_5555dcd44cuda3std6ranges3__45__cpo5beginE - _ZN34_INTERNAL_021e77e1_4_k_cu_5555dcd44cuda3std3__45__cpo5beginE)
_ZN34_INTERNAL_021e77e1_4_k_cu_5555dcd44cuda3std3__45__cpo5beginE:
	.zero		1
	.type		_ZN34_INTERNAL_021e77e1_4_k_cu_5555dcd44cuda3std6ranges3__45__cpo5beginE,@object
	.size		_ZN34_INTERNAL_021e77e1_4_k_cu_5555dcd44cuda3std6ranges3__45__cpo5beginE,(_ZN34_INTERNAL_021e77e1_4_k_cu_5555dcd46thrust24THRUST_300001_SM_1000_NS6deviceE - _ZN34_INTERNAL_021e77e1_4_k_cu_5555dcd44cuda3std6ranges3__45__cpo5beginE)
_ZN34_INTERNAL_021e77e1_4_k_cu_5555dcd44cuda3std6ranges3__45__cpo5beginE:
	.zero		1
	.type		_ZN34_INTERNAL_021e77e1_4_k_cu_5555dcd46thrust24THRUST_300001_SM_1000_NS6deviceE,@object
	.size		_ZN34_INTERNAL_021e77e1_4_k_cu_5555dcd46thrust24THRUST_300001_SM_1000_NS6deviceE,(_ZN34_INTERNAL_021e77e1_4_k_cu_5555dcd44cuda3std3__47nulloptE - _ZN34_INTERNAL_021e77e1_4_k_cu_5555dcd46thrust24THRUST_300001_SM_1000_NS6deviceE)
_ZN34_INTERNAL_021e77e1_4_k_cu_5555dcd46thrust24THRUST_300001_SM_1000_NS6deviceE:
	.zero		1
	.type		_ZN34_INTERNAL_021e77e1_4_k_cu_5555dcd44cuda3std3__47nulloptE,@object
	.size		_ZN34_INTERNAL_021e77e1_4_k_cu_5555dcd44cuda3std3__47nulloptE,(_ZN34_INTERNAL_021e77e1_4_k_cu_5555dcd44cuda3std6ranges3__45__cpo8distanceE - _ZN34_INTERNAL_021e77e1_4_k_cu_5555dcd44cuda3std3__47nulloptE)
_ZN34_INTERNAL_021e77e1_4_k_cu_5555dcd44cuda3std3__47nulloptE:
	.zero		1
	.type		_ZN34_INTERNAL_021e77e1_4_k_cu_5555dcd44cuda3std6ranges3__45__cpo8distanceE,@object
	.size		_ZN34_INTERNAL_021e77e1_4_k_cu_5555dcd44cuda3std6ranges3__45__cpo8distanceE,(_ZN34_INTERNAL_021e77e1_4_k_cu_5555dcd46thrust24THRUST_300001_SM_1000_NS12placeholders2_4E - _ZN34_INTERNAL_021e77e1_4_k_cu_5555dcd44cuda3std6ranges3__45__cpo8distanceE)
_ZN34_INTERNAL_021e77e1_4_k_cu_5555dcd44cuda3std6ranges3__45__cpo8distanceE:
	.zero		1
	.type		_ZN34_INTERNAL_021e77e1_4_k_cu_5555dcd46thrust24THRUST_300001_SM_1000_NS12placeholders2_4E,@object
	.size		_ZN34_INTERNAL_021e77e1_4_k_cu_5555dcd46thrust24THRUST_300001_SM_1000_NS12placeholders2_4E,(_ZN34_INTERNAL_021e77e1_4_k_cu_5555dcd44cuda3std3__45__cpo6rbeginE - _ZN34_INTERNAL_021e77e1_4_k_cu_5555dcd46thrust24THRUST_300001_SM_1000_NS12placeholders2_4E)
_ZN34_INTERNAL_021e77e1_4_k_cu_5555dcd46thrust24THRUST_300001_SM_1000_NS12placeholders2_4E:
	.zero		1
	.type		_ZN34_INTERNAL_021e77e1_4_k_cu_5555dcd44cuda3std3__45__cpo6rbeginE,@object
	.size		_ZN34_INTERNAL_021e77e1_4_k_cu_5555dcd44cuda3std3__45__cpo6rbeginE,(_ZN34_INTERNAL_021e77e1_4_k_cu_5555dcd44cuda3std6ranges3__45__cpo7advanceE - _ZN34_INTERNAL_021e77e1_4_k_cu_5555dcd44cuda3std3__45__cpo6rbeginE)
_ZN34_INTERNAL_021e77e1_4_k_cu_5555dcd44cuda3std3__45__cpo6rbeginE:
	.zero		1
	.type		_ZN34_INTERNAL_021e77e1_4_k_cu_5555dcd44cuda3std6ranges3__45__cpo7advanceE,@object
	.size		_ZN34_INTERNAL_021e77e1_4_k_cu_5555dcd44cuda3std6ranges3__45__cpo7advanceE,(_ZN34_INTERNAL_021e77e1_4_k_cu_5555dcd46thrust24THRUST_300001_SM_1000_NS12placeholders3_10E - _ZN34_INTERNAL_021e77e1_4_k_cu_5555dcd44cuda3std6ranges3__45__cpo7advanceE)
_ZN34_INTERNAL_021e77e1_4_k_cu_5555dcd44cuda3std6ranges3__45__cpo7advanceE:
	.zero		1
	.type		_ZN34_INTERNAL_021e77e1_4_k_cu_5555dcd46thrust24THRUST_300001_SM_1000_NS12placeholders3_10E,@object
	.size		_ZN34_INTERNAL_021e77e1_4_k_cu_5555dcd46thrust24THRUST_300001_SM_1000_NS12placeholders3_10E,(_ZN34_INTERNAL_021e77e1_4_k_cu_5555dcd44cuda3std3__48in_placeE - _ZN34_INTERNAL_021e77e1_4_k_cu_5555dcd46thrust24THRUST_300001_SM_1000_NS12placeholders3_10E)
_ZN34_INTERNAL_021e77e1_4_k_cu_5555dcd46thrust24THRUST_300001_SM_1000_NS12placeholders3_10E:
	.zero		1
	.type		_ZN34_INTERNAL_021e77e1_4_k_cu_5555dcd44cuda3std3__48in_placeE,@object
	.size		_ZN34_INTERNAL_021e77e1_4_k_cu_5555dcd44cuda3std3__48in_placeE,(_ZN34_INTERNAL_021e77e1_4_k_cu_5555dcd44cuda3std6ranges3__45__cpo4sizeE - _ZN34_INTERNAL_021e77e1_4_k_cu_5555dcd44cuda3std3__48in_placeE)
_ZN34_INTERNAL_021e77e1_4_k_cu_5555dcd44cuda3std3__48in_placeE:
	.zero		1
	.type		_ZN34_INTERNAL_021e77e1_4_k_cu_5555dcd44cuda3std6ranges3__45__cpo4sizeE,@object
	.size		_ZN34_INTERNAL_021e77e1_4_k_cu_5555dcd44cuda3std6ranges3__45__cpo4sizeE,(_ZN34_INTERNAL_021e77e1_4_k_cu_5555dcd46thrust24THRUST_300001_SM_1000_NS12placeholders2_2E - _ZN34_INTERNAL_021e77e1_4_k_cu_5555dcd44cuda3std6ranges3__45__cpo4sizeE)
_ZN34_INTERNAL_021e77e1_4_k_cu_5555dcd44cuda3std6ranges3__45__cpo4sizeE:
	.zero		1
	.type		_ZN34_INTERNAL_021e77e1_4_k_cu_5555dcd46thrust24THRUST_300001_SM_1000_NS12placeholders2_2E,@object
	.size		_ZN34_INTERNAL_021e77e1_4_k_cu_5555dcd46thrust24THRUST_300001_SM_1000_NS12placeholders2_2E,(_ZN34_INTERNAL_021e77e1_4_k_cu_5555dcd44cuda3std3__45__cpo6cbeginE - _ZN34_INTERNAL_021e77e1_4_k_cu_5555dcd46thrust24THRUST_300001_SM_1000_NS12placeholders2_2E)
_ZN34_INTERNAL_021e77e1_4_k_cu_5555dcd46thrust24THRUST_300001_SM_1000_NS12placeholders2_2E:
	.zero		1
	.type		_ZN34_INTERNAL_021e77e1_4_k_cu_5555dcd44cuda3std3__45__cpo6cbeginE,@object
	.size		_ZN34_INTERNAL_021e77e1_4_k_cu_5555dcd44cuda3std3__45__cpo6cbeginE,(_ZN34_INTERNAL_021e77e1_4_k_cu_5555dcd44cuda3std6ranges3__45__cpo6cbeginE - _ZN34_INTERNAL_021e77e1_4_k_cu_5555dcd44cuda3std3__45__cpo6cbeginE)
_ZN34_INTERNAL_021e77e1_4_k_cu_5555dcd44cuda3std3__45__cpo6cbeginE:
	.zero		1
	.type		_ZN34_INTERNAL_021e77e1_4_k_cu_5555dcd44cuda3std6ranges3__45__cpo6cbeginE,@object
	.size		_ZN34_INTERNAL_021e77e1_4_k_cu_5555dcd44cuda3std6ranges3__45__cpo6cbeginE,(_ZN34_INTERNAL_021e77e1_4_k_cu_5555dcd46thrust24THRUST_300001_SM_1000_NS12placeholders2_6E - _ZN34_INTERNAL_021e77e1_4_k_cu_5555dcd44cuda3std6ranges3__45__cpo6cbeginE)
_ZN34_INTERNAL_021e77e1_4_k_cu_5555dcd44cuda3std6ranges3__45__cpo6cbeginE:
	.zero		1
	.type		_ZN34_INTERNAL_021e77e1_4_k_cu_5555dcd46thrust24THRUST_300001_SM_1000_NS12placeholders2_6E,@object
	.size		_ZN34_INTERNAL_021e77e1_4_k_cu_5555dcd46thrust24THRUST_300001_SM_1000_NS12placeholders2_6E,(_ZN34_INTERNAL_021e77e1_4_k_cu_5555dcd44cuda3std3__45__cpo7crbeginE - _ZN34_INTERNAL_021e77e1_4_k_cu_5555dcd46thrust24THRUST_300001_SM_1000_NS12placeholders2_6E)
_ZN34_INTERNAL_021e77e1_4_k_cu_5555dcd46thrust24THRUST_300001_SM_1000_NS12placeholders2_6E:
	.zero		1
	.type		_ZN34_INTERNAL_021e77e1_4_k_cu_5555dcd44cuda3std3__45__cpo7crbeginE,@object
	.size		_ZN34_INTERNAL_021e77e1_4_k_cu_5555dcd44cuda3std3__45__cpo7crbeginE,(_ZN34_INTERNAL_021e77e1_4_k_cu_5555dcd44cuda3std6ranges3__45__cpo4nextE - _ZN34_INTERNAL_021e77e1_4_k_cu_5555dcd44cuda3std3__45__cpo7crbeginE)
_ZN34_INTERNAL_021e77e1_4_k_cu_5555dcd44cuda3std3__45__cpo7crbeginE:
	.zero		1
	.type		_ZN34_INTERNAL_021e77e1_4_k_cu_5555dcd44cuda3std6ranges3__45__cpo4nextE,@object
	.size		_ZN34_INTERNAL_021e77e1_4_k_cu_5555dcd44cuda3std6ranges3__45__cpo4nextE,(_ZN34_INTERNAL_021e77e1_4_k_cu_5555dcd44cuda3std6ranges3__45__cpo4swapE - _ZN34_INTERNAL_021e77e1_4_k_cu_5555dcd44cuda3std6ranges3__45__cpo4nextE)
_ZN34_INTERNAL_021e77e1_4_k_cu_5555dcd44cuda3std6ranges3__45__cpo4nextE:
	.zero		1
	.type		_ZN34_INTERNAL_021e77e1_4_k_cu_5555dcd44cuda3std6ranges3__45__cpo4swapE,@object
	.size		_ZN34_INTERNAL_021e77e1_4_k_cu_5555dcd44cuda3std6ranges3__45__cpo4swapE,(_ZN34_INTERNAL_021e77e1_4_k_cu_5555dcd46thrust24THRUST_300001_SM_1000_NS8cuda_cub10par_nosyncE - _ZN34_INTERNAL_021e77e1_4_k_cu_5555dcd44cuda3std6ranges3__45__cpo4swapE)
_ZN34_INTERNAL_021e77e1_4_k_cu_5555dcd44cuda3std6ranges3__45__cpo4swapE:
	.zero		1
	.type		_ZN34_INTERNAL_021e77e1_4_k_cu_5555dcd46thrust24THRUST_300001_SM_1000_NS8cuda_cub10par_nosyncE,@object
	.size		_ZN34_INTERNAL_021e77e1_4_k_cu_5555dcd46thrust24THRUST_300001_SM_1000_NS8cuda_cub10par_nosyncE,(_ZN34_INTERNAL_021e77e1_4_k_cu_5555dcd46thrust24THRUST_300001_SM_1000_NS3seqE - _ZN34_INTERNAL_021e77e1_4_k_cu_5555dcd46thrust24THRUST_300001_SM_1000_NS8cuda_cub10par_nosyncE)
_ZN34_INTERNAL_021e77e1_4_k_cu_5555dcd46thrust24THRUST_300001_SM_1000_NS8cuda_cub10par_nosyncE:
	.zero		1
	.type		_ZN34_INTERNAL_021e77e1_4_k_cu_5555dcd46thrust24THRUST_300001_SM_1000_NS3seqE,@object
	.size		_ZN34_INTERNAL_021e77e1_4_k_cu_5555dcd46thrust24THRUST_300001_SM_1000_NS3seqE,(_ZN34_INTERNAL_021e77e1_4_k_cu_5555dcd44cuda3std3__420unreachable_sentinelE - _ZN34_INTERNAL_021e77e1_4_k_cu_5555dcd46thrust24THRUST_300001_SM_1000_NS3seqE)
_ZN34_INTERNAL_021e77e1_4_k_cu_5555dcd46thrust24THRUST_300001_SM_1000_NS3seqE:
	.zero		1
	.type		_ZN34_INTERNAL_021e77e1_4_k_cu_5555dcd44cuda3std3__420unreachable_sentinelE,@object
	.size		_ZN34_INTERNAL_021e77e1_4_k_cu_5555dcd44cuda3std3__420unreachable_sentinelE,(_ZN34_INTERNAL_021e77e1_4_k_cu_5555dcd44cuda3std6ranges3__45__cpo5ssizeE - _ZN34_INTERNAL_021e77e1_4_k_cu_5555dcd44cuda3std3__420unreachable_sentinelE)
_ZN34_INTERNAL_021e77e1_4_k_cu_5555dcd44cuda3std3__420unreachable_sentinelE:
	.zero		1
	.type		_ZN34_INTERNAL_021e77e1_4_k_cu_5555dcd44cuda3std6ranges3__45__cpo5ssizeE,@object
	.size		_ZN34_INTERNAL_021e77e1_4_k_cu_5555dcd44cuda3std6ranges3__45__cpo5ssizeE,(_ZN34_INTERNAL_021e77e1_4_k_cu_5555dcd46thrust24THRUST_300001_SM_1000_NS12placeholders2_3E - _ZN34_INTERNAL_021e77e1_4_k_cu_5555dcd44cuda3std6ranges3__45__cpo5ssizeE)
_ZN34_INTERNAL_021e77e1_4_k_cu_5555dcd44cuda3std6ranges3__45__cpo5ssizeE:
	.zero		1
	.type		_ZN34_INTERNAL_021e77e1_4_k_cu_5555dcd46thrust24THRUST_300001_SM_1000_NS12placeholders2_3E,@object
	.size		_ZN34_INTERNAL_021e77e1_4_k_cu_5555dcd46thrust24THRUST_300001_SM_1000_NS12placeholders2_3E,(_ZN34_INTERNAL_021e77e1_4_k_cu_5555dcd44cuda3std3__45__cpo4cendE - _ZN34_INTERNAL_021e77e1_4_k_cu_5555dcd46thrust24THRUST_300001_SM_1000_NS12placeholders2_3E)
_ZN34_INTERNAL_021e77e1_4_k_cu_5555dcd46thrust24THRUST_300001_SM_1000_NS12placeholders2_3E:
	.zero		1
	.type		_ZN34_INTERNAL_021e77e1_4_k_cu_5555dcd44cuda3std3__45__cpo4cendE,@object
	.size		_ZN34_INTERNAL_021e77e1_4_k_cu_5555dcd44cuda3std3__45__cpo4cendE,(_ZN34_INTERNAL_021e77e1_4_k_cu_5555dcd44cuda3std6ranges3__45__cpo4cendE - _ZN34_INTERNAL_021e77e1_4_k_cu_5555dcd44cuda3std3__45__cpo4cendE)
_ZN34_INTERNAL_021e77e1_4_k_cu_5555dcd44cuda3std3__45__cpo4cendE:
	.zero		1
	.type		_ZN34_INTERNAL_021e77e1_4_k_cu_5555dcd44cuda3std6ranges3__45__cpo4cendE,@object
	.size		_ZN34_INTERNAL_021e77e1_4_k_cu_5555dcd44cuda3std6ranges3__45__cpo4cendE,(_ZN34_INTERNAL_021e77e1_4_k_cu_5555dcd46thrust24THRUST_300001_SM_1000_NS12placeholders2_7E - _ZN34_INTERNAL_021e77e1_4_k_cu_5555dcd44cuda3std6ranges3__45__cpo4cendE)
_ZN34_INTERNAL_021e77e1_4_k_cu_5555dcd44cuda3std6ranges3__45__cpo4cendE:
	.zero		1
	.type		_ZN34_INTERNAL_021e77e1_4_k_cu_5555dcd46thrust24THRUST_300001_SM_1000_NS12placeholders2_7E,@object
	.size		_ZN34_INTERNAL_021e77e1_4_k_cu_5555dcd46thrust24THRUST_300001_SM_1000_NS12placeholders2_7E,(_ZN34_INTERNAL_021e77e1_4_k_cu_5555dcd44cuda3std3__45__cpo5crendE - _ZN34_INTERNAL_021e77e1_4_k_cu_5555dcd46thrust24THRUST_300001_SM_1000_NS12placeholders2_7E)
_ZN34_INTERNAL_021e77e1_4_k_cu_5555dcd46thrust24THRUST_300001_SM_1000_NS12placeholders2_7E:
	.zero		1
	.type		_ZN34_INTERNAL_021e77e1_4_k_cu_5555dcd44cuda3std3__45__cpo5crendE,@object
	.size		_ZN34_INTERNAL_021e77e1_4_k_cu_5555dcd44cuda3std3__45__cpo5crendE,(_ZN34_INTERNAL_021e77e1_4_k_cu_5555dcd44cuda3std6ranges3__45__cpo4prevE - _ZN34_INTERNAL_021e77e1_4_k_cu_5555dcd44cuda3std3__45__cpo5crendE)
_ZN34_INTERNAL_021e77e1_4_k_cu_5555dcd44cuda3std3__45__cpo5crendE:
	.zero		1
	.type		_ZN34_INTERNAL_021e77e1_4_k_cu_5555dcd44cuda3std6ranges3__45__cpo4prevE,@object
	.size		_ZN34_INTERNAL_021e77e1_4_k_cu_5555dcd44cuda3std6ranges3__45__cpo4prevE,(_ZN34_INTERNAL_021e77e1_4_k_cu_5555dcd44cuda3std6ranges3__45__cpo9iter_moveE - _ZN34_INTERNAL_021e77e1_4_k_cu_5555dcd44cuda3std6ranges3__45__cpo4prevE)
_ZN34_INTERNAL_021e77e1_4_k_cu_5555dcd44cuda3std6ranges3__45__cpo4prevE:
	.zero		1
	.type		_ZN34_INTERNAL_021e77e1_4_k_cu_5555dcd44cuda3std6ranges3__45__cpo9iter_moveE,@object
	.size		_ZN34_INTERNAL_021e77e1_4_k_cu_5555dcd44cuda3std6ranges3__45__cpo9iter_moveE,(_ZN34_INTERNAL_021e77e1_4_k_cu_5555dcd46thrust24THRUST_300001_SM_1000_NS6system6detail10sequential3seqE - _ZN34_INTERNAL_021e77e1_4_k_cu_5555dcd44cuda3std6ranges3__45__cpo9iter_moveE)
_ZN34_INTERNAL_021e77e1_4_k_cu_5555dcd44cuda3std6ranges3__45__cpo9iter_moveE:
	.zero		1
	.type		_ZN34_INTERNAL_021e77e1_4_k_cu_5555dcd46thrust24THRUST_300001_SM_1000_NS6system6detail10sequential3seqE,@object
	.size		_ZN34_INTERNAL_021e77e1_4_k_cu_5555dcd46thrust24THRUST_300001_SM_1000_NS6system6detail10sequential3seqE,(_ZN34_INTERNAL_021e77e1_4_k_cu_5555dcd46thrust24THRUST_300001_SM_1000_NS12placeholders2_9E - _ZN34_INTERNAL_021e77e1_4_k_cu_5555dcd46thrust24THRUST_300001_SM_1000_NS6system6detail10sequential3seqE)
_ZN34_INTERNAL_021e77e1_4_k_cu_5555dcd46thrust24THRUST_300001_SM_1000_NS6system6detail10sequential3seqE:
	.zero		1
	.type		_ZN34_INTERNAL_021e77e1_4_k_cu_5555dcd46thrust24THRUST_300001_SM_1000_NS12placeholders2_9E,@object
	.size		_ZN34_INTERNAL_021e77e1_4_k_cu_5555dcd46thrust24THRUST_300001_SM_1000_NS12placeholders2_9E,(_ZN34_INTERNAL_021e77e1_4_k_cu_5555dcd44cuda3std3__419piecewise_constructE - _ZN34_INTERNAL_021e77e1_4_k_cu_5555dcd46thrust24THRUST_300001_SM_1000_NS12placeholders2_9E)
_ZN34_INTERNAL_021e77e1_4_k_cu_5555dcd46thrust24THRUST_300001_SM_1000_NS12placeholders2_9E:
	.zero		1
	.type		_ZN34_INTERNAL_021e77e1_4_k_cu_5555dcd44cuda3std3__419piecewise_constructE,@object
	.size		_ZN34_INTERNAL_021e77e1_4_k_cu_5555dcd44cuda3std3__419piecewise_constructE,(_ZN34_INTERNAL_021e77e1_4_k_cu_5555dcd44cuda3std6ranges3__45__cpo5cdataE - _ZN34_INTERNAL_021e77e1_4_k_cu_5555dcd44cuda3std3__419piecewise_constructE)
_ZN34_INTERNAL_021e77e1_4_k_cu_5555dcd44cuda3std3__419piecewise_constructE:
	.zero		1
	.type		_ZN34_INTERNAL_021e77e1_4_k_cu_5555dcd44cuda3std6ranges3__45__cpo5cdataE,@object
	.size		_ZN34_INTERNAL_021e77e1_4_k_cu_5555dcd44cuda3std6ranges3__45__cpo5cdataE,(_ZN34_INTERNAL_021e77e1_4_k_cu_5555dcd46thrust24THRUST_300001_SM_1000_NS12placeholders2_1E - _ZN34_INTERNAL_021e77e1_4_k_cu_5555dcd44cuda3std6ranges3__45__cpo5cdataE)
_ZN34_INTERNAL_021e77e1_4_k_cu_5555dcd44cuda3std6ranges3__45__cpo5cdataE:
	.zero		1
	.type		_ZN34_INTERNAL_021e77e1_4_k_cu_5555dcd46thrust24THRUST_300001_SM_1000_NS12placeholders2_1E,@object
	.size		_ZN34_INTERNAL_021e77e1_4_k_cu_5555dcd46thrust24THRUST_300001_SM_1000_NS12placeholders2_1E,(_ZN34_INTERNAL_021e77e1_4_k_cu_5555dcd44cuda3std3__45__cpo3endE - _ZN34_INTERNAL_021e77e1_4_k_cu_5555dcd46thrust24THRUST_300001_SM_1000_NS12placeholders2_1E)
_ZN34_INTERNAL_021e77e1_4_k_cu_5555dcd46thrust24THRUST_300001_SM_1000_NS12placeholders2_1E:
	.zero		1
	.type		_ZN34_INTERNAL_021e77e1_4_k_cu_5555dcd44cuda3std3__45__cpo3endE,@object
	.size		_ZN34_INTERNAL_021e77e1_4_k_cu_5555dcd44cuda3std3__45__cpo3endE,(_ZN34_INTERNAL_021e77e1_4_k_cu_5555dcd44cuda3std6ranges3__45__cpo3endE - _ZN34_INTERNAL_021e77e1_4_k_cu_5555dcd44cuda3std3__45__cpo3endE)
_ZN34_INTERNAL_021e77e1_4_k_cu_5555dcd44cuda3std3__45__cpo3endE:
	.zero		1
	.type		_ZN34_INTERNAL_021e77e1_4_k_cu_5555dcd44cuda3std6ranges3__45__cpo3endE,@object
	.size		_ZN34_INTERNAL_021e77e1_4_k_cu_5555dcd44cuda3std6ranges3__45__cpo3endE,(_ZN34_INTERNAL_021e77e1_4_k_cu_5555dcd46thrust24THRUST_300001_SM_1000_NS12placeholders2_5E - _ZN34_INTERNAL_021e77e1_4_k_cu_5555dcd44cuda3std6ranges3__45__cpo3endE)
_ZN34_INTERNAL_021e77e1_4_k_cu_5555dcd44cuda3std6ranges3__45__cpo3endE:
	.zero		1
	.type		_ZN34_INTERNAL_021e77e1_4_k_cu_5555dcd46thrust24THRUST_300001_SM_1000_NS12placeholders2_5E,@object
	.size		_ZN34_INTERNAL_021e77e1_4_k_cu_5555dcd46thrust24THRUST_300001_SM_1000_NS12placeholders2_5E,(_ZN34_INTERNAL_021e77e1_4_k_cu_5555dcd44cuda3std3__45__cpo4rendE - _ZN34_INTERNAL_021e77e1_4_k_cu_5555dcd46thrust24THRUST_300001_SM_1000_NS12placeholders2_5E)
_ZN34_INTERNAL_021e77e1_4_k_cu_5555dcd46thrust24THRUST_300001_SM_1000_NS12placeholders2_5E:
	.zero		1
	.type		_ZN34_INTERNAL_021e77e1_4_k_cu_5555dcd44cuda3std3__45__cpo4rendE,@object
	.size		_ZN34_INTERNAL_021e77e1_4_k_cu_5555dcd44cuda3std3__45__cpo4rendE,(_ZN34_INTERNAL_021e77e1_4_k_cu_5555dcd44cuda3std6ranges3__45__cpo9iter_swapE - _ZN34_INTERNAL_021e77e1_4_k_cu_5555dcd44cuda3std3__45__cpo4rendE)
_ZN34_INTERNAL_021e77e1_4_k_cu_5555dcd44cuda3std3__45__cpo4rendE:
	.zero		1
	.type		_ZN34_INTERNAL_021e77e1_4_k_cu_5555dcd44cuda3std6ranges3__45__cpo9iter_swapE,@object
	.size		_ZN34_INTERNAL_021e77e1_4_k_cu_5555dcd44cuda3std6ranges3__45__cpo9iter_swapE,(_ZN34_INTERNAL_021e77e1_4_k_cu_5555dcd44cuda3std3__48unexpectE - _ZN34_INTERNAL_021e77e1_4_k_cu_5555dcd44cuda3std6ranges3__45__cpo9iter_swapE)
_ZN34_INTERNAL_021e77e1_4_k_cu_5555dcd44cuda3std6ranges3__45__cpo9iter_swapE:
	.zero		1
	.type		_ZN34_INTERNAL_021e77e1_4_k_cu_5555dcd44cuda3std3__48unexpectE,@object
	.size		_ZN34_INTERNAL_021e77e1_4_k_cu_5555dcd44cuda3std3__48unexpectE,(_ZN34_INTERNAL_021e77e1_4_k_cu_5555dcd46thrust24THRUST_300001_SM_1000_NS8cuda_cub3parE - _ZN34_INTERNAL_021e77e1_4_k_cu_5555dcd44cuda3std3__48unexpectE)
_ZN34_INTERNAL_021e77e1_4_k_cu_5555dcd44cuda3std3__48unexpectE:
	.zero		1
	.type		_ZN34_INTERNAL_021e77e1_4_k_cu_5555dcd46thrust24THRUST_300001_SM_1000_NS8cuda_cub3parE,@object
	.size		_ZN34_INTERNAL_021e77e1_4_k_cu_5555dcd46thrust24THRUST_300001_SM_1000_NS8cuda_cub3parE,(.L_29 - _ZN34_INTERNAL_021e77e1_4_k_cu_5555dcd46thrust24THRUST_300001_SM_1000_NS8cuda_cub3parE)
_ZN34_INTERNAL_021e77e1_4_k_cu_5555dcd46thrust24THRUST_300001_SM_1000_NS8cuda_cub3parE:
	.zero		1
.L_29:


//--------------------- .nv.shared._ZN3cub18CUB_300001_SM_10006detail10merge_sort30DeviceMergeSortBlockSortKernelINS2_10policy_hubIN6thrust24THRUST_300001_SM_1000_NS10device_ptrI10DistTargetEEE9Policy600ES9_PNS0_8NullTypeES9_SD_mN4cuda3std3__44lessIS8_EES8_SC_EEvbT0_T1_T2_T3_T4_PT6_PT7_T5_NS1_7vsmem_tE --------------------------
	.section	.nv.shared._ZN3cub18CUB_300001_SM_10006detail10merge_sort30DeviceMergeSortBlockSortKernelINS2_10policy_hubIN6thrust24THRUST_300001_SM_1000_NS10device_ptrI10DistTargetEEE9Policy600ES9_PNS0_8NullTypeES9_SD_mN4cuda3std3__44lessIS8_EES8_SC_EEvbT0_T1_T2_T3_T4_PT6_PT7_T5_NS1_7vsmem_tE,"aw",@nobits
	.sectionflags	@""
	.align	16
.nv.shared._ZN3cub18CUB_300001_SM_10006detail10merge_sort30DeviceMergeSortBlockSortKernelINS2_10policy_hubIN6thrust24THRUST_300001_SM_1000_NS10device_ptrI10DistTargetEEE9Policy600ES9_PNS0_8NullTypeES9_SD_mN4cuda3std3__44lessIS8_EES8_SC_EEvbT0_T1_T2_T3_T4_PT6_PT7_T5_NS1_7vsmem_tE:
	.zero		17936


//--------------------- .nv.shared._ZN3cub18CUB_300001_SM_10006detail10merge_sort26DeviceMergeSortMergeKernelINS2_10policy_hubIN6thrust24THRUST_300001_SM_1000_NS10device_ptrI10DistTargetEEE9Policy600ES9_PNS0_8NullTypeES9_SD_jN4cuda3std3__44lessIS8_EES8_SC_EEvbT2_T3_T4_PT6_PT7_T5_PSL_SL_NS1_7vsmem_tE --------------------------
	.section	.nv.shared._ZN3cub18CUB_300001_SM_10006detail10merge_sort26DeviceMergeSortMergeKernelINS2_10policy_hubIN6thrust24THRUST_300001_SM_1000_NS10device_ptrI10DistTargetEEE9Policy600ES9_PNS0_8NullTypeES9_SD_jN4cuda3std3__44lessIS8_EES8_SC_EEvbT2_T3_T4_PT6_PT7_T5_PSL_SL_NS1_7vsmem_tE,"aw",@nobits
	.sectionflags	@""
	.align	16
.nv.shared._ZN3cub18CUB_300001_SM_10006detail10merge_sort26DeviceMergeSortMergeKernelINS2_10policy_hubIN6thrust24THRUST_300001_SM_1000_NS10device_ptrI10DistTargetEEE9Policy600ES9_PNS0_8NullTypeES9_SD_jN4cuda3std3__44lessIS8_EES8_SC_EEvbT2_T3_T4_PT6_PT7_T5_PSL_SL_NS1_7vsmem_tE:
	.zero		17936


//--------------------- .nv.shared._ZN3cub18CUB_300001_SM_10006detail10merge_sort30DeviceMergeSortBlockSortKernelINS2_10policy_hubIN6thrust24THRUST_300001_SM_1000_NS10device_ptrI10DistTargetEEE9Policy600ES9_PNS0_8NullTypeES9_SD_jN4cuda3std3__44lessIS8_EES8_SC_EEvbT0_T1_T2_T3_T4_PT6_PT7_T5_NS1_7vsmem_tE --------------------------
	.section	.nv.shared._ZN3cub18CUB_300001_SM_10006detail10merge_sort30DeviceMergeSortBlockSortKernelINS2_10policy_hubIN6thrust24THRUST_300001_SM_1000_NS10device_ptrI10DistTargetEEE9Policy600ES9_PNS0_8NullTypeES9_SD_jN4cuda3std3__44lessIS8_EES8_SC_EEvbT0_T1_T2_T3_T4_PT6_PT7_T5_NS1_7vsmem_tE,"aw",@nobits
	.sectionflags	@""
	.align	16
.nv.shared._ZN3cub18CUB_300001_SM_10006detail10merge_sort30DeviceMergeSortBlockSortKernelINS2_10policy_hubIN6thrust24THRUST_300001_SM_1000_NS10device_ptrI10DistTargetEEE9Policy600ES9_PNS0_8NullTypeES9_SD_jN4cuda3std3__44lessIS8_EES8_SC_EEvbT0_T1_T2_T3_T4_PT6_PT7_T5_NS1_7vsmem_tE:
	.zero		17936


//--------------------- .nv.constant0._ZN3cub18CUB_300001_SM_10006detail10merge_sort26DeviceMergeSortMergeKernelINS2_10policy_hubIN6thrust24THRUST_300001_SM_1000_NS10device_ptrI10DistTargetEEE9Policy600ES9_PNS0_8NullTypeES9_SD_mN4cuda3std3__44lessIS8_EES8_SC_EEvbT2_T3_T4_PT6_PT7_T5_PSL_SL_NS1_7vsmem_tE --------------------------
	.section	.nv.constant0._ZN3cub18CUB_300001_SM_10006detail10merge_sort26DeviceMergeSortMergeKernelINS2_10policy_hubIN6thrust24THRUST_300001_SM_1000_NS10device_ptrI10DistTargetEEE9Policy600ES9_PNS0_8NullTypeES9_SD_mN4cuda3std3__44lessIS8_EES8_SC_EEvbT2_T3_T4_PT6_PT7_T5_PSL_SL_NS1_7vsmem_tE,"a",@progbits
	.sectionflags	@""
	.align	4
.nv.constant0._ZN3cub18CUB_300001_SM_10006detail10merge_sort26DeviceMergeSortMergeKernelINS2_10policy_hubIN6thrust24THRUST_300001_SM_1000_NS10device_ptrI10DistTargetEEE9Policy600ES9_PNS0_8NullTypeES9_SD_mN4cuda3std3__44lessIS8_EES8_SC_EEvbT2_T3_T4_PT6_PT7_T5_PSL_SL_NS1_7vsmem_tE:
	.zero		976


//--------------------- .nv.constant0._ZN3cub18CUB_300001_SM_10006detail10merge_sort30DeviceMergeSortPartitionKernelIN6thrust24THRUST_300001_SM_1000_NS10device_ptrI10DistTargetEEmN4cuda3std3__44lessIS7_EES7_EEvbT_PT2_T0_SH_PSH_T1_SH_i --------------------------
	.section	.nv.constant0._ZN3cub18CUB_300001_SM_10006detail10merge_sort30DeviceMergeSortPartitionKernelIN6thrust24THRUST_300001_SM_1000_NS10device_ptrI10DistTargetEEmN4cuda3std3__44lessIS7_EES7_EEvbT_PT2_T0_SH_PSH_T1_SH_i,"a",@progbits
	.sectionflags	@""
	.align	4
.nv.constant0._ZN3cub18CUB_300001_SM_10006detail10merge_sort30DeviceMergeSortPartitionKernelIN6thrust24THRUST_300001_SM_1000_NS10device_ptrI10DistTargetEEmN4cuda3std3__44lessIS7_EES7_EEvbT_PT2_T0_SH_PSH_T1_SH_i:
	.zero		964


//--------------------- .nv.constant0._ZN3cub18CUB_300001_SM_10006detail10merge_sort30DeviceMergeSortBlockSortKernelINS2_10policy_hubIN6thrust24THRUST_300001_SM_1000_NS10device_ptrI10DistTargetEEE9Policy600ES9_PNS0_8NullTypeES9_SD_mN4cuda3std3__44lessIS8_EES8_SC_EEvbT0_T1_T2_T3_T4_PT6_PT7_T5_NS1_7vsmem_tE --------------------------
	.section	.nv.constant0._ZN3cub18CUB_300001_SM_10006detail10merge_sort30DeviceMergeSortBlockSortKernelINS2_10policy_hubIN6thrust24THRUST_300001_SM_1000_NS10device_ptrI10DistTargetEEE9Policy600ES9_PNS0_8NullTypeES9_SD_mN4cuda3std3__44lessIS8_EES8_SC_EEvbT0_T1_T2_T3_T4_PT6_PT7_T5_NS1_7vsmem_tE,"a",@progbits
	.sectionflags	@""
	.align	4
.nv.constant0._ZN3cub18CUB_300001_SM_10006detail10merge_sort30DeviceMergeSortBlockSortKernelINS2_10policy_hubIN6thrust24THRUST_300001_SM_1000_NS10device_ptrI10DistTargetEEE9Policy600ES9_PNS0_8NullTypeES9_SD_mN4cuda3std3__44lessIS8_EES8_SC_EEvbT0_T1_T2_T3_T4_PT6_PT7_T5_NS1_7vsmem_tE:
	.zero		976


//--------------------- .nv.constant0._ZN3cub18CUB_300001_SM_10006detail10merge_sort26DeviceMergeSortMergeKernelINS2_10policy_hubIN6thrust24THRUST_300001_SM_1000_NS10device_ptrI10DistTargetEEE9Policy600ES9_PNS0_8NullTypeES9_SD_jN4cuda3std3__44lessIS8_EES8_SC_EEvbT2_T3_T4_PT6_PT7_T5_PSL_SL_NS1_7vsmem_tE --------------------------
	.section	.nv.constant0._ZN3cub18CUB_300001_SM_10006detail10merge_sort26DeviceMergeSortMergeKernelINS2_10policy_hubIN6thrust24THRUST_300001_SM_1000_NS10device_ptrI10DistTargetEEE9Policy600ES9_PNS0_8NullTypeES9_SD_jN4cuda3std3__44lessIS8_EES8_SC_EEvbT2_T3_T4_PT6_PT7_T5_PSL_SL_NS1_7vsmem_tE,"a",@progbits
	.sectionflags	@""
	.align	4
.nv.constant0._ZN3cub18CUB_300001_SM_10006detail10merge_sort26DeviceMergeSortMergeKernelINS2_10policy_hubIN6thrust24THRUST_300001_SM_1000_NS10device_ptrI10DistTargetEEE9Policy600ES9_PNS0_8NullTypeES9_SD_jN4cuda3std3__44lessIS8_EES8_SC_EEvbT2_T3_T4_PT6_PT7_T5_PSL_SL_NS1_7vsmem_tE:
	.zero		976


//--------------------- .nv.constant0._ZN3cub18CUB_300001_SM_10006detail10merge_sort30DeviceMergeSortPartitionKernelIN6thrust24THRUST_300001_SM_1000_NS10device_ptrI10DistTargetEEjN4cuda3std3__44lessIS7_EES7_EEvbT_PT2_T0_SH_PSH_T1_SH_i --------------------------
	.section	.nv.constant0._ZN3cub18CUB_300001_SM_10006detail10merge_sort30DeviceMergeSortPartitionKernelIN6thrust24THRUST_300001_SM_1000_NS10device_ptrI10DistTargetEEjN4cuda3std3__44lessIS7_EES7_EEvbT_PT2_T0_SH_PSH_T1_SH_i,"a",@progbits
	.sectionflags	@""
	.align	4
.nv.constant0._ZN3cub18CUB_300001_SM_10006detail10merge_sort30DeviceMergeSortPartitionKernelIN6thrust24THRUST_300001_SM_1000_NS10device_ptrI10DistTargetEEjN4cuda3std3__44lessIS7_EES7_EEvbT_PT2_T0_SH_PSH_T1_SH_i:
	.zero		948


//--------------------- .nv.constant0._ZN3cub18CUB_300001_SM_10006detail10merge_sort30DeviceMergeSortBlockSortKernelINS2_10policy_hubIN6thrust24THRUST_300001_SM_1000_NS10device_ptrI10DistTargetEEE9Policy600ES9_PNS0_8NullTypeES9_SD_jN4cuda3std3__44lessIS8_EES8_SC_EEvbT0_T1_T2_T3_T4_PT6_PT7_T5_NS1_7vsmem_tE --------------------------
	.section	.nv.constant0._ZN3cub18CUB_300001_SM_10006detail10merge_sort30DeviceMergeSortBlockSortKernelINS2_10policy_hubIN6thrust24THRUST_300001_SM_1000_NS10device_ptrI10DistTargetEEE9Policy600ES9_PNS0_8NullTypeES9_SD_jN4cuda3std3__44lessIS8_EES8_SC_EEvbT0_T1_T2_T3_T4_PT6_PT7_T5_NS1_7vsmem_tE,"a",@progbits
	.sectionflags	@""
	.align	4
.nv.constant0._ZN3cub18CUB_300001_SM_10006detail10merge_sort30DeviceMergeSortBlockSortKernelINS2_10policy_hubIN6thrust24THRUST_300001_SM_1000_NS10device_ptrI10DistTargetEEE9Policy600ES9_PNS0_8NullTypeES9_SD_jN4cuda3std3__44lessIS8_EES8_SC_EEvbT0_T1_T2_T3_T4_PT6_PT7_T5_NS1_7vsmem_tE:
	.zero		976


//--------------------- .nv.constant0._ZN3cub18CUB_300001_SM_10006detail11EmptyKernelIvEEvv --------------------------
	.section	.nv.constant0._ZN3cub18CUB_300001_SM_10006detail11EmptyKernelIvEEvv,"a",@progbits
	.sectionflags	@""
	.align	4
.nv.constant0._ZN3cub18CUB_300001_SM_10006detail11EmptyKernelIvEEvv:
	.zero		896


//--------------------- .nv.constant0._Z13sum_k_targetsP10DistTargetPfi --------------------------
	.section	.nv.constant0._Z13sum_k_targetsP10DistTargetPfi,"a",@progbits
	.sectionflags	@""
	.align	4
.nv.constant0._Z13sum_k_targetsP10DistTargetPfi:
	.zero		916


//--------------------- .nv.constant0._Z31calculate_distances_and_targetsPfS_S_P10DistTargetii --------------------------
	.section	.nv.constant0._Z31calculate_distances_and_targetsPfS_S_P10DistTargetii,"a",@progbits
	.sectionflags	@""
	.align	4
.nv.constant0._Z31calculate_distances_and_targetsPfS_S_P10DistTargetii:
	.zero		936


//--------------------- SYMBOLS --------------------------

	.type		.nv.reservedSmem.offset0,@object
	.size		.nv.reservedSmem.offset0,0x4
	.type		.nv.reservedSmem.cap,@object
	.size		.nv.reservedSmem.cap,0x4
